// auto-generated by cutlass_sweep.grouped_gemm — config: {"arch": "sm_90", "cluster_m": 2, "cluster_n": 1, "dtype": "fp16", "schedule": "pingpong", "tile_k": 128, "tile_m": 256, "tile_n": 128}
#include "cutlass/cutlass.h"
#include "cutlass/gemm/group_array_problem_shape.hpp"
#include "cutlass/gemm/collective/collective_builder.hpp"
#include "cutlass/gemm/device/gemm_universal_adapter.h"
#include "cutlass/gemm/kernel/gemm_universal.hpp"
#include "cutlass/epilogue/collective/collective_builder.hpp"

using Elem = cutlass::half_t;
using Acc  = float;
using ElemC = cutlass::half_t;
using TileShape    = cute::Shape<cute::_256, cute::_128, cute::_128>;
using ClusterShape = cute::Shape<cute::_2, cute::_1, cute::_1>;
using ProblemShape = cutlass::gemm::GroupProblemShape<cute::Shape<int,int,int>>;

using CollectiveEpilogue = typename cutlass::epilogue::collective::CollectiveBuilder<
    cutlass::arch::Sm90, cutlass::arch::OpClassTensorOp,
    TileShape, ClusterShape,
    cutlass::epilogue::collective::EpilogueTileAuto,
    Acc, Acc,
    ElemC, cutlass::layout::ColumnMajor *, 128 / cutlass::sizeof_bits<ElemC>::value,
    ElemC, cutlass::layout::ColumnMajor *, 128 / cutlass::sizeof_bits<ElemC>::value,
    cutlass::epilogue::PtrArrayTmaWarpSpecializedPingpong
  >::CollectiveOp;

using CollectiveMainloop = typename cutlass::gemm::collective::CollectiveBuilder<
    cutlass::arch::Sm90, cutlass::arch::OpClassTensorOp,
    Elem, cutlass::layout::RowMajor *, 128 / cutlass::sizeof_bits<Elem>::value,
    Elem, cutlass::layout::ColumnMajor *, 128 / cutlass::sizeof_bits<Elem>::value,
    Acc,
    TileShape, ClusterShape,
    cutlass::gemm::collective::StageCountAutoCarveout<
        static_cast<int>(sizeof(typename CollectiveEpilogue::SharedStorage))>,
    cutlass::gemm::KernelPtrArrayTmaWarpSpecializedPingpong
  >::CollectiveOp;

using GemmKernel = cutlass::gemm::kernel::GemmUniversal<
    ProblemShape, CollectiveMainloop, CollectiveEpilogue>;
using Gemm = cutlass::gemm::device::GemmUniversalAdapter<GemmKernel>;

auto* _anchor = &cutlass::device_kernel<GemmKernel>;


// ===== COMPILED SASS (sm_90a) =====

	.target	sm_90a

	.elftype	@"ET_EXEC"


//--------------------- .note.nv.tkinfo           --------------------------
	.section	.note.nv.tkinfo,"",@"SHT_NOTE"
	.sectionflags	@"SHF_NOTE_NV_TKINFO"
	.tkinfo
        /*0018*/ 	.word	0x00000002
        /*0030*/ 	.string	""
        /*0030*/ 	.string	"ptxas"
        /*0030*/ 	.string	"Cuda compilation tools, release 13.0, V13.0.88"
        /*0030*/ 	.string	"Build cuda_13.0.r13.0/compiler.36424714_0"
        /*0030*/ 	.string	"-arch sm_90a -m 64 "



//--------------------- .note.nv.cuinfo           --------------------------
	.section	.note.nv.cuinfo,"",@"SHT_NOTE"
	.sectionflags	@"SHF_NOTE_NV_CUINFO"
        /*0018*/ 	.short	0x0002
        /*001a*/ 	.short	0x005a
        /*001c*/ 	.short	0x0082
	.zero		2


//--------------------- .nv.info                  --------------------------
	.section	.nv.info,"",@"SHT_CUDA_INFO"
	.align	4


	//----- nvinfo : EIATTR_REGCOUNT
	.align		4
        /*0000*/ 	.byte	0x04, 0x2f
        /*0002*/ 	.short	(.L_15 - .L_14)
	.align		4
.L_14:
        /*0004*/ 	.word	index@(_ZN7cutlass13device_kernelINS_4gemm6kernel13GemmUniversalINS1_17GroupProblemShapeIN4cute5tupleIJiiiEEEEENS1_10collective13CollectiveMmaINS1_39MainloopSm90ArrayTmaGmmaWarpSpecializedILi2ENS6_IJNS5_1CILi2EEENSC_ILi1EEESE_EEENS1_40KernelPtrArrayTmaWarpSpecializedPingpongEEENS6_IJNSC_ILi256EEENSC_ILi128EEESJ_EEENS_6half_tEPNS6_IJlSE_NSC_ILi0EEEEEESL_SO_NS5_8TiledMMAINS5_8MMA_AtomIJNS5_4SM904GMMA26MMA_64x128x16_F32F16F16_SSILNSS_5MajorE0ELSU_0ELNSS_7ScaleInE1ELSV_1EEEEEENS5_6LayoutINS6_IJSE_SE_SE_EEENS6_IJSM_SM_SM_EEEEENS6_IJNS5_10UnderscoreES12_S12_EEEEENS5_13SM90_TMA_LOADENS5_14ComposedLayoutINS5_7SwizzleILi3ELi4ELi3EEENS5_18smem_ptr_flag_bitsILi16EEENSY_INS6_IJNSC_ILi8EEENSC_ILi64EEEEEENS6_IJS1C_SE_EEEEEEEvNS5_8identityENS5_23SM90_TMA_LOAD_MULTICASTES1G_vS1H_EENS_8epilogue10collective18CollectiveEpilogueINS1K_30Sm90PtrArrayTmaWarpSpecializedILi4ELi2ELi16ELb1ELb0ELi2EEEJSK_NS6_IJS1C_NSC_ILi32EEEEEESL_PNS6_IJSE_lSM_EEESL_S1S_NS1K_6fusion15FusionCallbacksIS1O_NS1T_17LinearCombinationISL_fSL_fLNS_15FloatRoundStyleE2EEESK_S1Q_JEEES15_NS16_IS18_S1A_NSY_INS6_IJS1C_S1B_EEENS6_IJSE_S1C_EEEEEEENS5_17SM75_U16x8_LDSM_TENS5_14SM90_TMA_STOREES22_NS5_17SM90_U16x8_STSM_TENS5_9Copy_AtomIJNS5_17SM90_U32x4_STSM_NESL_EEEvEEEvvEEEEvNT_6ParamsE)
        /*0008*/ 	.word	0x000000a8


	//----- nvinfo : EIATTR_FRAME_SIZE
	.align		4
.L_15:
        /*000c*/ 	.byte	0x04, 0x11
        /*000e*/ 	.short	(.L_17 - .L_16)
	.align		4
.L_16:
        /*0010*/ 	.word	index@($__internal_0_$__cuda_sm20_div_u64)
        /*0014*/ 	.word	0x000008d8


	//----- nvinfo : EIATTR_FRAME_SIZE
	.align		4
.L_17:
        /*0018*/ 	.byte	0x04, 0x11
        /*001a*/ 	.short	(.L_19 - .L_18)
	.align		4
.L_18:
        /*001c*/ 	.word	index@(_ZN7cutlass13device_kernelINS_4gemm6kernel13GemmUniversalINS1_17GroupProblemShapeIN4cute5tupleIJiiiEEEEENS1_10collective13CollectiveMmaINS1_39MainloopSm90ArrayTmaGmmaWarpSpecializedILi2ENS6_IJNS5_1CILi2EEENSC_ILi1EEESE_EEENS1_40KernelPtrArrayTmaWarpSpecializedPingpongEEENS6_IJNSC_ILi256EEENSC_ILi128EEESJ_EEENS_6half_tEPNS6_IJlSE_NSC_ILi0EEEEEESL_SO_NS5_8TiledMMAINS5_8MMA_AtomIJNS5_4SM904GMMA26MMA_64x128x16_F32F16F16_SSILNSS_5MajorE0ELSU_0ELNSS_7ScaleInE1ELSV_1EEEEEENS5_6LayoutINS6_IJSE_SE_SE_EEENS6_IJSM_SM_SM_EEEEENS6_IJNS5_10UnderscoreES12_S12_EEEEENS5_13SM90_TMA_LOADENS5_14ComposedLayoutINS5_7SwizzleILi3ELi4ELi3EEENS5_18smem_ptr_flag_bitsILi16EEENSY_INS6_IJNSC_ILi8EEENSC_ILi64EEEEEENS6_IJS1C_SE_EEEEEEEvNS5_8identityENS5_23SM90_TMA_LOAD_MULTICASTES1G_vS1H_EENS_8epilogue10collective18CollectiveEpilogueINS1K_30Sm90PtrArrayTmaWarpSpecializedILi4ELi2ELi16ELb1ELb0ELi2EEEJSK_NS6_IJS1C_NSC_ILi32EEEEEESL_PNS6_IJSE_lSM_EEESL_S1S_NS1K_6fusion15FusionCallbacksIS1O_NS1T_17LinearCombinationISL_fSL_fLNS_15FloatRoundStyleE2EEESK_S1Q_JEEES15_NS16_IS18_S1A_NSY_INS6_IJS1C_S1B_EEENS6_IJSE_S1C_EEEEEEENS5_17SM75_U16x8_LDSM_TENS5_14SM90_TMA_STOREES22_NS5_17SM90_U16x8_STSM_TENS5_9Copy_AtomIJNS5_17SM90_U32x4_STSM_NESL_EEEvEEEvvEEEEvNT_6ParamsE)
        /*0020*/ 	.word	0x000008d8


	//----- nvinfo : EIATTR_MIN_STACK_SIZE
	.align		4
.L_19:
        /*0024*/ 	.byte	0x04, 0x12
        /*0026*/ 	.short	(.L_21 - .L_20)
	.align		4
.L_20:
        /*0028*/ 	.word	index@(_ZN7cutlass13device_kernelINS_4gemm6kernel13GemmUniversalINS1_17GroupProblemShapeIN4cute5tupleIJiiiEEEEENS1_10collective13CollectiveMmaINS1_39MainloopSm90ArrayTmaGmmaWarpSpecializedILi2ENS6_IJNS5_1CILi2EEENSC_ILi1EEESE_EEENS1_40KernelPtrArrayTmaWarpSpecializedPingpongEEENS6_IJNSC_ILi256EEENSC_ILi128EEESJ_EEENS_6half_tEPNS6_IJlSE_NSC_ILi0EEEEEESL_SO_NS5_8TiledMMAINS5_8MMA_AtomIJNS5_4SM904GMMA26MMA_64x128x16_F32F16F16_SSILNSS_5MajorE0ELSU_0ELNSS_7ScaleInE1ELSV_1EEEEEENS5_6LayoutINS6_IJSE_SE_SE_EEENS6_IJSM_SM_SM_EEEEENS6_IJNS5_10UnderscoreES12_S12_EEEEENS5_13SM90_TMA_LOADENS5_14ComposedLayoutINS5_7SwizzleILi3ELi4ELi3EEENS5_18smem_ptr_flag_bitsILi16EEENSY_INS6_IJNSC_ILi8EEENSC_ILi64EEEEEENS6_IJS1C_SE_EEEEEEEvNS5_8identityENS5_23SM90_TMA_LOAD_MULTICASTES1G_vS1H_EENS_8epilogue10collective18CollectiveEpilogueINS1K_30Sm90PtrArrayTmaWarpSpecializedILi4ELi2ELi16ELb1ELb0ELi2EEEJSK_NS6_IJS1C_NSC_ILi32EEEEEESL_PNS6_IJSE_lSM_EEESL_S1S_NS1K_6fusion15FusionCallbacksIS1O_NS1T_17LinearCombinationISL_fSL_fLNS_15FloatRoundStyleE2EEESK_S1Q_JEEES15_NS16_IS18_S1A_NSY_INS6_IJS1C_S1B_EEENS6_IJSE_S1C_EEEEEEENS5_17SM75_U16x8_LDSM_TENS5_14SM90_TMA_STOREES22_NS5_17SM90_U16x8_STSM_TENS5_9Copy_AtomIJNS5_17SM90_U32x4_STSM_NESL_EEEvEEEvvEEEEvNT_6ParamsE)
        /*002c*/ 	.word	0x000008d8
.L_21:


//--------------------- .nv.compat                --------------------------
	.section	.nv.compat,"",@"SHT_CUDA_COMPAT_INFO"
	.align	4
        /*0000*/ 	.byte	0x02, 0x09, 0x01, 0x00, 0x02, 0x02, 0x04, 0x00, 0x02, 0x05, 0x05, 0x00, 0x03, 0x07, 0x01, 0x01
        /*0010*/ 	.byte	0x02, 0x03, 0x03, 0x00, 0x02, 0x06, 0x01, 0x00, 0x04, 0x0b, 0x08, 0x00, 0x00, 0x00, 0x00, 0x00
        /*0020*/ 	.byte	0x00, 0x00, 0x00, 0x00


//--------------------- .nv.info._ZN7cutlass13device_kernelINS_4gemm6kernel13GemmUniversalINS1_17GroupProblemShapeIN4cute5tupleIJiiiEEEEENS1_10collective13CollectiveMmaINS1_39MainloopSm90ArrayTmaGmmaWarpSpecializedILi2ENS6_IJNS5_1CILi2EEENSC_ILi1EEESE_EEENS1_40KernelPtrArrayTmaWarpSpecializedPingpongEEENS6_IJNSC_ILi256EEENSC_ILi128EEESJ_EEENS_6half_tEPNS6_IJlSE_NSC_ILi0EEEEEESL_SO_NS5_8TiledMMAINS5_8MMA_AtomIJNS5_4SM904GMMA26MMA_64x128x16_F32F16F16_SSILNSS_5MajorE0ELSU_0ELNSS_7ScaleInE1ELSV_1EEEEEENS5_6LayoutINS6_IJSE_SE_SE_EEENS6_IJSM_SM_SM_EEEEENS6_IJNS5_10UnderscoreES12_S12_EEEEENS5_13SM90_TMA_LOADENS5_14ComposedLayoutINS5_7SwizzleILi3ELi4ELi3EEENS5_18smem_ptr_flag_bitsILi16EEENSY_INS6_IJNSC_ILi8EEENSC_ILi64EEEEEENS6_IJS1C_SE_EEEEEEEvNS5_8identityENS5_23SM90_TMA_LOAD_MULTICASTES1G_vS1H_EENS_8epilogue10collective18CollectiveEpilogueINS1K_30Sm90PtrArrayTmaWarpSpecializedILi4ELi2ELi16ELb1ELb0ELi2EEEJSK_NS6_IJS1C_NSC_ILi32EEEEEESL_PNS6_IJSE_lSM_EEESL_S1S_NS1K_6fusion15FusionCallbacksIS1O_NS1T_17LinearCombinationISL_fSL_fLNS_15FloatRoundStyleE2EEESK_S1Q_JEEES15_NS16_IS18_S1A_NSY_INS6_IJS1C_S1B_EEENS6_IJSE_S1C_EEEEEEENS5_17SM75_U16x8_LDSM_TENS5_14SM90_TMA_STOREES22_NS5_17SM90_U16x8_STSM_TENS5_9Copy_AtomIJNS5_17SM90_U32x4_STSM_NESL_EEEvEEEvvEEEEvNT_6ParamsE --------------------------
	.section	.nv.info._ZN7cutlass13device_kernelINS_4gemm6kernel13GemmUniversalINS1_17GroupProblemShapeIN4cute5tupleIJiiiEEEEENS1_10collective13CollectiveMmaINS1_39MainloopSm90ArrayTmaGmmaWarpSpecializedILi2ENS6_IJNS5_1CILi2EEENSC_ILi1EEESE_EEENS1_40KernelPtrArrayTmaWarpSpecializedPingpongEEENS6_IJNSC_ILi256EEENSC_ILi128EEESJ_EEENS_6half_tEPNS6_IJlSE_NSC_ILi0EEEEEESL_SO_NS5_8TiledMMAINS5_8MMA_AtomIJNS5_4SM904GMMA26MMA_64x128x16_F32F16F16_SSILNSS_5MajorE0ELSU_0ELNSS_7ScaleInE1ELSV_1EEEEEENS5_6LayoutINS6_IJSE_SE_SE_EEENS6_IJSM_SM_SM_EEEEENS6_IJNS5_10UnderscoreES12_S12_EEEEENS5_13SM90_TMA_LOADENS5_14ComposedLayoutINS5_7SwizzleILi3ELi4ELi3EEENS5_18smem_ptr_flag_bitsILi16EEENSY_INS6_IJNSC_ILi8EEENSC_ILi64EEEEEENS6_IJS1C_SE_EEEEEEEvNS5_8identityENS5_23SM90_TMA_LOAD_MULTICASTES1G_vS1H_EENS_8epilogue10collective18CollectiveEpilogueINS1K_30Sm90PtrArrayTmaWarpSpecializedILi4ELi2ELi16ELb1ELb0ELi2EEEJSK_NS6_IJS1C_NSC_ILi32EEEEEESL_PNS6_IJSE_lSM_EEESL_S1S_NS1K_6fusion15FusionCallbacksIS1O_NS1T_17LinearCombinationISL_fSL_fLNS_15FloatRoundStyleE2EEESK_S1Q_JEEES15_NS16_IS18_S1A_NSY_INS6_IJS1C_S1B_EEENS6_IJSE_S1C_EEEEEEENS5_17SM75_U16x8_LDSM_TENS5_14SM90_TMA_STOREES22_NS5_17SM90_U16x8_STSM_TENS5_9Copy_AtomIJNS5_17SM90_U32x4_STSM_NESL_EEEvEEEvvEEEEvNT_6ParamsE,"",@"SHT_CUDA_INFO"
	.sectionflags	@""
	.align	4


	//----- nvinfo : EIATTR_CUDA_API_VERSION
	.align		4
        /*0000*/ 	.byte	0x04, 0x37
        /*0002*/ 	.short	(.L_23 - .L_22)
.L_22:
        /*0004*/ 	.word	0x00000082


	//----- nvinfo : EIATTR_KPARAM_INFO
	.align		4
.L_23:
        /*0008*/ 	.byte	0x04, 0x17
        /*000a*/ 	.short	(.L_25 - .L_24)
.L_24:
        /*000c*/ 	.word	0x00000000
        /*0010*/ 	.short	0x0000
        /*0012*/ 	.short	0x0070
        /*0014*/ 	.byte	0x00, 0xf0, 0x01, 0x1c


	//----- nvinfo : EIATTR_SPARSE_MMA_MASK
	.align		4
.L_25:
        /*0018*/ 	.byte	0x03, 0x50
        /*001a*/ 	.short	0x0000


	//----- nvinfo : EIATTR_MAXREG_COUNT
	.align		4
        /*001c*/ 	.byte	0x03, 0x1b
        /*001e*/ 	.short	0x00a8


	//----- nvinfo : EIATTR_NUM_BARRIERS
	.align		4
        /*0020*/ 	.byte	0x02, 0x4c
        /*0022*/ 	.byte	0x02
	.zero		1


	//----- nvinfo : EIATTR_EXTERNS
	.align		4
        /*0024*/ 	.byte	0x04, 0x0f
        /*0026*/ 	.short	(.L_27 - .L_26)


	//   ....[0]....
	.align		4
.L_26:
        /*0028*/ 	.word	index@(__assertfail)


	//----- nvinfo : EIATTR_ANNOTATIONS
	.align		4
.L_27:
        /*002c*/ 	.byte	0x04, 0x55
        /*002e*/ 	.short	(.L_29 - .L_28)


	//   ....[0]....
.L_28:
        /*0030*/ 	.word	0x00000001
        /*0034*/ 	.byte	0xf0, 0x2f, 0x00, 0x00, 0x01, 0x00, 0x00, 0x00, 0x30, 0x32, 0x00, 0x00, 0x01, 0x00, 0x00, 0x00
        /* <DEDUP_REMOVED lines=977> */
        /*3d54*/ 	.byte	0xa0, 0xa4, 0x01, 0x00, 0x01, 0x00, 0x00, 0x00, 0x10, 0xa5, 0x01, 0x00


	//----- nvinfo : EIATTR_MERCURY_ISA_VERSION
	.align		4
.L_29:
        /*3d60*/ 	.byte	0x03, 0x5f
        /*3d62*/ 	.short	0x0101


	//----- nvinfo : EIATTR_INT_WARP_WIDE_INSTR_OFFSETS
	.align		4
        /*3d64*/ 	.byte	0x04, 0x31
        /*3d66*/ 	.short	(.L_31 - .L_30)


	//   ....[0]....
.L_30:
        /*3d68*/ 	.word	0x00001300


	//   ....[1]....
        /*3d6c*/ 	.word	0x00001320


	//   ....[2]....
        /*3d70*/ 	.word	0x00001490


	//   ....[3]....
        /*3d74*/ 	.word	0x000014a0


	//   ....[4]....
        /*3d78*/ 	.word	0x000014f0


	//   ....[5]....
        /*3d7c*/ 	.word	0x00001530


	//   ....[6]....
        /*3d80*/ 	.word	0x00001580


	//   ....[7]....
        /*3d84*/ 	.word	0x000015a0


	//----- nvinfo : EIATTR_COOP_GROUP_MASK_REGIDS
	.align		4
.L_31:
        /*3d88*/ 	.byte	0x04, 0x29
        /*3d8a*/ 	.short	(.L_33 - .L_32)


	//   ....[0]....
.L_32:
        /*3d8c*/ 	.word	0xffffffff


	//   ....[1]....
        /*3d90*/ 	.word	0xffffffff


	//   ....[2]....
        /*3d94*/ 	.word	0xffffffff


	//   ....[3]....
        /*3d98*/ 	.word	0xffffffff


	//   ....[4]....
        /*3d9c*/ 	.word	0xffffffff


	//   ....[5]....
        /*3da0*/ 	.word	0xffffffff


	//   ....[6]....
        /*3da4*/ 	.word	0xffffffff


	//   ....[7]....
        /*3da8*/ 	.word	0xffffffff


	//   ....[8]....
        /*3dac*/ 	.word	0xffffffff


	//   ....[9]....
        /*3db0*/ 	.word	0xffffffff


	//   ....[10]....
        /*3db4*/ 	.word	0xffffffff


	//   ....[11]....
        /*3db8*/ 	.word	0xffffffff


	//   ....[12]....
        /*3dbc*/ 	.word	0xffffffff


	//   ....[13]....
        /*3dc0*/ 	.word	0xffffffff


	//   ....[14]....
        /*3dc4*/ 	.word	0xffffffff


	//   ....[15]....
        /*3dc8*/ 	.word	0xffffffff


	//   ....[16]....
        /*3dcc*/ 	.word	0xffffffff


	//   ....[17]....
        /*3dd0*/ 	.word	0xffffffff


	//   ....[18]....
        /*3dd4*/ 	.word	0xffffffff


	//   ....[19]....
        /*3dd8*/ 	.word	0xffffffff


	//   ....[20]....
        /*3ddc*/ 	.word	0xffffffff


	//   ....[21]....
        /*3de0*/ 	.word	0xffffffff


	//   ....[22]....
        /*3de4*/ 	.word	0xffffffff


	//   ....[23]....
        /*3de8*/ 	.word	0xffffffff


	//   ....[24]....
        /*3dec*/ 	.word	0xffffffff


	//   ....[25]....
        /*3df0*/ 	.word	0xffffffff


	//   ....[26]....
        /*3df4*/ 	.word	0xffffffff


	//   ....[27]....
        /*3df8*/ 	.word	0xffffffff


	//   ....[28]....
        /*3dfc*/ 	.word	0xffffffff


	//   ....[29]....
        /*3e00*/ 	.word	0xffffffff


	//   ....[30]....
        /*3e04*/ 	.word	0xffffffff


	//   ....[31]....
        /*3e08*/ 	.word	0xffffffff


	//   ....[32]....
        /*3e0c*/ 	.word	0xffffffff


	//   ....[33]....
        /*3e10*/ 	.word	0xffffffff


	//   ....[34]....
        /*3e14*/ 	.word	0xffffffff


	//   ....[35]....
        /*3e18*/ 	.word	0xffffffff


	//   ....[36]....
        /*3e1c*/ 	.word	0xffffffff


	//   ....[37]....
        /*3e20*/ 	.word	0xffffffff


	//   ....[38]....
        /*3e24*/ 	.word	0xffffffff


	//   ....[39]....
        /*3e28*/ 	.word	0xffffffff


	//   ....[40]....
        /*3e2c*/ 	.word	0xffffffff


	//   ....[41]....
        /*3e30*/ 	.word	0xffffffff


	//   ....[42]....
        /*3e34*/ 	.word	0xffffffff


	//   ....[43]....
        /*3e38*/ 	.word	0xffffffff


	//   ....[44]....
        /*3e3c*/ 	.word	0xffffffff


	//   ....[45]....
        /*3e40*/ 	.word	0xffffffff


	//   ....[46]....
        /*3e44*/ 	.word	0xffffffff


	//   ....[47]....
        /*3e48*/ 	.word	0xffffffff


	//   ....[48]....
        /*3e4c*/ 	.word	0xffffffff


	//   ....[49]....
        /*3e50*/ 	.word	0xffffffff


	//   ....[50]....
        /*3e54*/ 	.word	0xffffffff


	//   ....[51]....
        /*3e58*/ 	.word	0xffffffff


	//   ....[52]....
        /*3e5c*/ 	.word	0xffffffff


	//   ....[53]....
        /*3e60*/ 	.word	0xffffffff


	//   ....[54]....
        /*3e64*/ 	.word	0xffffffff


	//   ....[55]....
        /*3e68*/ 	.word	0xffffffff


	//   ....[56]....
        /*3e6c*/ 	.word	0xffffffff


	//   ....[57]....
        /*3e70*/ 	.word	0xffffffff


	//   ....[58]....
        /*3e74*/ 	.word	0xffffffff


	//   ....[59]....
        /*3e78*/ 	.word	0xffffffff


	//   ....[60]....
        /*3e7c*/ 	.word	0xffffffff


	//   ....[61]....
        /*3e80*/ 	.word	0xffffffff


	//   ....[62]....
        /*3e84*/ 	.word	0xffffffff


	//   ....[63]....
        /*3e88*/ 	.word	0xffffffff


	//   ....[64]....
        /*3e8c*/ 	.word	0xffffffff


	//   ....[65]....
        /*3e90*/ 	.word	0xffffffff


	//   ....[66]....
        /*3e94*/ 	.word	0xffffffff


	//   ....[67]....
        /*3e98*/ 	.word	0xffffffff


	//   ....[68]....
        /*3e9c*/ 	.word	0xffffffff


	//   ....[69]....
        /*3ea0*/ 	.word	0xffffffff


	//   ....[70]....
        /*3ea4*/ 	.word	0xffffffff


	//   ....[71]....
        /*3ea8*/ 	.word	0xffffffff


	//   ....[72]....
        /*3eac*/ 	.word	0xffffffff


	//   ....[73]....
        /*3eb0*/ 	.word	0xffffffff


	//   ....[74]....
        /*3eb4*/ 	.word	0xffffffff


	//   ....[75]....
        /*3eb8*/ 	.word	0xffffffff


	//   ....[76]....
        /*3ebc*/ 	.word	0xffffffff


	//   ....[77]....
        /*3ec0*/ 	.word	0xffffffff


	//   ....[78]....
        /*3ec4*/ 	.word	0xffffffff


	//   ....[79]....
        /*3ec8*/ 	.word	0x0500000f


	//----- nvinfo : EIATTR_COOP_GROUP_INSTR_OFFSETS
	.align		4
.L_33:
        /*3ecc*/ 	.byte	0x04, 0x28
        /*3ece*/ 	.short	(.L_35 - .L_34)


	//   ....[0]....
.L_34:
        /*3ed0*/ 	.word	0x00000800


	//   ....[1]....
        /*3ed4*/ 	.word	0x00000880


	//   ....[2]....
        /*3ed8*/ 	.word	0x00000d20


	//   ....[3]....
        /*3edc*/ 	.word	0x00000ee0


	//   ....[4]....
        /*3ee0*/ 	.word	0x00001140


	//   ....[5]....
        /*3ee4*/ 	.word	0x00001180


	//   ....[6]....
        /*3ee8*/ 	.word	0x00001660


	//   ....[7]....
        /*3eec*/ 	.word	0x00001da0


	//   ....[8]....
        /*3ef0*/ 	.word	0x00001dd0


	//   ....[9]....
        /*3ef4*/ 	.word	0x00001e50


	//   ....[10]....
        /*3ef8*/ 	.word	0x00001e60


	//   ....[11]....
        /*3efc*/ 	.word	0x00001ea0


	//   ....[12]....
        /*3f00*/ 	.word	0x00001ec0


	//   ....[13]....
        /*3f04*/ 	.word	0x00001f00


	//   ....[14]....
        /*3f08*/ 	.word	0x00001f20


	//   ....[15]....
        /*3f0c*/ 	.word	0x00001f60


	//   ....[16]....
        /*3f10*/ 	.word	0x00001f80


	//   ....[17]....
        /*3f14*/ 	.word	0x00001ff0


	//   ....[18]....
        /*3f18*/ 	.word	0x00002110


	//   ....[19]....
        /*3f1c*/ 	.word	0x00002190


	//   ....[20]....
        /*3f20*/ 	.word	0x00002770


	//   ....[21]....
        /*3f24*/ 	.word	0x00002780


	//   ....[22]....
        /*3f28*/ 	.word	0x000027d0


	//   ....[23]....
        /*3f2c*/ 	.word	0x000027e0


	//   ....[24]....
        /*3f30*/ 	.word	0x00002830


	//   ....[25]....
        /*3f34*/ 	.word	0x00002840


	//   ....[26]....
        /*3f38*/ 	.word	0x00002890


	//   ....[27]....
        /*3f3c*/ 	.word	0x000028a0


	//   ....[28]....
        /*3f40*/ 	.word	0x000028f0


	//   ....[29]....
        /*3f44*/ 	.word	0x00002900


	//   ....[30]....
        /*3f48*/ 	.word	0x00002990


	//   ....[31]....
        /*3f4c*/ 	.word	0x00002a00


	//   ....[32]....
        /*3f50*/ 	.word	0x00002a90


	//   ....[33]....
        /*3f54*/ 	.word	0x00002ab0


	//   ....[34]....
        /*3f58*/ 	.word	0x00002ac0


	//   ....[35]....
        /*3f5c*/ 	.word	0x00002ad0


	//   ....[36]....
        /*3f60*/ 	.word	0x00002ae0


	//   ....[37]....
        /*3f64*/ 	.word	0x00002af0


	//   ....[38]....
        /*3f68*/ 	.word	0x00003370


	//   ....[39]....
        /*3f6c*/ 	.word	0x00003610


	//   ....[40]....
        /*3f70*/ 	.word	0x00003980


	//   ....[41]....
        /*3f74*/ 	.word	0x00016310


	//   ....[42]....
        /*3f78*/ 	.word	0x00016730


	//   ....[43]....
        /*3f7c*/ 	.word	0x00016ad0


	//   ....[44]....
        /*3f80*/ 	.word	0x00018860


	//   ....[45]....
        /*3f84*/ 	.word	0x00018f90


	//   ....[46]....
        /*3f88*/ 	.word	0x00019460


	//   ....[47]....
        /*3f8c*/ 	.word	0x0001a3a0


	//   ....[48]....
        /*3f90*/ 	.word	0x0001b0d0


	//   ....[49]....
        /*3f94*/ 	.word	0x0001b0f0


	//   ....[50]....
        /*3f98*/ 	.word	0x0001b140


	//   ....[51]....
        /*3f9c*/ 	.word	0x0001b160


	//   ....[52]....
        /*3fa0*/ 	.word	0x0001b1a0


	//   ....[53]....
        /*3fa4*/ 	.word	0x0001b1d0


	//   ....[54]....
        /*3fa8*/ 	.word	0x0001b210


	//   ....[55]....
        /*3fac*/ 	.word	0x0001b240


	//   ....[56]....
        /*3fb0*/ 	.word	0x0001b280


	//   ....[57]....
        /*3fb4*/ 	.word	0x0001b2b0


	//   ....[58]....
        /*3fb8*/ 	.word	0x0001b340


	//   ....[59]....
        /*3fbc*/ 	.word	0x0001b460


	//   ....[60]....
        /*3fc0*/ 	.word	0x0001b480


	//   ....[61]....
        /*3fc4*/ 	.word	0x0001bae0


	//   ....[62]....
        /*3fc8*/ 	.word	0x0001baf0


	//   ....[63]....
        /*3fcc*/ 	.word	0x0001bb40


	//   ....[64]....
        /*3fd0*/ 	.word	0x0001bb50


	//   ....[65]....
        /*3fd4*/ 	.word	0x0001bba0


	//   ....[66]....
        /*3fd8*/ 	.word	0x0001bbb0


	//   ....[67]....
        /*3fdc*/ 	.word	0x0001bc00


	//   ....[68]....
        /*3fe0*/ 	.word	0x0001bc10


	//   ....[69]....
        /*3fe4*/ 	.word	0x0001bc60


	//   ....[70]....
        /*3fe8*/ 	.word	0x0001bc70


	//   ....[71]....
        /*3fec*/ 	.word	0x0001bd00


	//   ....[72]....
        /*3ff0*/ 	.word	0x0001bd70


	//   ....[73]....
        /*3ff4*/ 	.word	0x0001be00


	//   ....[74]....
        /*3ff8*/ 	.word	0x0001be20


	//   ....[75]....
        /*3ffc*/ 	.word	0x0001be30


	//   ....[76]....
        /*4000*/ 	.word	0x0001be40


	//   ....[77]....
        /*4004*/ 	.word	0x0001be50


	//   ....[78]....
        /*4008*/ 	.word	0x0001be60


	//   ....[79]....
        /*400c*/ 	.word	0x0001dd30


	//----- nvinfo : EIATTR_REG_RECONFIG
	.align		4
.L_35:
        /*4010*/ 	.byte	0x01, 0x54
	.zero		2


	//----- nvinfo : EIATTR_SYSCALL_OFFSETS
	.align		4
        /*4014*/ 	.byte	0x04, 0x46
        /*4016*/ 	.short	(.L_37 - .L_36)


	//   ....[0]....
.L_36:
        /*4018*/ 	.word	0x0000fb10


	//   ....[1]....
        /*401c*/ 	.word	0x0000fc00


	//----- nvinfo : EIATTR_MBARRIER_INSTR_OFFSETS
	.align		4
.L_37:
        /*4020*/ 	.byte	0x04, 0x39
        /*4022*/ 	.short	(.L_39 - .L_38)


	//   ....[0]....
.L_38:
        /*4024*/ 	.word	0x00000c00
        /*4028*/ 	.word	0x000000ff
        /*402c*/ 	.word	0x00034400
        /*4030*/ 	.short	0x0100
        /*4032*/ 	.byte	0x0b
	.zero		1


	//   ....[1]....
        /*4034*/ 	.word	0x00000c10
        /*4038*/ 	.word	0x000000ff
        /*403c*/ 	.word	0x00034440
        /*4040*/ 	.short	0x0100
        /*4042*/ 	.byte	0x0b
	.zero		1


	//   ....[2]....
        /*4044*/ 	.word	0x00000c20
        /*4048*/ 	.word	0x000000ff
        /*404c*/ 	.word	0x00034408
        /*4050*/ 	.short	0x0100
        /*4052*/ 	.byte	0x0b
	.zero		1


	//   ....[3]....
        /*4054*/ 	.word	0x00000c30
        /*4058*/ 	.word	0x000000ff
        /*405c*/ 	.word	0x00034448
        /*4060*/ 	.short	0x0100
        /*4062*/ 	.byte	0x0b
	.zero		1


	//   ....[4]....
        /*4064*/ 	.word	0x00000c40
        /*4068*/ 	.word	0x000000ff
        /*406c*/ 	.word	0x00034410
        /*4070*/ 	.short	0x0100
        /*4072*/ 	.byte	0x0b
	.zero		1


	//   ....[5]....
        /*4074*/ 	.word	0x00000c50
        /*4078*/ 	.word	0x000000ff
        /*407c*/ 	.word	0x00034450
        /*4080*/ 	.short	0x0100
        /*4082*/ 	.byte	0x0b
	.zero		1


	//   ....[6]....
        /*4084*/ 	.word	0x00000c60
        /*4088*/ 	.word	0x000000ff
        /*408c*/ 	.word	0x00034418
        /*4090*/ 	.short	0x0100
        /*4092*/ 	.byte	0x0b
	.zero		1


	//   ....[7]....
        /*4094*/ 	.word	0x00000c70
        /*4098*/ 	.word	0x000000ff
        /*409c*/ 	.word	0x00034458
        /*40a0*/ 	.short	0x0100
        /*40a2*/ 	.byte	0x0b
	.zero		1


	//   ....[8]....
        /*40a4*/ 	.word	0x00000c80
        /*40a8*/ 	.word	0x000000ff
        /*40ac*/ 	.word	0x00034420
        /*40b0*/ 	.short	0x0100
        /*40b2*/ 	.byte	0x0b
	.zero		1


	//   ....[9]....
        /*40b4*/ 	.word	0x00000c90
        /*40b8*/ 	.word	0x000000ff
        /*40bc*/ 	.word	0x00034460
        /*40c0*/ 	.short	0x0100
        /*40c2*/ 	.byte	0x0b
	.zero		1


	//   ....[10]....
        /*40c4*/ 	.word	0x00000ca0
        /*40c8*/ 	.word	0x000000ff
        /*40cc*/ 	.word	0x00034428
        /*40d0*/ 	.short	0x0100
        /*40d2*/ 	.byte	0x0b
	.zero		1


	//   ....[11]....
        /*40d4*/ 	.word	0x00000cb0
        /*40d8*/ 	.word	0x000000ff
        /*40dc*/ 	.word	0x00034468
        /*40e0*/ 	.short	0x0100
        /*40e2*/ 	.byte	0x0b
	.zero		1


	//   ....[12]....
        /*40e4*/ 	.word	0x00000cc0
        /*40e8*/ 	.word	0x000000ff
        /*40ec*/ 	.word	0x00034430
        /*40f0*/ 	.short	0x0100
        /*40f2*/ 	.byte	0x0b
	.zero		1


	//   ....[13]....
        /*40f4*/ 	.word	0x00000cd0
        /*40f8*/ 	.word	0x000000ff
        /*40fc*/ 	.word	0x00034470
        /*4100*/ 	.short	0x0100
        /*4102*/ 	.byte	0x0b
	.zero		1


	//   ....[14]....
        /*4104*/ 	.word	0x00000ce0
        /*4108*/ 	.word	0x000000ff
        /*410c*/ 	.word	0x00034438
        /*4110*/ 	.short	0x0100
        /*4112*/ 	.byte	0x0b
	.zero		1


	//   ....[15]....
        /*4114*/ 	.word	0x00000cf0
        /*4118*/ 	.word	0x000000ff
        /*411c*/ 	.word	0x00034478
        /*4120*/ 	.short	0x0100
        /*4122*/ 	.byte	0x0b
	.zero		1


	//   ....[16]....
        /*4124*/ 	.word	0x00000e90
        /*4128*/ 	.word	0x000000ff
        /*412c*/ 	.word	0x00034480
        /*4130*/ 	.short	0x0100
        /*4132*/ 	.byte	0x0b
	.zero		1


	//   ....[17]....
        /*4134*/ 	.word	0x00000ea0
        /*4138*/ 	.word	0x000000ff
        /*413c*/ 	.word	0x00034490
        /*4140*/ 	.short	0x0100
        /*4142*/ 	.byte	0x0b
	.zero		1


	//   ....[18]....
        /*4144*/ 	.word	0x00000eb0
        /*4148*/ 	.word	0x000000ff
        /*414c*/ 	.word	0x00034488
        /*4150*/ 	.short	0x0100
        /*4152*/ 	.byte	0x0b
	.zero		1


	//   ....[19]....
        /*4154*/ 	.word	0x00000ec0
        /*4158*/ 	.word	0x000000ff
        /*415c*/ 	.word	0x00034498
        /*4160*/ 	.short	0x0100
        /*4162*/ 	.byte	0x0b
	.zero		1


	//   ....[20]....
        /*4164*/ 	.word	0x000010b0
        /*4168*/ 	.word	0x000000ff
        /*416c*/ 	.word	0x000344a0
        /*4170*/ 	.short	0x0100
        /*4172*/ 	.byte	0x06
	.zero		1


	//   ....[21]....
        /*4174*/ 	.word	0x000010c0
        /*4178*/ 	.word	0x000000ff
        /*417c*/ 	.word	0x000344c0
        /*4180*/ 	.short	0x0100
        /*4182*/ 	.byte	0x06
	.zero		1


	//   ....[22]....
        /*4184*/ 	.word	0x000010d0
        /*4188*/ 	.word	0x000000ff
        /*418c*/ 	.word	0x000344a8
        /*4190*/ 	.short	0x0100
        /*4192*/ 	.byte	0x06
	.zero		1


	//   ....[23]....
        /*4194*/ 	.word	0x000010e0
        /*4198*/ 	.word	0x000000ff
        /*419c*/ 	.word	0x000344c8
        /*41a0*/ 	.short	0x0100
        /*41a2*/ 	.byte	0x06
	.zero		1


	//   ....[24]....
        /*41a4*/ 	.word	0x000010f0
        /*41a8*/ 	.word	0x000000ff
        /*41ac*/ 	.word	0x000344b0
        /*41b0*/ 	.short	0x0100
        /*41b2*/ 	.byte	0x06
	.zero		1


	//   ....[25]....
        /*41b4*/ 	.word	0x00001100
        /*41b8*/ 	.word	0x000000ff
        /*41bc*/ 	.word	0x000344d0
        /*41c0*/ 	.short	0x0100
        /*41c2*/ 	.byte	0x06
	.zero		1


	//   ....[26]....
        /*41c4*/ 	.word	0x00001110
        /*41c8*/ 	.word	0x000000ff
        /*41cc*/ 	.word	0x000344b8
        /*41d0*/ 	.short	0x0100
        /*41d2*/ 	.byte	0x06
	.zero		1


	//   ....[27]....
        /*41d4*/ 	.word	0x00001120
        /*41d8*/ 	.word	0x000000ff
        /*41dc*/ 	.word	0x000344d8
        /*41e0*/ 	.short	0x0100
        /*41e2*/ 	.byte	0x06
	.zero		1


	//   ....[28]....
        /*41e4*/ 	.word	0x000014e0
        /*41e8*/ 	.word	0x000000ff
        /*41ec*/ 	.word	0x000344e0
        /*41f0*/ 	.short	0x0100
        /*41f2*/ 	.byte	0x06
	.zero		1


	//   ....[29]....
        /*41f4*/ 	.word	0x00001520
        /*41f8*/ 	.word	0x000000ff
        /*41fc*/ 	.word	0x000344e8
        /*4200*/ 	.short	0x0100
        /*4202*/ 	.byte	0x06
	.zero		1


	//   ....[30]....
        /*4204*/ 	.word	0x00001570
        /*4208*/ 	.word	0x000000ff
        /*420c*/ 	.word	0x000344f0
        /*4210*/ 	.short	0x0100
        /*4212*/ 	.byte	0x0b
	.zero		1


	//   ....[31]....
        /*4214*/ 	.word	0x00001590
        /*4218*/ 	.word	0x000000ff
        /*421c*/ 	.word	0x000344f8
        /*4220*/ 	.short	0x0100
        /*4222*/ 	.byte	0x0b
	.zero		1


	//   ....[32]....
        /*4224*/ 	.word	0x00001600
        /*4228*/ 	.word	0x000000ff
        /*422c*/ 	.word	0x00034500
        /*4230*/ 	.short	0x0100
        /*4232*/ 	.byte	0x0b
	.zero		1


	//   ....[33]....
        /*4234*/ 	.word	0x00001610
        /*4238*/ 	.word	0x000000ff
        /*423c*/ 	.word	0x00034508
        /*4240*/ 	.short	0x0100
        /*4242*/ 	.byte	0x0b
	.zero		1


	//   ....[34]....
        /*4244*/ 	.word	0x000030c0
        /*4248*/ 	.word	0x000000ff
        /*424c*/ 	.word	0x00034400
        /*4250*/ 	.short	0x010a
        /*4252*/ 	.byte	0x0b
	.zero		1


	//   ....[35]....
        /*4254*/ 	.word	0x000031a0
        /*4258*/ 	.word	0x000000ff
        /*425c*/ 	.word	0x00000000
        /*4260*/ 	.short	0x0101
        /*4262*/ 	.byte	0x0b
	.zero		1


	//   ....[36]....
        /*4264*/ 	.word	0x00003dc0
        /*4268*/ 	.word	0x00000008
        /*426c*/ 	.word	0x00000000
        /*4270*/ 	.short	0x010a
        /*4272*/ 	.byte	0x32
	.zero		1


	//   ....[37]....
        /*4274*/ 	.word	0x000048f0
        /*4278*/ 	.word	0x000000ff
        /*427c*/ 	.word	0x00034480
        /*4280*/ 	.short	0x010a
        /*4282*/ 	.byte	0x04
	.zero		1


	//   ....[38]....
        /*4284*/ 	.word	0x00004930
        /*4288*/ 	.word	0x000000ff
        /*428c*/ 	.word	0x00034480
        /*4290*/ 	.short	0x010a
        /*4292*/ 	.byte	0x04
	.zero		1


	//   ....[39]....
        /*4294*/ 	.word	0x00009d20
        /*4298*/ 	.word	0x000000ff
        /*429c*/ 	.word	0x00034480
        /*42a0*/ 	.short	0x010a
        /*42a2*/ 	.byte	0x06
	.zero		1


	//   ....[40]....
        /*42a4*/ 	.word	0x00009d60
        /*42a8*/ 	.word	0x000000ff
        /*42ac*/ 	.word	0x00034480
        /*42b0*/ 	.short	0x010a
        /*42b2*/ 	.byte	0x06
	.zero		1


	//   ....[41]....
        /*42b4*/ 	.word	0x0000f5f0
        /*42b8*/ 	.word	0x00000004
        /*42bc*/ 	.word	0x00000000
        /*42c0*/ 	.short	0x0101
        /*42c2*/ 	.byte	0x3f
	.zero		1


	//   ....[42]....
        /*42c4*/ 	.word	0x0000f700
        /*42c8*/ 	.word	0x00000000
        /*42cc*/ 	.word	0x00000000
        /*42d0*/ 	.short	0x0101
        /*42d2*/ 	.byte	0x30
	.zero		1


	//   ....[43]....
        /*42d4*/ 	.word	0x0000f7e0
        /*42d8*/ 	.word	0x00000000
        /*42dc*/ 	.word	0x00000000
        /*42e0*/ 	.short	0x0101
        /*42e2*/ 	.byte	0x3f
	.zero		1


	//   ....[44]....
        /*42e4*/ 	.word	0x0000f840
        /*42e8*/ 	.word	0x00000008
        /*42ec*/ 	.word	0x00000010
        /*42f0*/ 	.short	0x010a
        /*42f2*/ 	.byte	0x32
	.zero		1


	//   ....[45]....
        /*42f4*/ 	.word	0x0000ffa0
        /*42f8*/ 	.word	0x000000ff
        /*42fc*/ 	.word	0x000344a0
        /*4300*/ 	.short	0x010a
        /*4302*/ 	.byte	0x2f
	.zero		1


	//   ....[46]....
        /*4304*/ 	.word	0x00010680
        /*4308*/ 	.word	0x000000ff
        /*430c*/ 	.word	0x000344a8
        /*4310*/ 	.short	0x010a
        /*4312*/ 	.byte	0x2f
	.zero		1


	//   ....[47]....
        /*4314*/ 	.word	0x00010bd0
        /*4318*/ 	.word	0x000000ff
        /*431c*/ 	.word	0x00000000
        /*4320*/ 	.short	0x0101
        /*4322*/ 	.byte	0x07
	.zero		1


	//   ....[48]....
        /*4324*/ 	.word	0x00010c00
        /*4328*/ 	.word	0x000000ff
        /*432c*/ 	.word	0x000344b0
        /*4330*/ 	.short	0x010a
        /*4332*/ 	.byte	0x2f
	.zero		1


	//   ....[49]....
        /*4334*/ 	.word	0x00011150
        /*4338*/ 	.word	0x000000ff
        /*433c*/ 	.word	0x00000000
        /*4340*/ 	.short	0x0101
        /*4342*/ 	.byte	0x08
	.zero		1


	//   ....[50]....
        /*4344*/ 	.word	0x00011180
        /*4348*/ 	.word	0x000000ff
        /*434c*/ 	.word	0x000344b8
        /*4350*/ 	.short	0x010a
        /*4352*/ 	.byte	0x2f
	.zero		1


	//   ....[51]....
        /*4354*/ 	.word	0x000116d0
        /*4358*/ 	.word	0x000000ff
        /*435c*/ 	.word	0x00000000
        /*4360*/ 	.short	0x0101
        /*4362*/ 	.byte	0x09
	.zero		1


	//   ....[52]....
        /*4364*/ 	.word	0x00011720
        /*4368*/ 	.word	0x000000ff
        /*436c*/ 	.word	0x000344a0
        /*4370*/ 	.short	0x010a
        /*4372*/ 	.byte	0x2f
	.zero		1


	//   ....[53]....
        /*4374*/ 	.word	0x00011d70
        /*4378*/ 	.word	0x000000ff
        /*437c*/ 	.word	0x00000000
        /*4380*/ 	.short	0x0101
        /*4382*/ 	.byte	0x0a
	.zero		1


	//   ....[54]....
        /*4384*/ 	.word	0x00011da0
        /*4388*/ 	.word	0x000000ff
        /*438c*/ 	.word	0x000344a8
        /*4390*/ 	.short	0x010a
        /*4392*/ 	.byte	0x2f
	.zero		1


	//   ....[55]....
        /*4394*/ 	.word	0x000122d0
        /*4398*/ 	.word	0x000000ff
        /*439c*/ 	.word	0x00000000
        /*43a0*/ 	.short	0x0101
        /*43a2*/ 	.byte	0x07
	.zero		1


	//   ....[56]....
        /*43a4*/ 	.word	0x00012300
        /*43a8*/ 	.word	0x000000ff
        /*43ac*/ 	.word	0x000344b0
        /*43b0*/ 	.short	0x010a
        /*43b2*/ 	.byte	0x2f
	.zero		1


	//   ....[57]....
        /*43b4*/ 	.word	0x00012830
        /*43b8*/ 	.word	0x000000ff
        /*43bc*/ 	.word	0x00000000
        /*43c0*/ 	.short	0x0101
        /*43c2*/ 	.byte	0x08
	.zero		1


	//   ....[58]....
        /*43c4*/ 	.word	0x00012860
        /*43c8*/ 	.word	0x000000ff
        /*43cc*/ 	.word	0x000344b8
        /*43d0*/ 	.short	0x010a
        /*43d2*/ 	.byte	0x2f
	.zero		1


	//   ....[59]....
        /*43d4*/ 	.word	0x00012d90
        /*43d8*/ 	.word	0x000000ff
        /*43dc*/ 	.word	0x00000000
        /*43e0*/ 	.short	0x0101
        /*43e2*/ 	.byte	0x09
	.zero		1


	//   ....[60]....
        /*43e4*/ 	.word	0x00012dc0
        /*43e8*/ 	.word	0x000000ff
        /*43ec*/ 	.word	0x000344a0
        /*43f0*/ 	.short	0x010a
        /*43f2*/ 	.byte	0x2f
	.zero		1


	//   ....[61]....
        /*43f4*/ 	.word	0x000133f0
        /*43f8*/ 	.word	0x000000ff
        /*43fc*/ 	.word	0x00000000
        /*4400*/ 	.short	0x0101
        /*4402*/ 	.byte	0x0a
	.zero		1


	//   ....[62]....
        /*4404*/ 	.word	0x00013420
        /*4408*/ 	.word	0x000000ff
        /*440c*/ 	.word	0x000344a8
        /*4410*/ 	.short	0x010a
        /*4412*/ 	.byte	0x2f
	.zero		1


	//   ....[63]....
        /*4414*/ 	.word	0x00013950
        /*4418*/ 	.word	0x000000ff
        /*441c*/ 	.word	0x00000000
        /*4420*/ 	.short	0x0101
        /*4422*/ 	.byte	0x07
	.zero		1


	//   ....[64]....
        /*4424*/ 	.word	0x00013980
        /*4428*/ 	.word	0x000000ff
        /*442c*/ 	.word	0x000344b0
        /*4430*/ 	.short	0x010a
        /*4432*/ 	.byte	0x2f
	.zero		1


	//   ....[65]....
        /*4434*/ 	.word	0x00013eb0
        /*4438*/ 	.word	0x000000ff
        /*443c*/ 	.word	0x00000000
        /*4440*/ 	.short	0x0101
        /*4442*/ 	.byte	0x08
	.zero		1


	//   ....[66]....
        /*4444*/ 	.word	0x00013ee0
        /*4448*/ 	.word	0x000000ff
        /*444c*/ 	.word	0x000344b8
        /*4450*/ 	.short	0x010a
        /*4452*/ 	.byte	0x2f
	.zero		1


	//   ....[67]....
        /*4454*/ 	.word	0x00014410
        /*4458*/ 	.word	0x000000ff
        /*445c*/ 	.word	0x00000000
        /*4460*/ 	.short	0x0101
        /*4462*/ 	.byte	0x09
	.zero		1


	//   ....[68]....
        /*4464*/ 	.word	0x00014440
        /*4468*/ 	.word	0x000000ff
        /*446c*/ 	.word	0x000344a0
        /*4470*/ 	.short	0x010a
        /*4472*/ 	.byte	0x2f
	.zero		1


	//   ....[69]....
        /*4474*/ 	.word	0x00014a70
        /*4478*/ 	.word	0x000000ff
        /*447c*/ 	.word	0x00000000
        /*4480*/ 	.short	0x0101
        /*4482*/ 	.byte	0x0a
	.zero		1


	//   ....[70]....
        /*4484*/ 	.word	0x00014aa0
        /*4488*/ 	.word	0x000000ff
        /*448c*/ 	.word	0x000344a8
        /*4490*/ 	.short	0x010a
        /*4492*/ 	.byte	0x2f
	.zero		1


	//   ....[71]....
        /*4494*/ 	.word	0x00014fd0
        /*4498*/ 	.word	0x000000ff
        /*449c*/ 	.word	0x00000000
        /*44a0*/ 	.short	0x0101
        /*44a2*/ 	.byte	0x07
	.zero		1


	//   ....[72]....
        /*44a4*/ 	.word	0x00015000
        /*44a8*/ 	.word	0x000000ff
        /*44ac*/ 	.word	0x000344b0
        /*44b0*/ 	.short	0x010a
        /*44b2*/ 	.byte	0x2f
	.zero		1


	//   ....[73]....
        /*44b4*/ 	.word	0x00015530
        /*44b8*/ 	.word	0x000000ff
        /*44bc*/ 	.word	0x00000000
        /*44c0*/ 	.short	0x0101
        /*44c2*/ 	.byte	0x08
	.zero		1


	//   ....[74]....
        /*44c4*/ 	.word	0x00015560
        /*44c8*/ 	.word	0x000000ff
        /*44cc*/ 	.word	0x000344b8
        /*44d0*/ 	.short	0x010a
        /*44d2*/ 	.byte	0x2f
	.zero		1


	//   ....[75]....
        /*44d4*/ 	.word	0x00015aa0
        /*44d8*/ 	.word	0x000000ff
        /*44dc*/ 	.word	0x00000000
        /*44e0*/ 	.short	0x0101
        /*44e2*/ 	.byte	0x09
	.zero		1


	//   ....[76]....
        /*44e4*/ 	.word	0x00015b30
        /*44e8*/ 	.word	0x000000ff
        /*44ec*/ 	.word	0x00034400
        /*44f0*/ 	.short	0x010a
        /*44f2*/ 	.byte	0x04
	.zero		1


	//   ....[77]....
        /*44f4*/ 	.word	0x00015c30
        /*44f8*/ 	.word	0x000000ff
        /*44fc*/ 	.word	0x00000000
        /*4500*/ 	.short	0x0101
        /*4502*/ 	.byte	0x04
	.zero		1


	//   ....[78]....
        /*4504*/ 	.word	0x00015e30
        /*4508*/ 	.word	0x000000ff
        /*450c*/ 	.word	0x00034400
        /*4510*/ 	.short	0x010a
        /*4512*/ 	.byte	0x04
	.zero		1


	//   ....[79]....
        /*4514*/ 	.word	0x00015f20
        /*4518*/ 	.word	0x000000ff
        /*451c*/ 	.word	0x00000000
        /*4520*/ 	.short	0x0101
        /*4522*/ 	.byte	0x04
	.zero		1


	//   ....[80]....
        /*4524*/ 	.word	0x00016400
        /*4528*/ 	.word	0x000000ff
        /*452c*/ 	.word	0x00000000
        /*4530*/ 	.short	0x0101
        /*4532*/ 	.byte	0x0a
	.zero		1


	//   ....[81]....
        /*4534*/ 	.word	0x00016430
        /*4538*/ 	.word	0x00000000
        /*453c*/ 	.word	0x00000000
        /*4540*/ 	.short	0x0101
        /*4542*/ 	.byte	0x30
	.zero		1


	//   ....[82]....
        /*4544*/ 	.word	0x00016bd0
        /*4548*/ 	.word	0x000000ff
        /*454c*/ 	.word	0x000344e8
        /*4550*/ 	.short	0x010a
        /*4552*/ 	.byte	0x06
	.zero		1


	//   ....[83]....
        /*4554*/ 	.word	0x00016d00
        /*4558*/ 	.word	0x000000ff
        /*455c*/ 	.word	0x00034400
        /*4560*/ 	.short	0x010a
        /*4562*/ 	.byte	0x07
	.zero		1


	//   ....[84]....
        /*4564*/ 	.word	0x00016e20
        /*4568*/ 	.word	0x000000ff
        /*456c*/ 	.word	0x00000000
        /*4570*/ 	.short	0x0101
        /*4572*/ 	.byte	0x07
	.zero		1


	//   ....[85]....
        /*4574*/ 	.word	0x00017010
        /*4578*/ 	.word	0x000000ff
        /*457c*/ 	.word	0x000344c0
        /*4580*/ 	.short	0x010a
        /*4582*/ 	.byte	0x06
	.zero		1


	//   ....[86]....
        /*4584*/ 	.word	0x000170d0
        /*4588*/ 	.word	0x000000ff
        /*458c*/ 	.word	0x000344a0
        /*4590*/ 	.short	0x010b
        /*4592*/ 	.byte	0x06
	.zero		1


	//   ....[87]....
        /*4594*/ 	.word	0x00017130
        /*4598*/ 	.word	0x000000ff
        /*459c*/ 	.word	0x00000000
        /*45a0*/ 	.short	0x0101
        /*45a2*/ 	.byte	0x0f
	.zero		1


	//   ....[88]....
        /*45a4*/ 	.word	0x00017160
        /*45a8*/ 	.word	0x000000ff
        /*45ac*/ 	.word	0x000344c8
        /*45b0*/ 	.short	0x010a
        /*45b2*/ 	.byte	0x06
	.zero		1


	//   ....[89]....
        /*45b4*/ 	.word	0x00017240
        /*45b8*/ 	.word	0x000000ff
        /*45bc*/ 	.word	0x000344a8
        /*45c0*/ 	.short	0x010b
        /*45c2*/ 	.byte	0x06
	.zero		1


	//   ....[90]....
        /*45c4*/ 	.word	0x000172a0
        /*45c8*/ 	.word	0x000000ff
        /*45cc*/ 	.word	0x00000000
        /*45d0*/ 	.short	0x0101
        /*45d2*/ 	.byte	0x07
	.zero		1


	//   ....[91]....
        /*45d4*/ 	.word	0x000172d0
        /*45d8*/ 	.word	0x000000ff
        /*45dc*/ 	.word	0x000344d0
        /*45e0*/ 	.short	0x010a
        /*45e2*/ 	.byte	0x06
	.zero		1


	//   ....[92]....
        /*45e4*/ 	.word	0x000173b0
        /*45e8*/ 	.word	0x000000ff
        /*45ec*/ 	.word	0x000344b0
        /*45f0*/ 	.short	0x010b
        /*45f2*/ 	.byte	0x06
	.zero		1


	//   ....[93]....
        /*45f4*/ 	.word	0x00017410
        /*45f8*/ 	.word	0x000000ff
        /*45fc*/ 	.word	0x00000000
        /*4600*/ 	.short	0x0101
        /*4602*/ 	.byte	0x0e
	.zero		1


	//   ....[94]....
        /*4604*/ 	.word	0x00017440
        /*4608*/ 	.word	0x000000ff
        /*460c*/ 	.word	0x000344d8
        /*4610*/ 	.short	0x010a
        /*4612*/ 	.byte	0x06
	.zero		1


	//   ....[95]....
        /*4614*/ 	.word	0x00017520
        /*4618*/ 	.word	0x000000ff
        /*461c*/ 	.word	0x000344b8
        /*4620*/ 	.short	0x010b
        /*4622*/ 	.byte	0x06
	.zero		1


	//   ....[96]....
        /*4624*/ 	.word	0x00017590
        /*4628*/ 	.word	0x000000ff
        /*462c*/ 	.word	0x00000000
        /*4630*/ 	.short	0x0101
        /*4632*/ 	.byte	0x24
	.zero		1


	//   ....[97]....
        /*4634*/ 	.word	0x000175d0
        /*4638*/ 	.word	0x000000ff
        /*463c*/ 	.word	0x000344c0
        /*4640*/ 	.short	0x010a
        /*4642*/ 	.byte	0x06
	.zero		1


	//   ....[98]....
        /*4644*/ 	.word	0x00017690
        /*4648*/ 	.word	0x000000ff
        /*464c*/ 	.word	0x000344a0
        /*4650*/ 	.short	0x010b
        /*4652*/ 	.byte	0x06
	.zero		1


	//   ....[99]....
        /*4654*/ 	.word	0x000176d0
        /*4658*/ 	.word	0x000000ff
        /*465c*/ 	.word	0x00000000
        /*4660*/ 	.short	0x0101
        /*4662*/ 	.byte	0x0f
	.zero		1


	//   ....[100]....
        /*4664*/ 	.word	0x00017700
        /*4668*/ 	.word	0x000000ff
        /*466c*/ 	.word	0x000344c8
        /*4670*/ 	.short	0x010a
        /*4672*/ 	.byte	0x06
	.zero		1


	//   ....[101]....
        /*4674*/ 	.word	0x000177d0
        /*4678*/ 	.word	0x000000ff
        /*467c*/ 	.word	0x000344a8
        /*4680*/ 	.short	0x010b
        /*4682*/ 	.byte	0x06
	.zero		1


	//   ....[102]....
        /*4684*/ 	.word	0x00017810
        /*4688*/ 	.word	0x000000ff
        /*468c*/ 	.word	0x00000000
        /*4690*/ 	.short	0x0101
        /*4692*/ 	.byte	0x07
	.zero		1


	//   ....[103]....
        /*4694*/ 	.word	0x00017840
        /*4698*/ 	.word	0x000000ff
        /*469c*/ 	.word	0x000344d0
        /*46a0*/ 	.short	0x010a
        /*46a2*/ 	.byte	0x06
	.zero		1


	//   ....[104]....
        /*46a4*/ 	.word	0x00017910
        /*46a8*/ 	.word	0x000000ff
        /*46ac*/ 	.word	0x000344b0
        /*46b0*/ 	.short	0x010b
        /*46b2*/ 	.byte	0x06
	.zero		1


	//   ....[105]....
        /*46b4*/ 	.word	0x00017950
        /*46b8*/ 	.word	0x000000ff
        /*46bc*/ 	.word	0x00000000
        /*46c0*/ 	.short	0x0101
        /*46c2*/ 	.byte	0x0e
	.zero		1


	//   ....[106]....
        /*46c4*/ 	.word	0x00017980
        /*46c8*/ 	.word	0x000000ff
        /*46cc*/ 	.word	0x000344d8
        /*46d0*/ 	.short	0x010a
        /*46d2*/ 	.byte	0x06
	.zero		1


	//   ....[107]....
        /*46d4*/ 	.word	0x00017a50
        /*46d8*/ 	.word	0x000000ff
        /*46dc*/ 	.word	0x000344b8
        /*46e0*/ 	.short	0x010b
        /*46e2*/ 	.byte	0x06
	.zero		1


	//   ....[108]....
        /*46e4*/ 	.word	0x00017a90
        /*46e8*/ 	.word	0x000000ff
        /*46ec*/ 	.word	0x00000000
        /*46f0*/ 	.short	0x0101
        /*46f2*/ 	.byte	0x24
	.zero		1


	//   ....[109]....
        /*46f4*/ 	.word	0x00017ad0
        /*46f8*/ 	.word	0x000000ff
        /*46fc*/ 	.word	0x000344c0
        /*4700*/ 	.short	0x010a
        /*4702*/ 	.byte	0x06
	.zero		1


	//   ....[110]....
        /*4704*/ 	.word	0x00017b90
        /*4708*/ 	.word	0x000000ff
        /*470c*/ 	.word	0x000344a0
        /*4710*/ 	.short	0x010b
        /*4712*/ 	.byte	0x06
	.zero		1


	//   ....[111]....
        /*4714*/ 	.word	0x00017bd0
        /*4718*/ 	.word	0x000000ff
        /*471c*/ 	.word	0x00000000
        /*4720*/ 	.short	0x0101
        /*4722*/ 	.byte	0x0f
	.zero		1


	//   ....[112]....
        /*4724*/ 	.word	0x00017c00
        /*4728*/ 	.word	0x000000ff
        /*472c*/ 	.word	0x000344c8
        /*4730*/ 	.short	0x010a
        /*4732*/ 	.byte	0x06
	.zero		1


	//   ....[113]....
        /*4734*/ 	.word	0x00017cd0
        /*4738*/ 	.word	0x000000ff
        /*473c*/ 	.word	0x000344a8
        /*4740*/ 	.short	0x010b
        /*4742*/ 	.byte	0x06
	.zero		1


	//   ....[114]....
        /*4744*/ 	.word	0x00017d10
        /*4748*/ 	.word	0x000000ff
        /*474c*/ 	.word	0x00000000
        /*4750*/ 	.short	0x0101
        /*4752*/ 	.byte	0x07
	.zero		1


	//   ....[115]....
        /*4754*/ 	.word	0x00017d40
        /*4758*/ 	.word	0x000000ff
        /*475c*/ 	.word	0x000344d0
        /*4760*/ 	.short	0x010a
        /*4762*/ 	.byte	0x06
	.zero		1


	//   ....[116]....
        /*4764*/ 	.word	0x00017e10
        /*4768*/ 	.word	0x000000ff
        /*476c*/ 	.word	0x000344b0
        /*4770*/ 	.short	0x010b
        /*4772*/ 	.byte	0x06
	.zero		1


	//   ....[117]....
        /*4774*/ 	.word	0x00017e50
        /*4778*/ 	.word	0x000000ff
        /*477c*/ 	.word	0x00000000
        /*4780*/ 	.short	0x0101
        /*4782*/ 	.byte	0x0e
	.zero		1


	//   ....[118]....
        /*4784*/ 	.word	0x00017e80
        /*4788*/ 	.word	0x000000ff
        /*478c*/ 	.word	0x000344d8
        /*4790*/ 	.short	0x010a
        /*4792*/ 	.byte	0x06
	.zero		1


	//   ....[119]....
        /*4794*/ 	.word	0x00017f50
        /*4798*/ 	.word	0x000000ff
        /*479c*/ 	.word	0x000344b8
        /*47a0*/ 	.short	0x010b
        /*47a2*/ 	.byte	0x06
	.zero		1


	//   ....[120]....
        /*47a4*/ 	.word	0x00017f90
        /*47a8*/ 	.word	0x000000ff
        /*47ac*/ 	.word	0x00000000
        /*47b0*/ 	.short	0x0101
        /*47b2*/ 	.byte	0x24
	.zero		1


	//   ....[121]....
        /*47b4*/ 	.word	0x00017fd0
        /*47b8*/ 	.word	0x000000ff
        /*47bc*/ 	.word	0x000344c0
        /*47c0*/ 	.short	0x010a
        /*47c2*/ 	.byte	0x06
	.zero		1


	//   ....[122]....
        /*47c4*/ 	.word	0x00018090
        /*47c8*/ 	.word	0x000000ff
        /*47cc*/ 	.word	0x000344a0
        /*47d0*/ 	.short	0x010b
        /*47d2*/ 	.byte	0x06
	.zero		1


	//   ....[123]....
        /*47d4*/ 	.word	0x000180d0
        /*47d8*/ 	.word	0x000000ff
        /*47dc*/ 	.word	0x00000000
        /*47e0*/ 	.short	0x0101
        /*47e2*/ 	.byte	0x0f
	.zero		1


	//   ....[124]....
        /*47e4*/ 	.word	0x00018100
        /*47e8*/ 	.word	0x000000ff
        /*47ec*/ 	.word	0x000344c8
        /*47f0*/ 	.short	0x010a
        /*47f2*/ 	.byte	0x06
	.zero		1


	//   ....[125]....
        /*47f4*/ 	.word	0x000181e0
        /*47f8*/ 	.word	0x000000ff
        /*47fc*/ 	.word	0x000344a8
        /*4800*/ 	.short	0x010b
        /*4802*/ 	.byte	0x06
	.zero		1


	//   ....[126]....
        /*4804*/ 	.word	0x00018220
        /*4808*/ 	.word	0x000000ff
        /*480c*/ 	.word	0x00000000
        /*4810*/ 	.short	0x0101
        /*4812*/ 	.byte	0x07
	.zero		1


	//   ....[127]....
        /*4814*/ 	.word	0x00018250
        /*4818*/ 	.word	0x000000ff
        /*481c*/ 	.word	0x000344d0
        /*4820*/ 	.short	0x010a
        /*4822*/ 	.byte	0x06
	.zero		1


	//   ....[128]....
        /*4824*/ 	.word	0x00018330
        /*4828*/ 	.word	0x000000ff
        /*482c*/ 	.word	0x000344b0
        /*4830*/ 	.short	0x010b
        /*4832*/ 	.byte	0x06
	.zero		1


	//   ....[129]....
        /*4834*/ 	.word	0x00018370
        /*4838*/ 	.word	0x000000ff
        /*483c*/ 	.word	0x00000000
        /*4840*/ 	.short	0x0101
        /*4842*/ 	.byte	0x0e
	.zero		1


	//   ....[130]....
        /*4844*/ 	.word	0x000183a0
        /*4848*/ 	.word	0x000000ff
        /*484c*/ 	.word	0x000344d8
        /*4850*/ 	.short	0x010a
        /*4852*/ 	.byte	0x06
	.zero		1


	//   ....[131]....
        /*4854*/ 	.word	0x00018480
        /*4858*/ 	.word	0x000000ff
        /*485c*/ 	.word	0x000344b8
        /*4860*/ 	.short	0x010b
        /*4862*/ 	.byte	0x06
	.zero		1


	//   ....[132]....
        /*4864*/ 	.word	0x000184d0
        /*4868*/ 	.word	0x000000ff
        /*486c*/ 	.word	0x00000000
        /*4870*/ 	.short	0x0101
        /*4872*/ 	.byte	0x24
	.zero		1


	//   ....[133]....
        /*4874*/ 	.word	0x00018a40
        /*4878*/ 	.word	0x000000ff
        /*487c*/ 	.word	0x000344c0
        /*4880*/ 	.short	0x010a
        /*4882*/ 	.byte	0x06
	.zero		1


	//   ....[134]....
        /*4884*/ 	.word	0x00018a80
        /*4888*/ 	.word	0x000000ff
        /*488c*/ 	.word	0x000344c8
        /*4890*/ 	.short	0x010a
        /*4892*/ 	.byte	0x06
	.zero		1


	//   ....[135]....
        /*4894*/ 	.word	0x00018ac0
        /*4898*/ 	.word	0x000000ff
        /*489c*/ 	.word	0x000344d0
        /*48a0*/ 	.short	0x010a
        /*48a2*/ 	.byte	0x06
	.zero		1


	//   ....[136]....
        /*48a4*/ 	.word	0x00018b30
        /*48a8*/ 	.word	0x00000003
        /*48ac*/ 	.word	0x000344d8
        /*48b0*/ 	.short	0x010a
        /*48b2*/ 	.byte	0x3f
	.zero		1


	//   ....[137]....
        /*48b4*/ 	.word	0x00019870
        /*48b8*/ 	.word	0x00000008
        /*48bc*/ 	.word	0x00034490
        /*48c0*/ 	.short	0x010a
        /*48c2*/ 	.byte	0x3f
	.zero		1


	//   ....[138]....
        /*48c4*/ 	.word	0x00019bb0
        /*48c8*/ 	.word	0x000000ff
        /*48cc*/ 	.word	0x000344e8
        /*48d0*/ 	.short	0x0101
        /*48d2*/ 	.byte	0x16
	.zero		1


	//   ....[139]....
        /*48d4*/ 	.word	0x00019cb0
        /*48d8*/ 	.word	0x00000003
        /*48dc*/ 	.word	0x00034400
        /*48e0*/ 	.short	0x010a
        /*48e2*/ 	.byte	0x3f
	.zero		1


	//   ....[140]....
        /*48e4*/ 	.word	0x00019df0
        /*48e8*/ 	.word	0x00000002
        /*48ec*/ 	.word	0x00000000
        /*48f0*/ 	.short	0x0101
        /*48f2*/ 	.byte	0x3f
	.zero		1


	//   ....[141]....
        /*48f4*/ 	.word	0x0001a650
        /*48f8*/ 	.word	0x00000007
        /*48fc*/ 	.word	0x00000000
        /*4900*/ 	.short	0x010a
        /*4902*/ 	.byte	0x3f
	.zero		1


	//   ....[142]....
        /*4904*/ 	.word	0x0001a6d0
        /*4908*/ 	.word	0x00000003
        /*490c*/ 	.word	0x00000000
        /*4910*/ 	.short	0x010a
        /*4912*/ 	.byte	0x3f
	.zero		1


	//   ....[143]....
        /*4914*/ 	.word	0x0001c350
        /*4918*/ 	.word	0x0000000c
        /*491c*/ 	.word	0x00034440
        /*4920*/ 	.short	0x010a
        /*4922*/ 	.byte	0x3f
	.zero		1


	//   ....[144]....
        /*4924*/ 	.word	0x0001c470
        /*4928*/ 	.word	0x0000000c
        /*492c*/ 	.word	0x00034400
        /*4930*/ 	.short	0x0101
        /*4932*/ 	.byte	0x3f
	.zero		1


	//   ....[145]....
        /*4934*/ 	.word	0x0001c540
        /*4938*/ 	.word	0x00000003
        /*493c*/ 	.word	0x00034440
        /*4940*/ 	.short	0x010a
        /*4942*/ 	.byte	0x3f
	.zero		1


	//   ....[146]....
        /*4944*/ 	.word	0x0001c5f0
        /*4948*/ 	.word	0x00000003
        /*494c*/ 	.word	0x00034440
        /*4950*/ 	.short	0x010a
        /*4952*/ 	.byte	0x3f
	.zero		1


	//   ....[147]....
        /*4954*/ 	.word	0x0001c6a0
        /*4958*/ 	.word	0x00000003
        /*495c*/ 	.word	0x00034440
        /*4960*/ 	.short	0x010a
        /*4962*/ 	.byte	0x3f
	.zero		1


	//   ....[148]....
        /*4964*/ 	.word	0x0001c750
        /*4968*/ 	.word	0x00000003
        /*496c*/ 	.word	0x00034440
        /*4970*/ 	.short	0x010a
        /*4972*/ 	.byte	0x3f
	.zero		1


	//   ....[149]....
        /*4974*/ 	.word	0x0001c800
        /*4978*/ 	.word	0x00000003
        /*497c*/ 	.word	0x00034440
        /*4980*/ 	.short	0x010a
        /*4982*/ 	.byte	0x3f
	.zero		1


	//   ....[150]....
        /*4984*/ 	.word	0x0001c8b0
        /*4988*/ 	.word	0x00000003
        /*498c*/ 	.word	0x00034440
        /*4990*/ 	.short	0x010a
        /*4992*/ 	.byte	0x3f
	.zero		1


	//   ....[151]....
        /*4994*/ 	.word	0x0001c960
        /*4998*/ 	.word	0x00000003
        /*499c*/ 	.word	0x00034440
        /*49a0*/ 	.short	0x010a
        /*49a2*/ 	.byte	0x3f
	.zero		1


	//   ....[152]....
        /*49a4*/ 	.word	0x0001ca10
        /*49a8*/ 	.word	0x00000003
        /*49ac*/ 	.word	0x00034440
        /*49b0*/ 	.short	0x010a
        /*49b2*/ 	.byte	0x3f
	.zero		1


	//   ....[153]....
        /*49b4*/ 	.word	0x0001ca70
        /*49b8*/ 	.word	0x0000000d
        /*49bc*/ 	.word	0x00034400
        /*49c0*/ 	.short	0x010a
        /*49c2*/ 	.byte	0x3f
	.zero		1


	//   ....[154]....
        /*49c4*/ 	.word	0x0001cae0
        /*49c8*/ 	.word	0x00000000
        /*49cc*/ 	.word	0x00000000
        /*49d0*/ 	.short	0x010a
        /*49d2*/ 	.byte	0x3f
	.zero		1


	//   ....[155]....
        /*49d4*/ 	.word	0x0001cb40
        /*49d8*/ 	.word	0x00000003
        /*49dc*/ 	.word	0x00034480
        /*49e0*/ 	.short	0x010a
        /*49e2*/ 	.byte	0x3f
	.zero		1


	//   ....[156]....
        /*49e4*/ 	.word	0x0001cba0
        /*49e8*/ 	.word	0x00000009
        /*49ec*/ 	.word	0x00034480
        /*49f0*/ 	.short	0x010a
        /*49f2*/ 	.byte	0x3f
	.zero		1


	//   ....[157]....
        /*49f4*/ 	.word	0x0001cc10
        /*49f8*/ 	.word	0x00000002
        /*49fc*/ 	.word	0x00000010
        /*4a00*/ 	.short	0x010a
        /*4a02*/ 	.byte	0x3f
	.zero		1


	//   ....[158]....
        /*4a04*/ 	.word	0x0001ccd0
        /*4a08*/ 	.word	0x00000004
        /*4a0c*/ 	.word	0x000344a0
        /*4a10*/ 	.short	0x010a
        /*4a12*/ 	.byte	0x3f
	.zero		1


	//   ....[159]....
        /*4a14*/ 	.word	0x0001cd30
        /*4a18*/ 	.word	0x0000000c
        /*4a1c*/ 	.word	0x000344a8
        /*4a20*/ 	.short	0x010a
        /*4a22*/ 	.byte	0x3f
	.zero		1


	//   ....[160]....
        /*4a24*/ 	.word	0x0001cd90
        /*4a28*/ 	.word	0x0000000c
        /*4a2c*/ 	.word	0x000344b0
        /*4a30*/ 	.short	0x010a
        /*4a32*/ 	.byte	0x3f
	.zero		1


	//   ....[161]....
        /*4a34*/ 	.word	0x0001cdf0
        /*4a38*/ 	.word	0x0000000c
        /*4a3c*/ 	.word	0x000344b8
        /*4a40*/ 	.short	0x010a
        /*4a42*/ 	.byte	0x3f
	.zero		1


	//   ....[162]....
        /*4a44*/ 	.word	0x0001ce50
        /*4a48*/ 	.word	0x0000000d
        /*4a4c*/ 	.word	0x000344a0
        /*4a50*/ 	.short	0x010a
        /*4a52*/ 	.byte	0x3f
	.zero		1


	//   ....[163]....
        /*4a54*/ 	.word	0x0001ceb0
        /*4a58*/ 	.word	0x0000000d
        /*4a5c*/ 	.word	0x000344a8
        /*4a60*/ 	.short	0x010a
        /*4a62*/ 	.byte	0x3f
	.zero		1


	//   ....[164]....
        /*4a64*/ 	.word	0x0001cf10
        /*4a68*/ 	.word	0x0000000d
        /*4a6c*/ 	.word	0x000344b0
        /*4a70*/ 	.short	0x010a
        /*4a72*/ 	.byte	0x3f
	.zero		1


	//   ....[165]....
        /*4a74*/ 	.word	0x0001cf70
        /*4a78*/ 	.word	0x0000000d
        /*4a7c*/ 	.word	0x000344b8
        /*4a80*/ 	.short	0x010a
        /*4a82*/ 	.byte	0x3f
	.zero		1


	//   ....[166]....
        /*4a84*/ 	.word	0x0001cfd0
        /*4a88*/ 	.word	0x0000000c
        /*4a8c*/ 	.word	0x000344a0
        /*4a90*/ 	.short	0x010a
        /*4a92*/ 	.byte	0x3f
	.zero		1


	//   ....[167]....
        /*4a94*/ 	.word	0x0001d030
        /*4a98*/ 	.word	0x0000000c
        /*4a9c*/ 	.word	0x000344a8
        /*4aa0*/ 	.short	0x010a
        /*4aa2*/ 	.byte	0x3f
	.zero		1


	//   ....[168]....
        /*4aa4*/ 	.word	0x0001d090
        /*4aa8*/ 	.word	0x0000000c
        /*4aac*/ 	.word	0x000344b0
        /*4ab0*/ 	.short	0x010a
        /*4ab2*/ 	.byte	0x3f
	.zero		1


	//   ....[169]....
        /*4ab4*/ 	.word	0x0001d0f0
        /*4ab8*/ 	.word	0x0000000c
        /*4abc*/ 	.word	0x000344b8
        /*4ac0*/ 	.short	0x010a
        /*4ac2*/ 	.byte	0x3f
	.zero		1


	//   ....[170]....
        /*4ac4*/ 	.word	0x0001d150
        /*4ac8*/ 	.word	0x0000000d
        /*4acc*/ 	.word	0x000344a0
        /*4ad0*/ 	.short	0x010a
        /*4ad2*/ 	.byte	0x3f
	.zero		1


	//   ....[171]....
        /*4ad4*/ 	.word	0x0001d1b0
        /*4ad8*/ 	.word	0x0000000d
        /*4adc*/ 	.word	0x000344a8
        /*4ae0*/ 	.short	0x010a
        /*4ae2*/ 	.byte	0x3f
	.zero		1


	//   ....[172]....
        /*4ae4*/ 	.word	0x0001d210
        /*4ae8*/ 	.word	0x0000000d
        /*4aec*/ 	.word	0x000344b0
        /*4af0*/ 	.short	0x010a
        /*4af2*/ 	.byte	0x3f
	.zero		1


	//   ....[173]....
        /*4af4*/ 	.word	0x0001d270
        /*4af8*/ 	.word	0x0000000d
        /*4afc*/ 	.word	0x000344b8
        /*4b00*/ 	.short	0x010a
        /*4b02*/ 	.byte	0x3f
	.zero		1


	//   ....[174]....
        /*4b04*/ 	.word	0x0001d2d0
        /*4b08*/ 	.word	0x00000003
        /*4b0c*/ 	.word	0x00034400
        /*4b10*/ 	.short	0x010a
        /*4b12*/ 	.byte	0x3f
	.zero		1


	//   ....[175]....
        /*4b14*/ 	.word	0x0001d330
        /*4b18*/ 	.word	0x00000003
        /*4b1c*/ 	.word	0x00034400
        /*4b20*/ 	.short	0x010a
        /*4b22*/ 	.byte	0x3f
	.zero		1


	//   ....[176]....
        /*4b24*/ 	.word	0x0001d390
        /*4b28*/ 	.word	0x00000003
        /*4b2c*/ 	.word	0x000344e8
        /*4b30*/ 	.short	0x010a
        /*4b32*/ 	.byte	0x3f
	.zero		1


	//   ....[177]....
        /*4b34*/ 	.word	0x0001d3f0
        /*4b38*/ 	.word	0x00000006
        /*4b3c*/ 	.word	0x00034400
        /*4b40*/ 	.short	0x010a
        /*4b42*/ 	.byte	0x3f
	.zero		1


	//   ....[178]....
        /*4b44*/ 	.word	0x0001d450
        /*4b48*/ 	.word	0x00000003
        /*4b4c*/ 	.word	0x000344c0
        /*4b50*/ 	.short	0x010a
        /*4b52*/ 	.byte	0x3f
	.zero		1


	//   ....[179]....
        /*4b54*/ 	.word	0x0001d4b0
        /*4b58*/ 	.word	0x00000003
        /*4b5c*/ 	.word	0x000344c8
        /*4b60*/ 	.short	0x010a
        /*4b62*/ 	.byte	0x3f
	.zero		1


	//   ....[180]....
        /*4b64*/ 	.word	0x0001d510
        /*4b68*/ 	.word	0x00000003
        /*4b6c*/ 	.word	0x000344d0
        /*4b70*/ 	.short	0x010a
        /*4b72*/ 	.byte	0x3f
	.zero		1


	//   ....[181]....
        /*4b74*/ 	.word	0x0001d570
        /*4b78*/ 	.word	0x00000003
        /*4b7c*/ 	.word	0x000344d8
        /*4b80*/ 	.short	0x010a
        /*4b82*/ 	.byte	0x3f
	.zero		1


	//   ....[182]....
        /*4b84*/ 	.word	0x0001d5d0
        /*4b88*/ 	.word	0x00000003
        /*4b8c*/ 	.word	0x000344c0
        /*4b90*/ 	.short	0x010a
        /*4b92*/ 	.byte	0x3f
	.zero		1


	//   ....[183]....
        /*4b94*/ 	.word	0x0001d630
        /*4b98*/ 	.word	0x00000003
        /*4b9c*/ 	.word	0x000344c8
        /*4ba0*/ 	.short	0x010a
        /*4ba2*/ 	.byte	0x3f
	.zero		1


	//   ....[184]....
        /*4ba4*/ 	.word	0x0001d690
        /*4ba8*/ 	.word	0x00000003
        /*4bac*/ 	.word	0x000344d0
        /*4bb0*/ 	.short	0x010a
        /*4bb2*/ 	.byte	0x3f
	.zero		1


	//   ....[185]....
        /*4bb4*/ 	.word	0x0001d6f0
        /*4bb8*/ 	.word	0x00000003
        /*4bbc*/ 	.word	0x000344d8
        /*4bc0*/ 	.short	0x010a
        /*4bc2*/ 	.byte	0x3f
	.zero		1


	//   ....[186]....
        /*4bc4*/ 	.word	0x0001d750
        /*4bc8*/ 	.word	0x00000003
        /*4bcc*/ 	.word	0x000344c0
        /*4bd0*/ 	.short	0x010a
        /*4bd2*/ 	.byte	0x3f
	.zero		1


	//   ....[187]....
        /*4bd4*/ 	.word	0x0001d7b0
        /*4bd8*/ 	.word	0x00000003
        /*4bdc*/ 	.word	0x000344c8
        /*4be0*/ 	.short	0x010a
        /*4be2*/ 	.byte	0x3f
	.zero		1


	//   ....[188]....
        /*4be4*/ 	.word	0x0001d810
        /*4be8*/ 	.word	0x00000003
        /*4bec*/ 	.word	0x000344d0
        /*4bf0*/ 	.short	0x010a
        /*4bf2*/ 	.byte	0x3f
	.zero		1


	//   ....[189]....
        /*4bf4*/ 	.word	0x0001d870
        /*4bf8*/ 	.word	0x00000003
        /*4bfc*/ 	.word	0x000344d8
        /*4c00*/ 	.short	0x010a
        /*4c02*/ 	.byte	0x3f
	.zero		1


	//   ....[190]....
        /*4c04*/ 	.word	0x0001d8d0
        /*4c08*/ 	.word	0x00000003
        /*4c0c*/ 	.word	0x000344c0
        /*4c10*/ 	.short	0x010a
        /*4c12*/ 	.byte	0x3f
	.zero		1


	//   ....[191]....
        /*4c14*/ 	.word	0x0001d930
        /*4c18*/ 	.word	0x00000003
        /*4c1c*/ 	.word	0x000344c8
        /*4c20*/ 	.short	0x010a
        /*4c22*/ 	.byte	0x3f
	.zero		1


	//   ....[192]....
        /*4c24*/ 	.word	0x0001d990
        /*4c28*/ 	.word	0x00000003
        /*4c2c*/ 	.word	0x000344d0
        /*4c30*/ 	.short	0x010a
        /*4c32*/ 	.byte	0x3f
	.zero		1


	//   ....[193]....
        /*4c34*/ 	.word	0x0001d9f0
        /*4c38*/ 	.word	0x00000003
        /*4c3c*/ 	.word	0x000344d8
        /*4c40*/ 	.short	0x010a
        /*4c42*/ 	.byte	0x3f
	.zero		1


	//   ....[194]....
        /*4c44*/ 	.word	0x0001da50
        /*4c48*/ 	.word	0x00000003
        /*4c4c*/ 	.word	0x000344c0
        /*4c50*/ 	.short	0x010a
        /*4c52*/ 	.byte	0x3f
	.zero		1


	//   ....[195]....
        /*4c54*/ 	.word	0x0001dab0
        /*4c58*/ 	.word	0x00000003
        /*4c5c*/ 	.word	0x000344c8
        /*4c60*/ 	.short	0x010a
        /*4c62*/ 	.byte	0x3f
	.zero		1


	//   ....[196]....
        /*4c64*/ 	.word	0x0001db10
        /*4c68*/ 	.word	0x00000003
        /*4c6c*/ 	.word	0x000344d0
        /*4c70*/ 	.short	0x010a
        /*4c72*/ 	.byte	0x3f
	.zero		1


	//   ....[197]....
        /*4c74*/ 	.word	0x0001dbe0
        /*4c78*/ 	.word	0x00000008
        /*4c7c*/ 	.word	0x00034490
        /*4c80*/ 	.short	0x010a
        /*4c82*/ 	.byte	0x3f
	.zero		1


	//   ....[198]....
        /*4c84*/ 	.word	0x0001dc30
        /*4c88*/ 	.word	0x00000003
        /*4c8c*/ 	.word	0x00034400
        /*4c90*/ 	.short	0x010a
        /*4c92*/ 	.byte	0x3f
	.zero		1


	//   ....[199]....
        /*4c94*/ 	.word	0x0001de40
        /*4c98*/ 	.word	0x00000007
        /*4c9c*/ 	.word	0x00000000
        /*4ca0*/ 	.short	0x010a
        /*4ca2*/ 	.byte	0x3f
	.zero		1


	//   ....[200]....
        /*4ca4*/ 	.word	0x0001de90
        /*4ca8*/ 	.word	0x0000000c
        /*4cac*/ 	.word	0x00034440
        /*4cb0*/ 	.short	0x010a
        /*4cb2*/ 	.byte	0x3f
	.zero		1


	//   ....[201]....
        /*4cb4*/ 	.word	0x0001dee0
        /*4cb8*/ 	.word	0x00000003
        /*4cbc*/ 	.word	0x00034440
        /*4cc0*/ 	.short	0x010a
        /*4cc2*/ 	.byte	0x3f
	.zero		1


	//   ....[202]....
        /*4cc4*/ 	.word	0x0001df30
        /*4cc8*/ 	.word	0x00000003
        /*4ccc*/ 	.word	0x00034440
        /*4cd0*/ 	.short	0x010a
        /*4cd2*/ 	.byte	0x3f
	.zero		1


	//   ....[203]....
        /*4cd4*/ 	.word	0x0001df80
        /*4cd8*/ 	.word	0x00000003
        /*4cdc*/ 	.word	0x00034440
        /*4ce0*/ 	.short	0x010a
        /*4ce2*/ 	.byte	0x3f
	.zero		1


	//   ....[204]....
        /*4ce4*/ 	.word	0x0001dfd0
        /*4ce8*/ 	.word	0x00000003
        /*4cec*/ 	.word	0x00034440
        /*4cf0*/ 	.short	0x010a
        /*4cf2*/ 	.byte	0x3f
	.zero		1


	//   ....[205]....
        /*4cf4*/ 	.word	0x0001e020
        /*4cf8*/ 	.word	0x00000003
        /*4cfc*/ 	.word	0x00034440
        /*4d00*/ 	.short	0x010a
        /*4d02*/ 	.byte	0x3f
	.zero		1


	//   ....[206]....
        /*4d04*/ 	.word	0x0001e070
        /*4d08*/ 	.word	0x00000003
        /*4d0c*/ 	.word	0x00034440
        /*4d10*/ 	.short	0x010a
        /*4d12*/ 	.byte	0x3f
	.zero		1


	//   ....[207]....
        /*4d14*/ 	.word	0x0001e0c0
        /*4d18*/ 	.word	0x00000003
        /*4d1c*/ 	.word	0x00034440
        /*4d20*/ 	.short	0x010a
        /*4d22*/ 	.byte	0x3f
	.zero		1


	//----- nvinfo : EIATTR_NUM_MBARRIERS
	.align		4
.L_39:
        /*4d24*/ 	.byte	0x03, 0x38
        /*4d26*/ 	.short	0x0022


	//----- nvinfo : EIATTR_EXIT_INSTR_OFFSETS
	.align		4
        /*4d28*/ 	.byte	0x04, 0x1c
        /*4d2a*/ 	.short	(.L_41 - .L_40)


	//   ....[0]....
.L_40:
        /*4d2c*/ 	.word	0x00002f80


	//   ....[1]....
        /*4d30*/ 	.word	0x000031b0


	//   ....[2]....
        /*4d34*/ 	.word	0x00003320


	//   ....[3]....
        /*4d38*/ 	.word	0x00016450


	//   ....[4]....
        /*4d3c*/ 	.word	0x000164f0


	//   ....[5]....
        /*4d40*/ 	.word	0x00018b80


	//   ....[6]....
        /*4d44*/ 	.word	0x0001a720


	//   ....[7]....
        /*4d48*/ 	.word	0x0001ca40


	//----- nvinfo : EIATTR_MAX_THREADS
	.align		4
.L_41:
        /*4d4c*/ 	.byte	0x04, 0x05
        /*4d4e*/ 	.short	(.L_43 - .L_42)
.L_42:
        /*4d50*/ 	.word	0x00000180
        /*4d54*/ 	.word	0x00000001
        /*4d58*/ 	.word	0x00000001


	//----- nvinfo : EIATTR_CRS_STACK_SIZE
	.align		4
.L_43:
        /*4d5c*/ 	.byte	0x04, 0x1e
        /*4d5e*/ 	.short	(.L_45 - .L_44)
.L_44:
        /*4d60*/ 	.word	0x00000000


	//----- nvinfo : EIATTR_CBANK_PARAM_SIZE
	.align		4
.L_45:
        /*4d64*/ 	.byte	0x03, 0x19
        /*4d66*/ 	.short	0x0770


	//----- nvinfo : EIATTR_PARAM_CBANK
	.align		4
        /*4d68*/ 	.byte	0x04, 0x0a
        /*4d6a*/ 	.short	(.L_47 - .L_46)
	.align		4
.L_46:
        /*4d6c*/ 	.word	index@(.nv.constant0._ZN7cutlass13device_kernelINS_4gemm6kernel13GemmUniversalINS1_17GroupProblemShapeIN4cute5tupleIJiiiEEEEENS1_10collective13CollectiveMmaINS1_39MainloopSm90ArrayTmaGmmaWarpSpecializedILi2ENS6_IJNS5_1CILi2EEENSC_ILi1EEESE_EEENS1_40KernelPtrArrayTmaWarpSpecializedPingpongEEENS6_IJNSC_ILi256EEENSC_ILi128EEESJ_EEENS_6half_tEPNS6_IJlSE_NSC_ILi0EEEEEESL_SO_NS5_8TiledMMAINS5_8MMA_AtomIJNS5_4SM904GMMA26MMA_64x128x16_F32F16F16_SSILNSS_5MajorE0ELSU_0ELNSS_7ScaleInE1ELSV_1EEEEEENS5_6LayoutINS6_IJSE_SE_SE_EEENS6_IJSM_SM_SM_EEEEENS6_IJNS5_10UnderscoreES12_S12_EEEEENS5_13SM90_TMA_LOADENS5_14ComposedLayoutINS5_7SwizzleILi3ELi4ELi3EEENS5_18smem_ptr_flag_bitsILi16EEENSY_INS6_IJNSC_ILi8EEENSC_ILi64EEEEEENS6_IJS1C_SE_EEEEEEEvNS5_8identityENS5_23SM90_TMA_LOAD_MULTICASTES1G_vS1H_EENS_8epilogue10collective18CollectiveEpilogueINS1K_30Sm90PtrArrayTmaWarpSpecializedILi4ELi2ELi16ELb1ELb0ELi2EEEJSK_NS6_IJS1C_NSC_ILi32EEEEEESL_PNS6_IJSE_lSM_EEESL_S1S_NS1K_6fusion15FusionCallbacksIS1O_NS1T_17LinearCombinationISL_fSL_fLNS_15FloatRoundStyleE2EEESK_S1Q_JEEES15_NS16_IS18_S1A_NSY_INS6_IJS1C_S1B_EEENS6_IJSE_S1C_EEEEEEENS5_17SM75_U16x8_LDSM_TENS5_14SM90_TMA_STOREES22_NS5_17SM90_U16x8_STSM_TENS5_9Copy_AtomIJNS5_17SM90_U32x4_STSM_NESL_EEEvEEEvvEEEEvNT_6ParamsE)
        /*4d70*/ 	.short	0x0210
        /*4d72*/ 	.short	0x0770


	//----- nvinfo : EIATTR_SW_WAR
	.align		4
.L_47:
        /*4d74*/ 	.byte	0x04, 0x36
        /*4d76*/ 	.short	(.L_49 - .L_48)
.L_48:
        /*4d78*/ 	.word	0x00000008
.L_49:


//--------------------- .nv.callgraph             --------------------------
	.section	.nv.callgraph,"",@"SHT_CUDA_CALLGRAPH"
	.align	4
	.sectionentsize	8
	.align		4
        /*0000*/ 	.word	0x00000000
	.align		4
        /*0004*/ 	.word	0xffffffff
	.align		4
        /*0008*/ 	.word	index@(_ZN7cutlass13device_kernelINS_4gemm6kernel13GemmUniversalINS1_17GroupProblemShapeIN4cute5tupleIJiiiEEEEENS1_10collective13CollectiveMmaINS1_39MainloopSm90ArrayTmaGmmaWarpSpecializedILi2ENS6_IJNS5_1CILi2EEENSC_ILi1EEESE_EEENS1_40KernelPtrArrayTmaWarpSpecializedPingpongEEENS6_IJNSC_ILi256EEENSC_ILi128EEESJ_EEENS_6half_tEPNS6_IJlSE_NSC_ILi0EEEEEESL_SO_NS5_8TiledMMAINS5_8MMA_AtomIJNS5_4SM904GMMA26MMA_64x128x16_F32F16F16_SSILNSS_5MajorE0ELSU_0ELNSS_7ScaleInE1ELSV_1EEEEEENS5_6LayoutINS6_IJSE_SE_SE_EEENS6_IJSM_SM_SM_EEEEENS6_IJNS5_10UnderscoreES12_S12_EEEEENS5_13SM90_TMA_LOADENS5_14ComposedLayoutINS5_7SwizzleILi3ELi4ELi3EEENS5_18smem_ptr_flag_bitsILi16EEENSY_INS6_IJNSC_ILi8EEENSC_ILi64EEEEEENS6_IJS1C_SE_EEEEEEEvNS5_8identityENS5_23SM90_TMA_LOAD_MULTICASTES1G_vS1H_EENS_8epilogue10collective18CollectiveEpilogueINS1K_30Sm90PtrArrayTmaWarpSpecializedILi4ELi2ELi16ELb1ELb0ELi2EEEJSK_NS6_IJS1C_NSC_ILi32EEEEEESL_PNS6_IJSE_lSM_EEESL_S1S_NS1K_6fusion15FusionCallbacksIS1O_NS1T_17LinearCombinationISL_fSL_fLNS_15FloatRoundStyleE2EEESK_S1Q_JEEES15_NS16_IS18_S1A_NSY_INS6_IJS1C_S1B_EEENS6_IJSE_S1C_EEEEEEENS5_17SM75_U16x8_LDSM_TENS5_14SM90_TMA_STOREES22_NS5_17SM90_U16x8_STSM_TENS5_9Copy_AtomIJNS5_17SM90_U32x4_STSM_NESL_EEEvEEEvvEEEEvNT_6ParamsE)
	.align		4
        /*000c*/ 	.word	index@(__assertfail)
	.align		4
        /*0010*/ 	.word	0x00000000
	.align		4
        /*0014*/ 	.word	0xfffffffe
	.align		4
        /*0018*/ 	.word	0x00000000
	.align		4
        /*001c*/ 	.word	0xfffffffd
	.align		4
        /*0020*/ 	.word	0x00000000
	.align		4
        /*0024*/ 	.word	0xfffffffc


//--------------------- .nv.constant4             --------------------------
	.section	.nv.constant4,"a",@progbits
	.align	8
	.align		8
.nv.constant4:
        /*0000*/ 	.dword	__assertfail
	.align		8
        /*0008*/ 	.dword	__unnamed_1
	.align		8
        /*0010*/ 	.dword	_ZN39_INTERNAL_fa7edc0f_4_k_cu_917e95ee_33274cuda3std3__45__cpo5beginE
	.align		8
        /*0018*/ 	.dword	_ZN39_INTERNAL_fa7edc0f_4_k_cu_917e95ee_33274cuda3std3__45__cpo3endE
	.align		8
        /*0020*/ 	.dword	_ZN39_INTERNAL_fa7edc0f_4_k_cu_917e95ee_33274cuda3std3__45__cpo6cbeginE
	.align		8
        /*0028*/ 	.dword	_ZN39_INTERNAL_fa7edc0f_4_k_cu_917e95ee_33274cuda3std3__45__cpo4cendE
	.align		8
        /*0030*/ 	.dword	_ZN39_INTERNAL_fa7edc0f_4_k_cu_917e95ee_33274cuda3std3__441_GLOBAL__N__fa7edc0f_4_k_cu_917e95ee_33276ignoreE
	.align		8
        /*0038*/ 	.dword	_ZN39_INTERNAL_fa7edc0f_4_k_cu_917e95ee_33274cuda3std3__419piecewise_constructE
	.align		8
        /*0040*/ 	.dword	_ZN39_INTERNAL_fa7edc0f_4_k_cu_917e95ee_33274cuda3std3__48in_placeE
	.align		8
        /*0048*/ 	.dword	_ZN39_INTERNAL_fa7edc0f_4_k_cu_917e95ee_33274cuda3std6ranges3__45__cpo4swapE
	.align		8
        /*0050*/ 	.dword	_ZN39_INTERNAL_fa7edc0f_4_k_cu_917e95ee_33274cuda3std6ranges3__45__cpo9iter_moveE
	.align		8
        /*0058*/ 	.dword	_ZN39_INTERNAL_fa7edc0f_4_k_cu_917e95ee_33274cute7productE
	.align		8
        /*0060*/ 	.dword	_ZN39_INTERNAL_fa7edc0f_4_k_cu_917e95ee_33274cute1_E
	.align		8
        /*0068*/ 	.dword	$str$24
	.align		8
        /*0070*/ 	.dword	$str$25


//--------------------- .text._ZN7cutlass13device_kernelINS_4gemm6kernel13GemmUniversalINS1_17GroupProblemShapeIN4cute5tupleIJiiiEEEEENS1_10collective13CollectiveMmaINS1_39MainloopSm90ArrayTmaGmmaWarpSpecializedILi2ENS6_IJNS5_1CILi2EEENSC_ILi1EEESE_EEENS1_40KernelPtrArrayTmaWarpSpecializedPingpongEEENS6_IJNSC_ILi256EEENSC_ILi128EEESJ_EEENS_6half_tEPNS6_IJlSE_NSC_ILi0EEEEEESL_SO_NS5_8TiledMMAINS5_8MMA_AtomIJNS5_4SM904GMMA26MMA_64x128x16_F32F16F16_SSILNSS_5MajorE0ELSU_0ELNSS_7ScaleInE1ELSV_1EEEEEENS5_6LayoutINS6_IJSE_SE_SE_EEENS6_IJSM_SM_SM_EEEEENS6_IJNS5_10UnderscoreES12_S12_EEEEENS5_13SM90_TMA_LOADENS5_14ComposedLayoutINS5_7SwizzleILi3ELi4ELi3EEENS5_18smem_ptr_flag_bitsILi16EEENSY_INS6_IJNSC_ILi8EEENSC_ILi64EEEEEENS6_IJS1C_SE_EEEEEEEvNS5_8identityENS5_23SM90_TMA_LOAD_MULTICASTES1G_vS1H_EENS_8epilogue10collective18CollectiveEpilogueINS1K_30Sm90PtrArrayTmaWarpSpecializedILi4ELi2ELi16ELb1ELb0ELi2EEEJSK_NS6_IJS1C_NSC_ILi32EEEEEESL_PNS6_IJSE_lSM_EEESL_S1S_NS1K_6fusion15FusionCallbacksIS1O_NS1T_17LinearCombinationISL_fSL_fLNS_15FloatRoundStyleE2EEESK_S1Q_JEEES15_NS16_IS18_S1A_NSY_INS6_IJS1C_S1B_EEENS6_IJSE_S1C_EEEEEEENS5_17SM75_U16x8_LDSM_TENS5_14SM90_TMA_STOREES22_NS5_17SM90_U16x8_STSM_TENS5_9Copy_AtomIJNS5_17SM90_U32x4_STSM_NESL_EEEvEEEvvEEEEvNT_6ParamsE --------------------------
	.section	.text._ZN7cutlass13device_kernelINS_4gemm6kernel13GemmUniversalINS1_17GroupProblemShapeIN4cute5tupleIJiiiEEEEENS1_10collective13CollectiveMmaINS1_39MainloopSm90ArrayTmaGmmaWarpSpecializedILi2ENS6_IJNS5_1CILi2EEENSC_ILi1EEESE_EEENS1_40KernelPtrArrayTmaWarpSpecializedPingpongEEENS6_IJNSC_ILi256EEENSC_ILi128EEESJ_EEENS_6half_tEPNS6_IJlSE_NSC_ILi0EEEEEESL_SO_NS5_8TiledMMAINS5_8MMA_AtomIJNS5_4SM904GMMA26MMA_64x128x16_F32F16F16_SSILNSS_5MajorE0ELSU_0ELNSS_7ScaleInE1ELSV_1EEEEEENS5_6LayoutINS6_IJSE_SE_SE_EEENS6_IJSM_SM_SM_EEEEENS6_IJNS5_10UnderscoreES12_S12_EEEEENS5_13SM90_TMA_LOADENS5_14ComposedLayoutINS5_7SwizzleILi3ELi4ELi3EEENS5_18smem_ptr_flag_bitsILi16EEENSY_INS6_IJNSC_ILi8EEENSC_ILi64EEEEEENS6_IJS1C_SE_EEEEEEEvNS5_8identityENS5_23SM90_TMA_LOAD_MULTICASTES1G_vS1H_EENS_8epilogue10collective18CollectiveEpilogueINS1K_30Sm90PtrArrayTmaWarpSpecializedILi4ELi2ELi16ELb1ELb0ELi2EEEJSK_NS6_IJS1C_NSC_ILi32EEEEEESL_PNS6_IJSE_lSM_EEESL_S1S_NS1K_6fusion15FusionCallbacksIS1O_NS1T_17LinearCombinationISL_fSL_fLNS_15FloatRoundStyleE2EEESK_S1Q_JEEES15_NS16_IS18_S1A_NSY_INS6_IJS1C_S1B_EEENS6_IJSE_S1C_EEEEEEENS5_17SM75_U16x8_LDSM_TENS5_14SM90_TMA_STOREES22_NS5_17SM90_U16x8_STSM_TENS5_9Copy_AtomIJNS5_17SM90_U32x4_STSM_NESL_EEEvEEEvvEEEEvNT_6ParamsE,"ax",@progbits
	.align	128
.text._ZN7cutlass13device_kernelINS_4gemm6kernel13GemmUniversalINS1_17GroupProblemShapeIN4cute5tupleIJiiiEEEEENS1_10collective13CollectiveMmaINS1_39MainloopSm90ArrayTmaGmmaWarpSpecializedILi2ENS6_IJNS5_1CILi2EEENSC_ILi1EEESE_EEENS1_40KernelPtrArrayTmaWarpSpecializedPingpongEEENS6_IJNSC_ILi256EEENSC_ILi128EEESJ_EEENS_6half_tEPNS6_IJlSE_NSC_ILi0EEEEEESL_SO_NS5_8TiledMMAINS5_8MMA_AtomIJNS5_4SM904GMMA26MMA_64x128x16_F32F16F16_SSILNSS_5MajorE0ELSU_0ELNSS_7ScaleInE1ELSV_1EEEEEENS5_6LayoutINS6_IJSE_SE_SE_EEENS6_IJSM_SM_SM_EEEEENS6_IJNS5_10UnderscoreES12_S12_EEEEENS5_13SM90_TMA_LOADENS5_14ComposedLayoutINS5_7SwizzleILi3ELi4ELi3EEENS5_18smem_ptr_flag_bitsILi16EEENSY_INS6_IJNSC_ILi8EEENSC_ILi64EEEEEENS6_IJS1C_SE_EEEEEEEvNS5_8identityENS5_23SM90_TMA_LOAD_MULTICASTES1G_vS1H_EENS_8epilogue10collective18CollectiveEpilogueINS1K_30Sm90PtrArrayTmaWarpSpecializedILi4ELi2ELi16ELb1ELb0ELi2EEEJSK_NS6_IJS1C_NSC_ILi32EEEEEESL_PNS6_IJSE_lSM_EEESL_S1S_NS1K_6fusion15FusionCallbacksIS1O_NS1T_17LinearCombinationISL_fSL_fLNS_15FloatRoundStyleE2EEESK_S1Q_JEEES15_NS16_IS18_S1A_NSY_INS6_IJS1C_S1B_EEENS6_IJSE_S1C_EEEEEEENS5_17SM75_U16x8_LDSM_TENS5_14SM90_TMA_STOREES22_NS5_17SM90_U16x8_STSM_TENS5_9Copy_AtomIJNS5_17SM90_U32x4_STSM_NESL_EEEvEEEvvEEEEvNT_6ParamsE:
        .type           _ZN7cutlass13device_kernelINS_4gemm6kernel13GemmUniversalINS1_17GroupProblemShapeIN4cute5tupleIJiiiEEEEENS1_10collective13CollectiveMmaINS1_39MainloopSm90ArrayTmaGmmaWarpSpecializedILi2ENS6_IJNS5_1CILi2EEENSC_ILi1EEESE_EEENS1_40KernelPtrArrayTmaWarpSpecializedPingpongEEENS6_IJNSC_ILi256EEENSC_ILi128EEESJ_EEENS_6half_tEPNS6_IJlSE_NSC_ILi0EEEEEESL_SO_NS5_8TiledMMAINS5_8MMA_AtomIJNS5_4SM904GMMA26MMA_64x128x16_F32F16F16_SSILNSS_5MajorE0ELSU_0ELNSS_7ScaleInE1ELSV_1EEEEEENS5_6LayoutINS6_IJSE_SE_SE_EEENS6_IJSM_SM_SM_EEEEENS6_IJNS5_10UnderscoreES12_S12_EEEEENS5_13SM90_TMA_LOADENS5_14ComposedLayoutINS5_7SwizzleILi3ELi4ELi3EEENS5_18smem_ptr_flag_bitsILi16EEENSY_INS6_IJNSC_ILi8EEENSC_ILi64EEEEEENS6_IJS1C_SE_EEEEEEEvNS5_8identityENS5_23SM90_TMA_LOAD_MULTICASTES1G_vS1H_EENS_8epilogue10collective18CollectiveEpilogueINS1K_30Sm90PtrArrayTmaWarpSpecializedILi4ELi2ELi16ELb1ELb0ELi2EEEJSK_NS6_IJS1C_NSC_ILi32EEEEEESL_PNS6_IJSE_lSM_EEESL_S1S_NS1K_6fusion15FusionCallbacksIS1O_NS1T_17LinearCombinationISL_fSL_fLNS_15FloatRoundStyleE2EEESK_S1Q_JEEES15_NS16_IS18_S1A_NSY_INS6_IJS1C_S1B_EEENS6_IJSE_S1C_EEEEEEENS5_17SM75_U16x8_LDSM_TENS5_14SM90_TMA_STOREES22_NS5_17SM90_U16x8_STSM_TENS5_9Copy_AtomIJNS5_17SM90_U32x4_STSM_NESL_EEEvEEEvvEEEEvNT_6ParamsE,@function
        .size           _ZN7cutlass13device_kernelINS_4gemm6kernel13GemmUniversalINS1_17GroupProblemShapeIN4cute5tupleIJiiiEEEEENS1_10collective13CollectiveMmaINS1_39MainloopSm90ArrayTmaGmmaWarpSpecializedILi2ENS6_IJNS5_1CILi2EEENSC_ILi1EEESE_EEENS1_40KernelPtrArrayTmaWarpSpecializedPingpongEEENS6_IJNSC_ILi256EEENSC_ILi128EEESJ_EEENS_6half_tEPNS6_IJlSE_NSC_ILi0EEEEEESL_SO_NS5_8TiledMMAINS5_8MMA_AtomIJNS5_4SM904GMMA26MMA_64x128x16_F32F16F16_SSILNSS_5MajorE0ELSU_0ELNSS_7ScaleInE1ELSV_1EEEEEENS5_6LayoutINS6_IJSE_SE_SE_EEENS6_IJSM_SM_SM_EEEEENS6_IJNS5_10UnderscoreES12_S12_EEEEENS5_13SM90_TMA_LOADENS5_14ComposedLayoutINS5_7SwizzleILi3ELi4ELi3EEENS5_18smem_ptr_flag_bitsILi16EEENSY_INS6_IJNSC_ILi8EEENSC_ILi64EEEEEENS6_IJS1C_SE_EEEEEEEvNS5_8identityENS5_23SM90_TMA_LOAD_MULTICASTES1G_vS1H_EENS_8epilogue10collective18CollectiveEpilogueINS1K_30Sm90PtrArrayTmaWarpSpecializedILi4ELi2ELi16ELb1ELb0ELi2EEEJSK_NS6_IJS1C_NSC_ILi32EEEEEESL_PNS6_IJSE_lSM_EEESL_S1S_NS1K_6fusion15FusionCallbacksIS1O_NS1T_17LinearCombinationISL_fSL_fLNS_15FloatRoundStyleE2EEESK_S1Q_JEEES15_NS16_IS18_S1A_NSY_INS6_IJS1C_S1B_EEENS6_IJSE_S1C_EEEEEEENS5_17SM75_U16x8_LDSM_TENS5_14SM90_TMA_STOREES22_NS5_17SM90_U16x8_STSM_TENS5_9Copy_AtomIJNS5_17SM90_U32x4_STSM_NESL_EEEvEEEvvEEEEvNT_6ParamsE,(.L_x_428 - _ZN7cutlass13device_kernelINS_4gemm6kernel13GemmUniversalINS1_17GroupProblemShapeIN4cute5tupleIJiiiEEEEENS1_10collective13CollectiveMmaINS1_39MainloopSm90ArrayTmaGmmaWarpSpecializedILi2ENS6_IJNS5_1CILi2EEENSC_ILi1EEESE_EEENS1_40KernelPtrArrayTmaWarpSpecializedPingpongEEENS6_IJNSC_ILi256EEENSC_ILi128EEESJ_EEENS_6half_tEPNS6_IJlSE_NSC_ILi0EEEEEESL_SO_NS5_8TiledMMAINS5_8MMA_AtomIJNS5_4SM904GMMA26MMA_64x128x16_F32F16F16_SSILNSS_5MajorE0ELSU_0ELNSS_7ScaleInE1ELSV_1EEEEEENS5_6LayoutINS6_IJSE_SE_SE_EEENS6_IJSM_SM_SM_EEEEENS6_IJNS5_10UnderscoreES12_S12_EEEEENS5_13SM90_TMA_LOADENS5_14ComposedLayoutINS5_7SwizzleILi3ELi4ELi3EEENS5_18smem_ptr_flag_bitsILi16EEENSY_INS6_IJNSC_ILi8EEENSC_ILi64EEEEEENS6_IJS1C_SE_EEEEEEEvNS5_8identityENS5_23SM90_TMA_LOAD_MULTICASTES1G_vS1H_EENS_8epilogue10collective18CollectiveEpilogueINS1K_30Sm90PtrArrayTmaWarpSpecializedILi4ELi2ELi16ELb1ELb0ELi2EEEJSK_NS6_IJS1C_NSC_ILi32EEEEEESL_PNS6_IJSE_lSM_EEESL_S1S_NS1K_6fusion15FusionCallbacksIS1O_NS1T_17LinearCombinationISL_fSL_fLNS_15FloatRoundStyleE2EEESK_S1Q_JEEES15_NS16_IS18_S1A_NSY_INS6_IJS1C_S1B_EEENS6_IJSE_S1C_EEEEEEENS5_17SM75_U16x8_LDSM_TENS5_14SM90_TMA_STOREES22_NS5_17SM90_U16x8_STSM_TENS5_9Copy_AtomIJNS5_17SM90_U32x4_STSM_NESL_EEEvEEEvvEEEEvNT_6ParamsE)
        .other          _ZN7cutlass13device_kernelINS_4gemm6kernel13GemmUniversalINS1_17GroupProblemShapeIN4cute5tupleIJiiiEEEEENS1_10collective13CollectiveMmaINS1_39MainloopSm90ArrayTmaGmmaWarpSpecializedILi2ENS6_IJNS5_1CILi2EEENSC_ILi1EEESE_EEENS1_40KernelPtrArrayTmaWarpSpecializedPingpongEEENS6_IJNSC_ILi256EEENSC_ILi128EEESJ_EEENS_6half_tEPNS6_IJlSE_NSC_ILi0EEEEEESL_SO_NS5_8TiledMMAINS5_8MMA_AtomIJNS5_4SM904GMMA26MMA_64x128x16_F32F16F16_SSILNSS_5MajorE0ELSU_0ELNSS_7ScaleInE1ELSV_1EEEEEENS5_6LayoutINS6_IJSE_SE_SE_EEENS6_IJSM_SM_SM_EEEEENS6_IJNS5_10UnderscoreES12_S12_EEEEENS5_13SM90_TMA_LOADENS5_14ComposedLayoutINS5_7SwizzleILi3ELi4ELi3EEENS5_18smem_ptr_flag_bitsILi16EEENSY_INS6_IJNSC_ILi8EEENSC_ILi64EEEEEENS6_IJS1C_SE_EEEEEEEvNS5_8identityENS5_23SM90_TMA_LOAD_MULTICASTES1G_vS1H_EENS_8epilogue10collective18CollectiveEpilogueINS1K_30Sm90PtrArrayTmaWarpSpecializedILi4ELi2ELi16ELb1ELb0ELi2EEEJSK_NS6_IJS1C_NSC_ILi32EEEEEESL_PNS6_IJSE_lSM_EEESL_S1S_NS1K_6fusion15FusionCallbacksIS1O_NS1T_17LinearCombinationISL_fSL_fLNS_15FloatRoundStyleE2EEESK_S1Q_JEEES15_NS16_IS18_S1A_NSY_INS6_IJS1C_S1B_EEENS6_IJSE_S1C_EEEEEEENS5_17SM75_U16x8_LDSM_TENS5_14SM90_TMA_STOREES22_NS5_17SM90_U16x8_STSM_TENS5_9Copy_AtomIJNS5_17SM90_U32x4_STSM_NESL_EEEvEEEvvEEEEvNT_6ParamsE,@"STO_CUDA_ENTRY STV_DEFAULT"
_ZN7cutlass13device_kernelINS_4gemm6kernel13GemmUniversalINS1_17GroupProblemShapeIN4cute5tupleIJiiiEEEEENS1_10collective13CollectiveMmaINS1_39MainloopSm90ArrayTmaGmmaWarpSpecializedILi2ENS6_IJNS5_1CILi2EEENSC_ILi1EEESE_EEENS1_40KernelPtrArrayTmaWarpSpecializedPingpongEEENS6_IJNSC_ILi256EEENSC_ILi128EEESJ_EEENS_6half_tEPNS6_IJlSE_NSC_ILi0EEEEEESL_SO_NS5_8TiledMMAINS5_8MMA_AtomIJNS5_4SM904GMMA26MMA_64x128x16_F32F16F16_SSILNSS_5MajorE0ELSU_0ELNSS_7ScaleInE1ELSV_1EEEEEENS5_6LayoutINS6_IJSE_SE_SE_EEENS6_IJSM_SM_SM_EEEEENS6_IJNS5_10UnderscoreES12_S12_EEEEENS5_13SM90_TMA_LOADENS5_14ComposedLayoutINS5_7SwizzleILi3ELi4ELi3EEENS5_18smem_ptr_flag_bitsILi16EEENSY_INS6_IJNSC_ILi8EEENSC_ILi64EEEEEENS6_IJS1C_SE_EEEEEEEvNS5_8identityENS5_23SM90_TMA_LOAD_MULTICASTES1G_vS1H_EENS_8epilogue10collective18CollectiveEpilogueINS1K_30Sm90PtrArrayTmaWarpSpecializedILi4ELi2ELi16ELb1ELb0ELi2EEEJSK_NS6_IJS1C_NSC_ILi32EEEEEESL_PNS6_IJSE_lSM_EEESL_S1S_NS1K_6fusion15FusionCallbacksIS1O_NS1T_17LinearCombinationISL_fSL_fLNS_15FloatRoundStyleE2EEESK_S1Q_JEEES15_NS16_IS18_S1A_NSY_INS6_IJS1C_S1B_EEENS6_IJSE_S1C_EEEEEEENS5_17SM75_U16x8_LDSM_TENS5_14SM90_TMA_STOREES22_NS5_17SM90_U16x8_STSM_TENS5_9Copy_AtomIJNS5_17SM90_U32x4_STSM_NESL_EEEvEEEvvEEEEvNT_6ParamsE:
[----:B------:R-:W1:Y:S02]  /*0000*/  LDC R1, c[0x0][0x28] ;  /* 0x00000a00ff017b82 */ /* 0x000e640000000800 */
[----:B-1----:R-:W-:-:S06]  /*0010*/  VIADD R1, R1, 0xfffff728 ;  /* 0xfffff72801017836 */ /* 0x002fcc0000000000 */
[----:B------:R-:W1:Y:S01]  /*0020*/  LDC.64 R4, c[0x0][0x918] ;  /* 0x00024600ff047b82 */ /* 0x000e620000000a00 */
[----:B------:R-:W-:Y:S01]  /*0030*/  ULDC.64 UR38, c[0x0][0x208] ;  /* 0x0000820000267ab9 */ /* 0x000fe20000000a00 */
[----:B------:R-:W2:Y:S01]  /*0040*/  S2R R20, SR_TID.X ;  /* 0x0000000000147919 */ /* 0x000ea20000002100 */
[----:B------:R-:W-:Y:S01]  /*0050*/  ULDC UR4, c[0x0][0x910] ;  /* 0x0002440000047ab9 */ /* 0x000fe20000000800 */
[----:B------:R-:W-:Y:S01]  /*0060*/  ULDC.64 UR20, c[0x0][0x8d0] ;  /* 0x0002340000147ab9 */ /* 0x000fe20000000a00 */
[----:B------:R-:W-:Y:S01]  /*0070*/  ULDC.64 UR14, c[0x0][0x8c8] ;  /* 0x00023200000e7ab9 */ /* 0x000fe20000000a00 */
[----:B------:R-:W-:Y:S01]  /*0080*/  MOV R8, RZ ;  /* 0x000000ff00087202 */ /* 0x000fe20000000f00 */
[----:B------:R-:W-:Y:S01]  /*0090*/  IMAD.MOV.U32 R0, RZ, RZ, RZ ;  /* 0x000000ffff007224 */ /* 0x000fe200078e00ff */
[----:B------:R-:W3:Y:S01]  /*00a0*/  S2UR UR25, SR_CTAID.Y ;  /* 0x00000000001979c3 */ /* 0x000ee20000002600 */
[----:B------:R-:W-:Y:S01]  /*00b0*/  ULDC.64 UR16, c[0x0][0x8e0] ;  /* 0x0002380000107ab9 */ /* 0x000fe20000000a00 */
[----:B------:R-:W-:Y:S01]  /*00c0*/  ULDC.64 UR22, c[0x0][0x8e8] ;  /* 0x00023a0000167ab9 */ /* 0x000fe20000000a00 */
[----:B-1----:R-:W4:Y:S01]  /*00d0*/  LDG.E R7, desc[UR38][R4.64] ;  /* 0x0000002604077981 */ /* 0x002f22000c1e1900 */
[----:B------:R-:W-:-:S03]  /*00e0*/  IMAD.U32 R12, RZ, RZ, UR4 ;  /* 0x00000004ff0c7e24 */ /* 0x000fc6000f8e00ff */
[----:B------:R-:W4:Y:S01]  /*00f0*/  LDG.E R6, desc[UR38][R4.64+0x4] ;  /* 0x0000042604067981 */ /* 0x000f22000c1e1900 */
[----:B--2---:R-:W-:Y:S01]  /*0100*/  LOP3.LUT R21, R20, 0x1f, RZ, 0xc0, !PT ;  /* 0x0000001f14157812 */ /* 0x004fe200078ec0ff */
[----:B------:R-:W-:Y:S01]  /*0110*/  UISETP.NE.U32.AND UP0, UPT, UR20, URZ, UPT ;  /* 0x0000003f1400728c */ /* 0x000fe2000bf05070 */
[----:B------:R-:W1:Y:S01]  /*0120*/  S2UR UR52, SR_CTAID.X ;  /* 0x00000000003479c3 */ /* 0x000e620000002500 */
[----:B------:R-:W-:Y:S01]  /*0130*/  ULDC UR4, c[0x0][0x908] ;  /* 0x0002420000047ab9 */ /* 0x000fe20000000800 */
[----:B------:R-:W-:Y:S01]  /*0140*/  ISETP.GE.AND P0, PT, R21, R12, PT ;  /* 0x0000000c1500720c */ /* 0x000fe20003f06270 */
[----:B------:R-:W-:Y:S02]  /*0150*/  UISETP.NE.AND.EX UP0, UPT, UR21, URZ, UPT, UP0 ;  /* 0x0000003f1500728c */ /* 0x000fe4000bf05300 */
[----:B------:R-:W-:-:S09]  /*0160*/  UISETP.NE.AND UP3, UPT, UR4, 0x1, UPT ;  /* 0x000000010400788c */ /* 0x000fd2000bf65270 */
[----:B------:R-:W-:Y:S01]  /*0170*/  @UP0 ULDC UR24, c[0x0][0x8dc] ;  /* 0x0002370000180ab9 */ /* 0x000fe20000000800 */
[----:B------:R-:W2:Y:S01]  /*0180*/  @!P0 LDC.64 R2, c[0x0][0x918] ;  /* 0x00024600ff028b82 */ /* 0x000ea20000000a00 */
[----:B---3--:R-:W-:Y:S01]  /*0190*/  @UP3 UMOV UR6, UR25 ;  /* 0x0000001900063c82 */ /* 0x008fe20008000000 */
[----:B------:R-:W-:Y:S01]  /*01a0*/  @UP3 ULDC UR8, c[0x0][0x10] ;  /* 0x0000040000083ab9 */ /* 0x000fe20000000800 */
[----:B------:R-:W-:Y:S01]  /*01b0*/  @UP3 UMOV UR4, UR6 ;  /* 0x0000000600043c82 */ /* 0x000fe20008000000 */
[----:B------:R-:W-:Y:S01]  /*01c0*/  @UP3 UMOV UR5, URZ ;  /* 0x0000003f00053c82 */ /* 0x000fe20008000000 */
[----:B------:R-:W-:Y:S01]  /*01d0*/  @!UP3 UMOV UR6, UR25 ;  /* 0x000000190006bc82 */ /* 0x000fe20008000000 */
[----:B-1----:R-:W-:Y:S01]  /*01e0*/  @UP3 UIMAD.WIDE.U32 UR8, UR52, UR8, UR4 ;  /* 0x00000008340832a5 */ /* 0x002fe2000f8e0004 */
[----:B------:R-:W-:Y:S01]  /*01f0*/  @UP3 UMOV UR7, URZ ;  /* 0x0000003f00073c82 */ /* 0x000fe20008000000 */
[----:B--2---:R-:W-:-:S05]  /*0200*/  @!P0 IMAD.WIDE.U32 R2, R21, 0xc, R2 ;  /* 0x0000000c15028825 */ /* 0x004fca00078e0002 */
[----:B------:R1:W5:Y:S04]  /*0210*/  @!P0 LDG.E R8, desc[UR38][R2.64] ;  /* 0x0000002602088981 */ /* 0x000368000c1e1900 */
[----:B------:R1:W5:Y:S01]  /*0220*/  @!P0 LDG.E R0, desc[UR38][R2.64+0x4] ;  /* 0x0000042602008981 */ /* 0x000362000c1e1900 */
[----:B------:R-:W-:Y:S01]  /*0230*/  ISETP.NE.U32.AND P0, PT, RZ, UR22, PT ;  /* 0x00000016ff007c0c */ /* 0x000fe2000bf05070 */
[----:B------:R-:W-:-:S03]  /*0240*/  @!UP3 ULDC UR10, c[0x0][0xc] ;  /* 0x00000300000abab9 */ /* 0x000fc60000000800 */
[----:B------:R-:W-:Y:S01]  /*0250*/  ISETP.NE.AND.EX P0, PT, RZ, UR23, PT, P0 ;  /* 0x00000017ff007c0c */ /* 0x000fe2000bf05300 */
[----:B------:R-:W-:Y:S01]  /*0260*/  UMOV UR53, URZ ;  /* 0x0000003f00357c82 */ /* 0x000fe20008000000 */
[----:B------:R-:W-:Y:S01]  /*0270*/  @UP3 UIADD3 UR7, UR9, UR7, URZ ;  /* 0x0000000709073290 */ /* 0x000fe2000fffe03f */
[----:B----4-:R-:W-:Y:S02]  /*0280*/  R2UR UR12, R7 ;  /* 0x00000000070c72ca */ /* 0x010fe400000e0000 */
[----:B------:R-:W-:-:S11]  /*0290*/  R2UR UR26, R6 ;  /* 0x00000000061a72ca */ /* 0x000fd600000e0000 */
[----:B------:R-:W-:-:S04]  /*02a0*/  UIADD3 UR11, UP1, UR12, UR14, URZ ;  /* 0x0000000e0c0b7290 */ /* 0x000fc8000ff3e03f */
[----:B------:R-:W-:Y:S02]  /*02b0*/  ULEA.HI.X.SX32 UR12, UR12, UR15, 0x1, UP1 ;  /* 0x0000000f0c0c7291 */ /* 0x000fe400088f0e3f */
[----:B------:R-:W-:-:S04]  /*02c0*/  UIADD3 UR11, UP1, UR11, -0x1, URZ ;  /* 0xffffffff0b0b7890 */ /* 0x000fc8000ff3e03f */
[----:B------:R-:W-:Y:S02]  /*02d0*/  UIADD3.X UR12, UR12, -0x1, URZ, UP1, !UPT ;  /* 0xffffffff0c0c7890 */ /* 0x000fe40008ffe43f */
[----:B------:R-:W-:-:S04]  /*02e0*/  @UP0 UIADD3 UR24, UP1, UR11, UR24, URZ ;  /* 0x000000180b180290 */ /* 0x000fc8000ff3e03f */
[----:B------:R-:W-:Y:S02]  /*02f0*/  @UP0 UIADD3.X UR27, URZ, UR12, URZ, UP1, !UPT ;  /* 0x0000000c3f1b0290 */ /* 0x000fe40008ffe43f */
[----:B------:R-:W-:Y:S02]  /*0300*/  UIADD3 UR13, UP1, UR26, UR16, URZ ;  /* 0x000000101a0d7290 */ /* 0x000fe4000ff3e03f */
[----:B------:R-:W-:Y:S02]  /*0310*/  @UP0 UIMAD.WIDE.U32 UR18, UR27, UR20, URZ ;  /* 0x000000141b1202a5 */ /* 0x000fe4000f8e003f */
[----:B------:R-:W-:Y:S02]  /*0320*/  ULEA.HI.X.SX32 UR26, UR26, UR17, 0x1, UP1 ;  /* 0x000000111a1a7291 */ /* 0x000fe400088f0e3f */
[----:B------:R-:W-:Y:S02]  /*0330*/  @UP0 UIMAD.WIDE.U32 UR18, UP1, UR24, UR21, UR18 ;  /* 0x00000015181202a5 */ /* 0x000fe4000f820012 */
[----:B------:R-:W-:-:S02]  /*0340*/  @UP0 UIMAD.WIDE.U32 UR4, UR24, UR20, URZ ;  /* 0x00000014180402a5 */ /* 0x000fc4000f8e003f */
[----:B------:R-:W-:Y:S02]  /*0350*/  @UP0 UIADD3.X UR25, URZ, URZ, URZ, UP1, !UPT ;  /* 0x0000003f3f190290 */ /* 0x000fe40008ffe43f */
[----:B------:R-:W-:Y:S01]  /*0360*/  @UP0 UIADD3 URZ, UP1, UR5, UR18, URZ ;  /* 0x00000012053f0290 */ /* 0x000fe2000ff3e03f */
[----:B------:R-:W-:Y:S01]  /*0370*/  @UP0 UMOV UR24, UR19 ;  /* 0x0000001300180c82 */ /* 0x000fe20008000000 */
[----:B------:R-:W-:Y:S02]  /*0380*/  @!UP3 UIMAD.WIDE.U32 UR4, UR10, UR6, UR52 ;  /* 0x000000060a04b2a5 */ /* 0x000fe4000f8e0034 */
[----:B------:R-:W-:Y:S02]  /*0390*/  @UP0 UIMAD.WIDE.U32.X UR18, UR27, UR21, UR24, UP1 ;  /* 0x000000151b1202a5 */ /* 0x000fe400088e0418 */
[----:B------:R-:W-:-:S03]  /*03a0*/  UIADD3 UR13, UP2, UR13, -0x1, URZ ;  /* 0xffffffff0d0d7890 */ /* 0x000fc6000ff5e03f */
[----:B------:R-:W-:Y:S01]  /*03b0*/  @!UP3 UMOV UR8, UR4 ;  /* 0x000000040008bc82 */ /* 0x000fe20008000000 */
[----:B------:R-:W-:Y:S01]  /*03c0*/  UIADD3.X UR24, UR26, -0x1, URZ, UP2, !UPT ;  /* 0xffffffff1a187890 */ /* 0x000fe200097fe43f */
[----:B------:R-:W-:Y:S01]  /*03d0*/  @!UP3 UMOV UR7, UR5 ;  /* 0x000000050007bc82 */ /* 0x000fe20008000000 */
[----:B------:R-:W-:Y:S01]  /*03e0*/  @UP0 UMOV UR11, UR18 ;  /* 0x00000012000b0c82 */ /* 0x000fe20008000000 */
[----:B------:R-:W-:Y:S01]  /*03f0*/  @UP0 UMOV UR12, UR19 ;  /* 0x00000013000c0c82 */ /* 0x000fe20008000000 */
[----:B-1----:R-:W-:Y:S08]  /*0400*/  @!P0 BRA `(.L_x_0) ;  /* 0x0000000000308947 */ /* 0x002ff00003800000 */
[----:B------:R-:W-:Y:S02]  /*0410*/  ULDC UR9, c[0x0][0x8f4] ;  /* 0x00023d0000097ab9 */ /* 0x000fe40000000800 */
[----:B------:R-:W-:-:S04]  /*0420*/  UIADD3 UR9, UP1, UR13, UR9, URZ ;  /* 0x000000090d097290 */ /* 0x000fc8000ff3e03f */
[----:B------:R-:W-:-:S04]  /*0430*/  UIADD3.X UR10, URZ, UR24, URZ, UP1, !UPT ;  /* 0x000000183f0a7290 */ /* 0x000fc80008ffe43f */
[----:B------:R-:W-:-:S04]  /*0440*/  UIMAD.WIDE.U32 UR4, UR10, UR22, URZ ;  /* 0x000000160a0472a5 */ /* 0x000fc8000f8e003f */
[----:B------:R-:W-:Y:S02]  /*0450*/  UIMAD.WIDE.U32 UR18, UP1, UR9, UR23, UR4 ;  /* 0x00000017091272a5 */ /* 0x000fe4000f820004 */
[----:B------:R-:W-:Y:S02]  /*0460*/  UIMAD.WIDE.U32 UR4, UR9, UR22, URZ ;  /* 0x00000016090472a5 */ /* 0x000fe4000f8e003f */
[----:B------:R-:W-:Y:S02]  /*0470*/  UIADD3.X UR25, URZ, URZ, URZ, UP1, !UPT ;  /* 0x0000003f3f197290 */ /* 0x000fe40008ffe43f */
[----:B------:R-:W-:Y:S01]  /*0480*/  UIADD3 URZ, UP1, UR5, UR18, URZ ;  /* 0x00000012053f7290 */ /* 0x000fe2000ff3e03f */
[----:B------:R-:W-:-:S03]  /*0490*/  UMOV UR24, UR19 ;  /* 0x0000001300187c82 */ /* 0x000fc60008000000 */
[----:B------:R-:W-:-:S07]  /*04a0*/  UIMAD.WIDE.U32.X UR4, UR10, UR23, UR24, UP1 ;  /* 0x000000170a0472a5 */ /* 0x000fce00088e0418 */
[----:B------:R-:W-:Y:S01]  /*04b0*/  UMOV UR13, UR4 ;  /* 0x00000004000d7c82 */ /* 0x000fe20008000000 */
[----:B------:R-:W-:-:S05]  /*04c0*/  UMOV UR24, UR5 ;  /* 0x0000000500187c82 */ /* 0x000fca0008000000 */
.L_x_0:
[----:B------:R-:W-:Y:S01]  /*04d0*/  ULDC UR9, c[0x0][0x934] ;  /* 0x00024d0000097ab9 */ /* 0x000fe20000000800 */
[----:B------:R-:W-:Y:S01]  /*04e0*/  ULDC UR10, c[0x0][0x904] ;  /* 0x00024100000a7ab9 */ /* 0x000fe20000000800 */
[----:B------:R-:W-:Y:S01]  /*04f0*/  ULDC UR4, c[0x0][0x938] ;  /* 0x00024e0000047ab9 */ /* 0x000fe20000000800 */
[----:B------:R-:W-:Y:S01]  /*0500*/  USHF.L.U32 UR9, UR9, UR10, URZ ;  /* 0x0000000a09097299 */ /* 0x000fe2000800063f */
[----:B------:R-:W-:Y:S01]  /*0510*/  SHF.R.U32.HI R24, RZ, 0x5, R20 ;  /* 0x00000005ff187819 */ /* 0x000fe20000011614 */
[----:B------:R-:W-:Y:S01]  /*0520*/  USHF.L.U32 UR10, UR4, UR10, URZ ;  /* 0x0000000a040a7299 */ /* 0x000fe2000800063f */
[----:B------:R-:W-:Y:S01]  /*0530*/  ULDC UR26, c[0x0][0x8d8] ;  /* 0x00023600001a7ab9 */ /* 0x000fe20000000800 */
[----:B------:R-:W-:Y:S02]  /*0540*/  ULDC UR30, c[0x0][0x8f0] ;  /* 0x00023c00001e7ab9 */ /* 0x000fe40000000800 */
[----:B------:R-:W-:Y:S01]  /*0550*/  IMAD.U32 R10, RZ, RZ, UR9 ;  /* 0x00000009ff0a7e24 */ /* 0x000fe2000f8e00ff */
[----:B------:R-:W-:Y:S01]  /*0560*/  USHF.R.U64 UR18, UR11, UR26, UR12 ;  /* 0x0000001a0b127299 */ /* 0x000fe2000800120c */
[----:B------:R-:W-:Y:S01]  /*0570*/  MOV R9, UR10 ;  /* 0x0000000a00097c02 */ /* 0x000fe20008000f00 */
[----:B------:R-:W-:-:S02]  /*0580*/  USHF.R.U64 UR11, UR13, UR30, UR24 ;  /* 0x0000001e0d0b7299 */ /* 0x000fc40008001218 */
[----:B------:R-:W-:Y:S01]  /*0590*/  IABS R2, R10 ;  /* 0x0000000a00027213 */ /* 0x000fe20000000000 */
[----:B------:R-:W-:Y:S01]  /*05a0*/  UIADD3 UR18, UR18, -0x1, UR9 ;  /* 0xffffffff12127890 */ /* 0x000fe2000fffe009 */
[----:B------:R-:W-:Y:S01]  /*05b0*/  IABS R3, R9 ;  /* 0x0000000900037213 */ /* 0x000fe20000000000 */
[----:B------:R-:W-:Y:S01]  /*05c0*/  UIADD3 UR11, UR11, -0x1, UR10 ;  /* 0xffffffff0b0b7890 */ /* 0x000fe2000fffe00a */
[----:B------:R-:W-:Y:S01]  /*05d0*/  R2UR UR28, R2 ;  /* 0x00000000021c72ca */ /* 0x000fe200000e0000 */
[----:B------:R-:W-:Y:S01]  /*05e0*/  UMOV UR12, URZ ;  /* 0x0000003f000c7c82 */ /* 0x000fe20008000000 */
[----:B------:R-:W-:Y:S01]  /*05f0*/  UISETP.GE.AND UP5, UPT, UR18, URZ, UPT ;  /* 0x0000003f1200728c */ /* 0x000fe2000bfa6270 */
[----:B------:R-:W-:Y:S01]  /*0600*/  IMAD.MOV.U32 R2, RZ, RZ, R3 ;  /* 0x000000ffff027224 */ /* 0x000fe200078e0003 */
[----:B------:R-:W-:Y:S01]  /*0610*/  UISETP.NE.AND UP4, UPT, UR9, URZ, UPT ;  /* 0x0000003f0900728c */ /* 0x000fe2000bf85270 */
[----:B------:R-:W-:-:S03]  /*0620*/  UMOV UR59, 0x1 ;  /* 0x00000001003b7882 */ /* 0x000fc60000000000 */
[----:B------:R-:W-:-:S05]  /*0630*/  R2UR UR27, R2 ;  /* 0x00000000021b72ca */ /* 0x000fca00000e0000 */
[----:B------:R-:W1:Y:S08]  /*0640*/  I2F.RP R2, UR28 ;  /* 0x0000001c00027d06 */ /* 0x000e700008209400 */
[----:B------:R-:W2:Y:S08]  /*0650*/  I2F.RP R4, UR27 ;  /* 0x0000001b00047d06 */ /* 0x000eb00008209400 */
[----:B-1----:R-:W1:Y:S08]  /*0660*/  MUFU.RCP R2, R2 ;  /* 0x0000000200027308 */ /* 0x002e700000001000 */
[----:B--2---:R-:W2:Y:S01]  /*0670*/  MUFU.RCP R4, R4 ;  /* 0x0000000400047308 */ /* 0x004ea20000001000 */
[----:B-1----:R-:W-:-:S02]  /*0680*/  VIADD R3, R2, 0xffffffe ;  /* 0x0ffffffe02037836 */ /* 0x002fc40000000000 */
[----:B------:R-:W-:-:S05]  /*0690*/  IMAD.U32 R2, RZ, RZ, UR18 ;  /* 0x00000012ff027e24 */ /* 0x000fca000f8e00ff */
[----:B------:R-:W1:Y:S01]  /*06a0*/  F2I.FTZ.U32.TRUNC.NTZ R3, R3 ;  /* 0x0000000300037305 */ /* 0x000e62000021f000 */
[----:B------:R-:W-:Y:S02]  /*06b0*/  IABS R2, R2 ;  /* 0x0000000200027213 */ /* 0x000fe40000000000 */
[----:B--2---:R-:W-:Y:S02]  /*06c0*/  IADD3 R5, R4, 0xffffffe, RZ ;  /* 0x0ffffffe04057810 */ /* 0x004fe40007ffe0ff */
[----:B------:R-:W-:Y:S02]  /*06d0*/  IABS R4, R10 ;  /* 0x0000000a00047213 */ /* 0x000fe40000000000 */
[----:B------:R-:W-:Y:S02]  /*06e0*/  R2UR UR32, R2 ;  /* 0x00000000022072ca */ /* 0x000fe400000e0000 */
[----:B------:R-:W2:Y:S01]  /*06f0*/  F2I.FTZ.U32.TRUNC.NTZ R5, R5 ;  /* 0x0000000500057305 */ /* 0x000ea2000021f000 */
[----:B------:R-:W-:-:S02]  /*0700*/  IADD3 R4, RZ, -R4, RZ ;  /* 0x80000004ff047210 */ /* 0x000fc40007ffe0ff */
[----:B-1----:R-:W-:Y:S01]  /*0710*/  R2UR UR13, R3 ;  /* 0x00000000030d72ca */ /* 0x002fe200000e0000 */
[----:B------:R-:W-:Y:S01]  /*0720*/  IMAD.U32 R3, RZ, RZ, UR11 ;  /* 0x0000000bff037e24 */ /* 0x000fe2000f8e00ff */
[----:B--2---:R-:W-:-:S04]  /*0730*/  R2UR UR5, R5 ;  /* 0x00000000050572ca */ /* 0x004fc800000e0000 */
[----:B------:R-:W-:Y:S01]  /*0740*/  IABS R5, R3 ;  /* 0x0000000300057213 */ /* 0x000fe20000000000 */
[----:B------:R-:W-:Y:S01]  /*0750*/  IMAD.MOV.U32 R3, RZ, RZ, R4 ;  /* 0x000000ffff037224 */ /* 0x000fe200078e0004 */
[----:B------:R-:W-:-:S05]  /*0760*/  IABS R4, R9 ;  /* 0x0000000900047213 */ /* 0x000fca0000000000 */
[----:B------:R-:W-:Y:S01]  /*0770*/  UIADD3 UR4, URZ, -UR13, URZ ;  /* 0x8000000d3f047290 */ /* 0x000fe2000fffe03f */
[----:B------:R-:W-:Y:S01]  /*0780*/  IMAD.MOV.U32 R2, RZ, RZ, R5 ;  /* 0x000000ffff027224 */ /* 0x000fe200078e0005 */
[----:B------:R-:W-:Y:S02]  /*0790*/  IADD3 R4, RZ, -R4, RZ ;  /* 0x80000004ff047210 */ /* 0x000fe40007ffe0ff */
[----:B------:R-:W-:Y:S01]  /*07a0*/  UIMAD UR4, UR4, UR28, URZ ;  /* 0x0000001c040472a4 */ /* 0x000fe2000f8e023f */
[----:B------:R-:W-:Y:S02]  /*07b0*/  R2UR UR29, R3 ;  /* 0x00000000031d72ca */ /* 0x000fe400000e0000 */
[----:B------:R-:W-:Y:S01]  /*07c0*/  R2UR UR33, R2 ;  /* 0x00000000022172ca */ /* 0x000fe200000e0000 */
[----:B------:R-:W-:Y:S01]  /*07d0*/  UIADD3 UR24, URZ, -UR5, URZ ;  /* 0x800000053f187290 */ /* 0x000fe2000fffe03f */
[----:B------:R-:W-:Y:S01]  /*07e0*/  IMAD.MOV.U32 R2, RZ, RZ, R4 ;  /* 0x000000ffff027224 */ /* 0x000fe200078e0004 */
[----:B------:R-:W-:Y:S01]  /*07f0*/  UIMAD.WIDE.U32 UR12, UR13, UR4, UR12 ;  /* 0x000000040d0c72a5 */ /* 0x000fe2000f8e000c */
[----:B------:R-:W1:Y:S01]  /*0800*/  SHFL.IDX PT, R3, R24, RZ, 0x1f ;  /* 0x00001fff18037589 */ /* 0x000e6200000e0000 */
[----:B------:R-:W-:Y:S01]  /*0810*/  UIMAD UR24, UR24, UR27, URZ ;  /* 0x0000001b181872a4 */ /* 0x000fe2000f8e023f */
[----:B------:R-:W-:Y:S01]  /*0820*/  UMOV UR4, URZ ;  /* 0x0000003f00047c82 */ /* 0x000fe20008000000 */
[----:B------:R-:W-:-:S02]  /*0830*/  R2UR UR31, R2 ;  /* 0x00000000021f72ca */ /* 0x000fc400000e0000 */
[----:B------:R-:W-:Y:S01]  /*0840*/  UIMAD.WIDE.U32 UR24, UR5, UR24, UR4 ;  /* 0x00000018051872a5 */ /* 0x000fe2000f8e0004 */
[----:B------:R-:W-:Y:S01]  /*0850*/  SHF.R.U32.HI R2, RZ, 0x7, R20 ;  /* 0x00000007ff027819 */ /* 0x000fe20000011614 */
[----:B------:R-:W-:-:S04]  /*0860*/  UIMAD.WIDE.U32 UR4, UR13, UR32, URZ ;  /* 0x000000200d0472a5 */ /* 0x000fc8000f8e003f */
[----:B------:R-:W-:Y:S01]  /*0870*/  UIMAD UR5, UR5, UR29, UR32 ;  /* 0x0000001d050572a4 */ /* 0x000fe2000f8e0220 */
[----:B------:R-:W2:Y:S01]  /*0880*/  SHFL.IDX PT, R2, R2, RZ, 0x1f ;  /* 0x00001fff02027589 */ /* 0x000ea200000e0000 */
[----:B------:R-:W-:Y:S01]  /*0890*/  UMOV UR19, UR25 ;  /* 0x0000001900137c82 */ /* 0x000fe20008000000 */
[----:B------:R-:W-:Y:S02]  /*08a0*/  ULOP3.LUT UR32, URZ, UR9, URZ, 0x33, !UPT ;  /* 0x000000093f207292 */ /* 0x000fe4000f8e333f */
[----:B------:R-:W-:Y:S02]  /*08b0*/  UIMAD.WIDE.U32 UR24, UR19, UR33, URZ ;  /* 0x00000021131872a5 */ /* 0x000fe4000f8e003f */
[----:B------:R-:W-:Y:S02]  /*08c0*/  UISETP.GT.U32.AND UP1, UPT, UR28, UR5, UPT ;  /* 0x000000051c00728c */ /* 0x000fe4000bf24070 */
[----:B------:R-:W-:Y:S02]  /*08d0*/  UIMAD UR25, UR25, UR31, UR33 ;  /* 0x0000001f191972a4 */ /* 0x000fe4000f8e0221 */
[----:B------:R-:W-:-:S02]  /*08e0*/  ULOP3.LUT UR33, URZ, UR10, URZ, 0x33, !UPT ;  /* 0x0000000a3f217292 */ /* 0x000fc4000f8e333f */
[----:B------:R-:W-:Y:S01]  /*08f0*/  UISETP.GT.U32.AND UP2, UPT, UR27, UR25, UPT ;  /* 0x000000191b00728c */ /* 0x000fe2000bf44070 */
[----:B-1----:R-:W-:-:S04]  /*0900*/  R2UR UR34, R3 ;  /* 0x00000000032272ca */ /* 0x002fc800000e0000 */
[----:B------:R-:W-:-:S04]  /*0910*/  @!UP1 UIADD3 UR5, UR5, -UR28, URZ ;  /* 0x8000001c05059290 */ /* 0x000fc8000fffe03f */
[----:B------:R-:W-:Y:S02]  /*0920*/  UISETP.GT.U32.AND UP6, UPT, UR28, UR5, UPT ;  /* 0x000000051c00728c */ /* 0x000fe4000bfc4070 */
[----:B------:R-:W-:Y:S01]  /*0930*/  @!UP2 UIADD3 UR25, UR25, -UR27, URZ ;  /* 0x8000001b1919a290 */ /* 0x000fe2000fffe03f */
[----:B--2---:R-:W-:Y:S01]  /*0940*/  R2UR UR12, R2 ;  /* 0x00000000020c72ca */ /* 0x004fe200000e0000 */
[----:B------:R-:W-:Y:S01]  /*0950*/  UISETP.NE.AND UP2, UPT, UR10, URZ, UPT ;  /* 0x0000003f0a00728c */ /* 0x000fe2000bf45270 */
[----:B------:R-:W-:Y:S01]  /*0960*/  ISETP.NE.AND P1, PT, RZ, UR34, PT ;  /* 0x00000022ff007c0c */ /* 0x000fe2000bf25270 */
[----:B------:R-:W-:Y:S02]  /*0970*/  UISETP.GT.U32.AND UP1, UPT, UR27, UR25, UPT ;  /* 0x000000191b00728c */ /* 0x000fe4000bf24070 */
[----:B------:R-:W-:-:S03]  /*0980*/  USHF.R.S32.HI UR4, URZ, 0x1f, UR34 ;  /* 0x0000001f3f047899 */ /* 0x000fc60008011422 */
[----:B------:R-:W-:Y:S02]  /*0990*/  @!UP6 UIADD3 UR5, UR5, -UR28, URZ ;  /* 0x8000001c0505e290 */ /* 0x000fe4000fffe03f */
[----:B------:R-:W-:Y:S02]  /*09a0*/  UISETP.GE.AND UP6, UPT, UR11, URZ, UPT ;  /* 0x0000003f0b00728c */ /* 0x000fe4000bfc6270 */
[----:B------:R-:W-:Y:S02]  /*09b0*/  @!UP5 UIADD3 UR5, -UR5, URZ, URZ ;  /* 0x0000003f0505d290 */ /* 0x000fe4000fffe13f */
[----:B------:R-:W-:Y:S02]  /*09c0*/  @!UP1 UIADD3 UR25, UR25, -UR27, URZ ;  /* 0x8000001b19199290 */ /* 0x000fe4000fffe03f */
[----:B------:R-:W-:Y:S02]  /*09d0*/  ULEA.HI UR4, UR4, UR34, URZ, 0x2 ;  /* 0x0000002204047291 */ /* 0x000fe4000f8f103f */
[----:B------:R-:W-:-:S02]  /*09e0*/  USEL UR5, UR32, UR5, !UP4 ;  /* 0x0000000520057287 */ /* 0x000fc4000e000000 */
[----:B------:R-:W-:Y:S02]  /*09f0*/  ULOP3.LUT UR4, UR4, 0xfffffffc, URZ, 0xc0, !UPT ;  /* 0xfffffffc04047892 */ /* 0x000fe4000f8ec03f */
[----:B------:R-:W-:Y:S02]  /*0a00*/  @!UP6 UIADD3 UR25, -UR25, URZ, URZ ;  /* 0x0000003f1919e290 */ /* 0x000fe4000fffe13f */
[----:B------:R-:W-:Y:S02]  /*0a10*/  UIADD3 UR5, UR18, -UR5, URZ ;  /* 0x8000000512057290 */ /* 0x000fe4000fffe03f */
[----:B------:R-:W-:Y:S02]  /*0a20*/  USEL UR25, UR33, UR25, !UP2 ;  /* 0x0000001921197287 */ /* 0x000fe4000d000000 */
[----:B------:R-:W-:Y:S02]  /*0a30*/  UIADD3 UR51, UR34, -UR4, URZ ;  /* 0x8000000422337290 */ /* 0x000fe4000fffe03f */
[----:B------:R-:W-:-:S02]  /*0a40*/  UIADD3 UR25, UR11, -UR25, URZ ;  /* 0x800000190b197290 */ /* 0x000fc4000fffe03f */
[----:B------:R-:W-:Y:S02]  /*0a50*/  UISETP.NE.AND UP1, UPT, UR12, URZ, UPT ;  /* 0x0000003f0c00728c */ /* 0x000fe4000bf25270 */
[----:B------:R-:W-:Y:S02]  /*0a60*/  UIMAD UR24, UR5, UR25, URZ ;  /* 0x00000019051872a4 */ /* 0x000fe4000f8e023f */
[----:B------:R-:W-:Y:S02]  /*0a70*/  USEL UR4, UR25, UR5, !UP3 ;  /* 0x0000000519047287 */ /* 0x000fe4000d800000 */
[----:B------:R-:W-:Y:S02]  /*0a80*/  USHF.R.S32.HI UR25, URZ, 0x1f, UR24 ;  /* 0x0000001f3f197899 */ /* 0x000fe40008011418 */
[----:B------:R-:W-:Y:S01]  /*0a90*/  USHF.R.S32.HI UR5, URZ, 0x1f, UR4 ;  /* 0x0000001f3f057899 */ /* 0x000fe20008011404 */
[----:B------:R-:W-:Y:S01]  /*0aa0*/  IMAD.U32 R6, RZ, RZ, UR24 ;  /* 0x00000018ff067e24 */ /* 0x000fe2000f8e00ff */
[----:B------:R-:W-:Y:S01]  /*0ab0*/  UISETP.EQ.AND UP5, UPT, UR51, 0x3, !UP1 ;  /* 0x000000033300788c */ /* 0x000fe2000cfa2270 */
[----:B------:R-:W-:Y:S01]  /*0ac0*/  IMAD.U32 R4, RZ, RZ, UR4 ;  /* 0x00000004ff047e24 */ /* 0x000fe2000f8e00ff */
[----:B------:R-:W-:-:S02]  /*0ad0*/  MOV R7, UR25 ;  /* 0x0000001900077c02 */ /* 0x000fc40008000f00 */
[----:B------:R-:W-:Y:S01]  /*0ae0*/  USEL UR59, UR59, 0x2, UP5 ;  /* 0x000000023b3b7887 */ /* 0x000fe2000a800000 */
[----:B------:R-:W-:Y:S01]  /*0af0*/  IMAD.U32 R5, RZ, RZ, UR5 ;  /* 0x00000005ff057e24 */ /* 0x000fe2000f8e00ff */
[----:B------:R-:W-:Y:S10]  /*0b00*/  @P1 BRA `(.L_x_1) ;  /* 0x0000000000841947 */ /* 0x000ff40003800000 */
[----:B------:R-:W-:Y:S01]  /*0b10*/  ELECT P1, URZ, PT ;  /* 0x00000000003f782f */ /* 0x000fe20003820000 */
[----:B------:R-:W-:-:S12]  /*0b20*/  BSSY B0, `(.L_x_1) ;  /* 0x000001f000007945 */ /* 0x000fd80003800000 */
[----:B------:R-:W-:Y:S05]  /*0b30*/  @!P1 BRA `(.L_x_2) ;  /* 0x0000000000749947 */ /* 0x000fea0003800000 */
[----:B------:R-:W1:Y:S01]  /*0b40*/  S2UR UR11, SR_CgaCtaId ;  /* 0x00000000000b79c3 */ /* 0x000e620000008800 */
[----:B------:R-:W-:Y:S01]  /*0b50*/  UMOV UR4, 0x400 ;  /* 0x0000040000047882 */ /* 0x000fe20000000000 */
[----:B------:R-:W-:Y:S01]  /*0b60*/  UMOV UR5, 0x1 ;  /* 0x0000000100057882 */ /* 0x000fe20000000000 */
[----:B------:R-:W-:Y:S02]  /*0b70*/  UMOV UR24, 0x140 ;  /* 0x0000014000187882 */ /* 0x000fe40000000000 */
[----:B------:R-:W-:-:S04]  /*0b80*/  UIADD3 UR24, -UR24, 0x100000, URZ ;  /* 0x0010000018187890 */ /* 0x000fc8000fffe13f */
[----:B------:R-:W-:Y:S02]  /*0b90*/  USHF.L.U32 UR25, UR24, 0xb, URZ ;  /* 0x0000000b18197899 */ /* 0x000fe4000800063f */
[----:B------:R-:W-:Y:S02]  /*0ba0*/  USHF.L.U32 UR24, UR24, 0x1, URZ ;  /* 0x0000000118187899 */ /* 0x000fe4000800063f */
[----:B-1----:R-:W-:Y:S02]  /*0bb0*/  ULEA UR11, UR11, UR4, 0x18 ;  /* 0x000000040b0b7291 */ /* 0x002fe4000f8ec03f */
[----:B------:R-:W-:-:S04]  /*0bc0*/  UIADD3 UR4, -UR5, 0x100000, URZ ;  /* 0x0010000005047890 */ /* 0x000fc8000fffe13f */
[----:B------:R-:W-:Y:S02]  /*0bd0*/  USHF.L.U32 UR5, UR4, 0xb, URZ ;  /* 0x0000000b04057899 */ /* 0x000fe4000800063f */
[----:B------:R-:W-:Y:S01]  /*0be0*/  USHF.L.U32 UR4, UR4, 0x1, URZ ;  /* 0x0000000104047899 */ /* 0x000fe2000800063f */
[----:B------:R-:W1:Y:S11]  /*0bf0*/  FENCE.VIEW.ASYNC.S ;  /* 0x00000000000073c6 */ /* 0x000e760000000000 */
[----:B-1----:R1:W2:Y:S01]  /*0c00*/  SYNCS.EXCH.64 URZ, [UR11+0x34400], UR4 ;  /* 0x034400040b3f75b2 */ /* 0x0022a20008000100 */
[----:B------:R1:W3:Y:S01]  /*0c10*/  SYNCS.EXCH.64 URZ, [UR11+0x34440], UR24 ;  /* 0x034440180b3f75b2 */ /* 0x0002e20008000100 */
[----:B------:R1:W4:Y:S01]  /*0c20*/  SYNCS.EXCH.64 URZ, [UR11+0x34408], UR4 ;  /* 0x034408040b3f75b2 */ /* 0x0003220008000100 */
[----:B------:R1:W1:Y:S01]  /*0c30*/  SYNCS.EXCH.64 URZ, [UR11+0x34448], UR24 ;  /* 0x034448180b3f75b2 */ /* 0x0002620008000100 */
        /* <DEDUP_REMOVED lines=12> */
[----:B------:R-:W-:Y:S01]  /*0d00*/  NOP ;  /* 0x0000000000007918 */ /* 0x000fe20000000000 */
.L_x_2:
[----:B-1----:R-:W-:Y:S05]  /*0d10*/  BSYNC B0 ;  /* 0x0000000000007941 */ /* 0x002fea0003800000 */
.L_x_1:
[----:B------:R-:W1:Y:S01]  /*0d20*/  SHFL.IDX PT, R11, R24, RZ, 0x1f ;  /* 0x00001fff180b7589 */ /* 0x000e6200000e0000 */
[----:B------:R-:W-:Y:S01]  /*0d30*/  UIADD3 UR18, UR12, -0x1, URZ ;  /* 0xffffffff0c127890 */ /* 0x000fe2000fffe03f */
[----:B------:R-:W-:Y:S01]  /*0d40*/  I2FP.F32.U32 R2, UR6 ;  /* 0x0000000600027c45 */ /* 0x000fe20008201000 */
[----:B------:R-:W-:Y:S01]  /*0d50*/  UISETP.LT.U32.AND UP6, UPT, UR51, 0x2, !UP1 ;  /* 0x000000023300788c */ /* 0x000fe2000cfc1070 */
[----:B------:R-:W-:Y:S01]  /*0d60*/  NOP ;  /* 0x0000000000007918 */ /* 0x000fe20000000000 */
[----:B------:R-:W-:Y:S02]  /*0d70*/  UISETP.GE.U32.AND UP5, UPT, UR18, 0x2, UPT ;  /* 0x000000021200788c */ /* 0x000fe4000bfa6070 */
[----:B------:R-:W-:-:S04]  /*0d80*/  USEL UR40, URZ, 0x1, !UP6 ;  /* 0x000000013f287887 */ /* 0x000fc8000f000000 */
[----:B------:R-:W-:Y:S01]  /*0d90*/  USEL UR40, UR40, 0x2, UP5 ;  /* 0x0000000228287887 */ /* 0x000fe2000a800000 */
[----:B-1----:R-:W-:-:S13]  /*0da0*/  ISETP.NE.AND P1, PT, R11, RZ, PT ;  /* 0x000000ff0b00720c */ /* 0x002fda0003f25270 */
[----:B------:R-:W-:Y:S05]  /*0db0*/  @P1 BRA `(.L_x_3) ;  /* 0x0000000000481947 */ /* 0x000fea0003800000 */
[----:B------:R-:W1:Y:S01]  /*0dc0*/  S2UR UR5, SR_CgaCtaId ;  /* 0x00000000000579c3 */ /* 0x000e620000008800 */
[----:B------:R-:W-:Y:S01]  /*0dd0*/  UMOV UR4, 0x400 ;  /* 0x0000040000047882 */ /* 0x000fe20000000000 */
[----:B------:R-:W-:Y:S01]  /*0de0*/  UMOV UR24, 0x1 ;  /* 0x0000000100187882 */ /* 0x000fe20000000000 */
[----:B------:R-:W-:Y:S01]  /*0df0*/  UMOV UR25, 0x2 ;  /* 0x0000000200197882 */ /* 0x000fe20000000000 */
[----:B------:R-:W-:Y:S01]  /*0e00*/  ELECT P1, URZ, PT ;  /* 0x00000000003f782f */ /* 0x000fe20003820000 */
[----:B-1----:R-:W-:Y:S02]  /*0e10*/  ULEA UR11, UR5, UR4, 0x18 ;  /* 0x00000004050b7291 */ /* 0x002fe4000f8ec03f */
[----:B------:R-:W-:-:S04]  /*0e20*/  UIADD3 UR4, -UR24, 0x100000, URZ ;  /* 0x0010000018047890 */ /* 0x000fc8000fffe13f */
[----:B------:R-:W-:Y:S02]  /*0e30*/  USHF.L.U32 UR5, UR4, 0xb, URZ ;  /* 0x0000000b04057899 */ /* 0x000fe4000800063f */
[----:B------:R-:W-:Y:S02]  /*0e40*/  USHF.L.U32 UR4, UR4, 0x1, URZ ;  /* 0x0000000104047899 */ /* 0x000fe4000800063f */
[----:B------:R-:W-:-:S04]  /*0e50*/  UIADD3 UR24, -UR25, 0x100000, URZ ;  /* 0x0010000019187890 */ /* 0x000fc8000fffe13f */
[----:B------:R-:W-:Y:S02]  /*0e60*/  USHF.L.U32 UR25, UR24, 0xb, URZ ;  /* 0x0000000b18197899 */ /* 0x000fe4000800063f */
[----:B------:R-:W-:Y:S01]  /*0e70*/  USHF.L.U32 UR24, UR24, 0x1, URZ ;  /* 0x0000000118187899 */ /* 0x000fe2000800063f */
[----:B------:R-:W1:Y:S03]  /*0e80*/  FENCE.VIEW.ASYNC.S ;  /* 0x00000000000073c6 */ /* 0x000e660000000000 */
[----:B-1----:R1:W1:Y:S08]  /*0e90*/  SYNCS.EXCH.64 URZ, [UR11+0x34480], UR4 ;  /* 0x034480040b3f75b2 */ /* 0x0022700008000100 */
[----:B------:R1:W1:Y:S01]  /*0ea0*/  SYNCS.EXCH.64 URZ, [UR11+0x34490], UR24 ;  /* 0x034490180b3f75b2 */ /* 0x0002620008000100 */
[----:B------:R1:W1:Y:S01]  /*0eb0*/  SYNCS.EXCH.64 URZ, [UR11+0x34488], UR4 ;  /* 0x034488040b3f75b2 */ /* 0x0002620008000100 */
[----:B------:R1:W1:Y:S01]  /*0ec0*/  SYNCS.EXCH.64 URZ, [UR11+0x34498], UR24 ;  /* 0x034498180b3f75b2 */ /* 0x0002620008000100 */
[----:B------:R-:W-:Y:S01]  /*0ed0*/  NOP ;  /* 0x0000000000007918 */ /* 0x000fe20000000000 */
.L_x_3:
[----:B------:R-:W2:Y:S01]  /*0ee0*/  SHFL.IDX PT, R14, R24, RZ, 0x1f ;  /* 0x00001fff180e7589 */ /* 0x000ea200000e0000 */
[----:B-1----:R-:W-:Y:S01]  /*0ef0*/  ULDC UR4, c[0x0][0x154] ;  /* 0x0000550000047ab9 */ /* 0x002fe20000000800 */
[----:B------:R-:W1:Y:S01]  /*0f00*/  LDC R13, c[0x0][0x148] ;  /* 0x00005200ff0d7b82 */ /* 0x000e620000000800 */
[----:B------:R-:W-:Y:S01]  /*0f10*/  FMUL R3, R2, UR4 ;  /* 0x0000000402037c20 */ /* 0x000fe20008400000 */
[----:B------:R-:W-:Y:S01]  /*0f20*/  UISETP.EQ.AND UP6, UPT, UR51, 0x2, !UP1 ;  /* 0x000000023300788c */ /* 0x000fe2000cfc2270 */
[----:B------:R-:W-:Y:S01]  /*0f30*/  I2FP.F32.U32 R2, UR52 ;  /* 0x0000003400027c45 */ /* 0x000fe20008201000 */
[----:B------:R-:W-:Y:S01]  /*0f40*/  ULDC UR4, c[0x0][0x150] ;  /* 0x0000540000047ab9 */ /* 0x000fe20000000800 */
[----:B------:R-:W-:Y:S01]  /*0f50*/  NOP ;  /* 0x0000000000007918 */ /* 0x000fe20000000000 */
[----:B------:R-:W-:Y:S01]  /*0f60*/  USEL UR61, URZ, 0x1, !UP6 ;  /* 0x000000013f3d7887 */ /* 0x000fe2000f000000 */
[----:B------:R-:W3:Y:S01]  /*0f70*/  F2I.U32.TRUNC.NTZ R3, R3 ;  /* 0x0000000300037305 */ /* 0x000ee2000020f000 */
[----:B------:R-:W-:-:S02]  /*0f80*/  FMUL R15, R2, UR4 ;  /* 0x00000004020f7c20 */ /* 0x000fc40008400000 */
[----:B------:R-:W-:Y:S01]  /*0f90*/  USEL UR61, UR61, 0x2, UP5 ;  /* 0x000000023d3d7887 */ /* 0x000fe2000a800000 */
[----:B--2---:R-:W-:Y:S02]  /*0fa0*/  ISETP.NE.AND P1, PT, R14, RZ, PT ;  /* 0x000000ff0e00720c */ /* 0x004fe40003f25270 */
[----:B---3--:R-:W-:-:S05]  /*0fb0*/  IADD3 R18, -R3, RZ, RZ ;  /* 0x000000ff03127210 */ /* 0x008fca0007ffe1ff */
[----:B-1----:R-:W-:-:S06]  /*0fc0*/  IMAD R18, R13, R18, UR6 ;  /* 0x000000060d127e24 */ /* 0x002fcc000f8e0212 */
[----:B------:R-:W-:Y:S05]  /*0fd0*/  @P1 BRA `(.L_x_4) ;  /* 0x0000000000581947 */ /* 0x000fea0003800000 */
[----:B------:R-:W1:Y:S01]  /*0fe0*/  S2UR UR5, SR_CgaCtaId ;  /* 0x00000000000579c3 */ /* 0x000e620000008800 */
[----:B------:R-:W-:Y:S01]  /*0ff0*/  UMOV UR4, 0x400 ;  /* 0x0000040000047882 */ /* 0x000fe20000000000 */
[----:B------:R-:W-:Y:S01]  /*1000*/  UMOV UR11, 0x20 ;  /* 0x00000020000b7882 */ /* 0x000fe20000000000 */
[----:B------:R-:W-:Y:S01]  /*1010*/  UMOV UR24, 0x80 ;  /* 0x0000008000187882 */ /* 0x000fe20000000000 */
[----:B------:R-:W-:Y:S01]  /*1020*/  ELECT P1, URZ, PT ;  /* 0x00000000003f782f */ /* 0x000fe20003820000 */
        /* <DEDUP_REMOVED lines=10> */
[----:B------:R1:W1:Y:S01]  /*10d0*/  SYNCS.EXCH.64 URZ, [UR6+0x344a8], UR4 ;  /* 0x0344a804063f75b2 */ /* 0x0002620008000100 */
[----:B------:R1:W1:Y:S01]  /*10e0*/  SYNCS.EXCH.64 URZ, [UR6+0x344c8], UR24 ;  /* 0x0344c818063f75b2 */ /* 0x0002620008000100 */
[----:B------:R1:W1:Y:S01]  /*10f0*/  SYNCS.EXCH.64 URZ, [UR6+0x344b0], UR4 ;  /* 0x0344b004063f75b2 */ /* 0x0002620008000100 */
[----:B------:R1:W1:Y:S01]  /*1100*/  SYNCS.EXCH.64 URZ, [UR6+0x344d0], UR24 ;  /* 0x0344d018063f75b2 */ /* 0x0002620008000100 */
[----:B------:R1:W1:Y:S01]  /*1110*/  SYNCS.EXCH.64 URZ, [UR6+0x344b8], UR4 ;  /* 0x0344b804063f75b2 */ /* 0x0002620008000100 */
[----:B------:R1:W1:Y:S01]  /*1120*/  SYNCS.EXCH.64 URZ, [UR6+0x344d8], UR24 ;  /* 0x0344d818063f75b2 */ /* 0x0002620008000100 */
[----:B------:R-:W-:Y:S01]  /*1130*/  NOP ;  /* 0x0000000000007918 */ /* 0x000fe20000000000 */
.L_x_4:
[----:B------:R-:W4:Y:S01]  /*1140*/  SHFL.IDX PT, R13, R24, RZ, 0x1f ;  /* 0x00001fff180d7589 */ /* 0x000f2200000e0000 */
[----:B------:R-:W-:Y:S02]  /*1150*/  SHF.R.S32.HI R3, RZ, 0x1f, R20 ;  /* 0x0000001fff037819 */ /* 0x000fe40000011414 */
[----:B------:R-:W-:Y:S02]  /*1160*/  ELECT P1, URZ, PT ;  /* 0x00000000003f782f */ /* 0x000fe40003820000 */
[----:B------:R-:W-:Y:S01]  /*1170*/  SHF.R.S32.HI R16, RZ, 0x1f, R11 ;  /* 0x0000001fff107819 */ /* 0x000fe2000001140b */
[----:B------:R-:W2:Y:S01]  /*1180*/  SHFL.IDX PT, R14, R24, RZ, 0x1f ;  /* 0x00001fff180e7589 */ /* 0x000ea200000e0000 */
[----:B------:R-:W-:Y:S02]  /*1190*/  LEA.HI R3, R3, R20, RZ, 0x7 ;  /* 0x0000001403037211 */ /* 0x000fe400078f38ff */
[----:B------:R-:W-:Y:S02]  /*11a0*/  ELECT P2, URZ, PT ;  /* 0x00000000003f782f */ /* 0x000fe40003840000 */
[----:B------:R-:W-:Y:S01]  /*11b0*/  LEA.HI R16, R16, R11, RZ, 0x2 ;  /* 0x0000000b10107211 */ /* 0x000fe200078f10ff */
[----:B------:R-:W3:Y:S01]  /*11c0*/  LDC R17, c[0x0][0x144] ;  /* 0x00005100ff117b82 */ /* 0x000ee20000000800 */
[----:B------:R-:W-:Y:S01]  /*11d0*/  LOP3.LUT R3, R3, 0xffffff80, RZ, 0xc0, !PT ;  /* 0xffffff8003037812 */ /* 0x000fe200078ec0ff */
[----:B------:R-:W2:Y:S01]  /*11e0*/  F2I.U32.TRUNC.NTZ R15, R15 ;  /* 0x0000000f000f7305 */ /* 0x000ea2000020f000 */
[----:B------:R-:W-:Y:S01]  /*11f0*/  LOP3.LUT R16, R16, 0x3ffffffc, RZ, 0xc0, !PT ;  /* 0x3ffffffc10107812 */ /* 0x000fe200078ec0ff */
[----:B------:R-:W-:Y:S01]  /*1200*/  UMOV UR11, 0x20 ;  /* 0x00000020000b7882 */ /* 0x000fe20000000000 */
[----:B-1----:R-:W-:Y:S01]  /*1210*/  UMOV UR25, 0x80 ;  /* 0x0000008000197882 */ /* 0x002fe20000000000 */
[----:B------:R-:W-:Y:S01]  /*1220*/  IMAD.IADD R2, R20, 0x1, -R3 ;  /* 0x0000000114027824 */ /* 0x000fe200078e0a03 */
[----:B------:R-:W-:Y:S01]  /*1230*/  NOP ;  /* 0x0000000000007918 */ /* 0x000fe20000000000 */
[----:B------:R-:W-:Y:S01]  /*1240*/  IMAD.IADD R16, R11, 0x1, -R16 ;  /* 0x000000010b107824 */ /* 0x000fe200078e0a10 */
[----:B------:R-:W-:-:S02]  /*1250*/  ULDC UR60, c[0x0][0xc] ;  /* 0x00000300003c7ab9 */ /* 0x000fc40000000800 */
[----:B------:R-:W-:Y:S02]  /*1260*/  SHF.R.S32.HI R3, RZ, 0x1f, R2 ;  /* 0x0000001fff037819 */ /* 0x000fe40000011402 */
[----:B----4-:R-:W-:Y:S01]  /*1270*/  ISETP.NE.OR P1, PT, R13, RZ, !P1 ;  /* 0x000000ff0d00720c */ /* 0x010fe20004f25670 */
[----:B--2---:R-:W-:Y:S01]  /*1280*/  IMAD.MOV R22, RZ, RZ, -R15 ;  /* 0x000000ffff167224 */ /* 0x004fe200078e0a0f */
[----:B------:R-:W-:Y:S02]  /*1290*/  LEA.HI R13, R3, R2, RZ, 0x3 ;  /* 0x00000002030d7211 */ /* 0x000fe400078f18ff */
[----:B------:R-:W-:Y:S02]  /*12a0*/  ISETP.NE.OR P2, PT, R14, RZ, !P2 ;  /* 0x000000ff0e00720c */ /* 0x000fe40005745670 */
[--C-:B------:R-:W-:Y:S02]  /*12b0*/  SHF.R.S32.HI R14, RZ, 0x3, R13.reuse ;  /* 0x00000003ff0e7819 */ /* 0x100fe4000001140d */
[----:B------:R-:W-:Y:S01]  /*12c0*/  SHF.R.S32.HI R13, RZ, 0x1f, R13 ;  /* 0x0000001fff0d7819 */ /* 0x000fe2000001140d */
[----:B---3--:R-:W-:-:S02]  /*12d0*/  IMAD R17, R17, R22, UR52 ;  /* 0x0000003411117e24 */ /* 0x008fc4000f8e0216 */
[----:B------:R-:W-:Y:S01]  /*12e0*/  IMAD.MOV.U32 R22, RZ, RZ, 0x1 ;  /* 0x00000001ff167424 */ /* 0x000fe200078e00ff */
[----:B------:R-:W-:Y:S01]  /*12f0*/  LEA.HI R13, R13, R14, RZ, 0x2 ;  /* 0x0000000e0d0d7211 */ /* 0x000fe200078f10ff */
[----:B------:R-:W-:-:S03]  /*1300*/  VOTEU.ALL UP6, P1 ;  /* 0x00000000003f7886 */ /* 0x000fc600008c0000 */
[----:B------:R-:W-:Y:S01]  /*1310*/  LOP3.LUT R13, R13, 0xfffffffc, RZ, 0xc0, !PT ;  /* 0xfffffffc0d0d7812 */ /* 0x000fe200078ec0ff */
[----:B------:R-:W-:Y:S01]  /*1320*/  VOTEU.ALL UP5, P2 ;  /* 0x00000000003f7886 */ /* 0x000fe200010a0000 */
[----:B------:R-:W1:Y:S01]  /*1330*/  @!UP6 S2UR UR5, SR_CgaCtaId ;  /* 0x000000000005e9c3 */ /* 0x000e620000008800 */
[----:B------:R-:W-:Y:S01]  /*1340*/  @!UP6 UMOV UR4, 0x400 ;  /* 0x000004000004e882 */ /* 0x000fe20000000000 */
[----:B------:R-:W-:-:S05]  /*1350*/  IADD3 R13, R14, -R13, RZ ;  /* 0x8000000d0e0d7210 */ /* 0x000fca0007ffe0ff */
[----:B------:R-:W-:Y:S01]  /*1360*/  IMAD R13, R16, 0x4, R13 ;  /* 0x00000004100d7824 */ /* 0x000fe200078e020d */
[----:B------:R-:W2:Y:S04]  /*1370*/  @!UP5 S2UR UR24, SR_CgaCtaId ;  /* 0x000000000018d9c3 */ /* 0x000ea80000008800 */
[----:B------:R-:W-:-:S04]  /*1380*/  LEA.HI R11, R13, R13, RZ, 0x1 ;  /* 0x0000000d0d0b7211 */ /* 0x000fc800078f08ff */
[----:B------:R-:W-:-:S04]  /*1390*/  LOP3.LUT R16, R11, 0xfffffffe, RZ, 0xc0, !PT ;  /* 0xfffffffe0b107812 */ /* 0x000fc800078ec0ff */
[----:B------:R-:W-:-:S04]  /*13a0*/  IADD3 R16, R13, -R16, RZ ;  /* 0x800000100d107210 */ /* 0x000fc80007ffe0ff */
[----:B------:R-:W-:Y:S01]  /*13b0*/  ISETP.NE.AND P3, PT, R16, R17, PT ;  /* 0x000000111000720c */ /* 0x000fe20003f65270 */
[----:B------:R-:W-:Y:S01]  /*13c0*/  IMAD.SHL.U32 R16, R13, 0x4, RZ ;  /* 0x000000040d107824 */ /* 0x000fe200078e00ff */
[----:B-1----:R-:W-:Y:S02]  /*13d0*/  @!UP6 ULEA UR6, UR5, UR4, 0x18 ;  /* 0x000000040506e291 */ /* 0x002fe4000f8ec03f */
[----:B------:R-:W-:-:S04]  /*13e0*/  @!UP6 UIADD3 UR4, -UR11, 0x100000, URZ ;  /* 0x001000000b04e890 */ /* 0x000fc8000fffe13f */
[----:B------:R-:W-:Y:S02]  /*13f0*/  @!UP6 USHF.L.U32 UR5, UR4, 0xb, URZ ;  /* 0x0000000b0405e899 */ /* 0x000fe4000800063f */
[----:B------:R-:W-:Y:S01]  /*1400*/  @!UP6 USHF.L.U32 UR4, UR4, 0x1, URZ ;  /* 0x000000010404e899 */ /* 0x000fe2000800063f */
[----:B------:R-:W-:Y:S01]  /*1410*/  LOP3.LUT R23, R13, 0xc, R16, 0x78, !PT ;  /* 0x0000000c0d177812 */ /* 0x000fe200078e7810 */
[----:B------:R-:W-:Y:S01]  /*1420*/  @!UP5 UMOV UR11, 0x400 ;  /* 0x00000400000bd882 */ /* 0x000fe20000000000 */
[----:B------:R-:W1:Y:S01]  /*1430*/  LDC R13, c[0x0][0x140] ;  /* 0x00005000ff0d7b82 */ /* 0x000e620000000800 */
[----:B--2---:R-:W-:Y:S01]  /*1440*/  @!UP5 ULEA UR11, UR24, UR11, 0x18 ;  /* 0x0000000b180bd291 */ /* 0x004fe2000f8ec03f */
[----:B------:R-:W-:Y:S01]  /*1450*/  MOV R16, 0xffffffff ;  /* 0xffffffff00107802 */ /* 0x000fe20000000f00 */
[----:B------:R-:W-:-:S04]  /*1460*/  @!UP5 UIADD3 UR24, -UR25, 0x100000, URZ ;  /* 0x001000001918d890 */ /* 0x000fc8000fffe13f */
[----:B------:R-:W-:Y:S02]  /*1470*/  @!UP5 USHF.L.U32 UR25, UR24, 0xb, URZ ;  /* 0x0000000b1819d899 */ /* 0x000fe4000800063f */
[----:B------:R-:W-:Y:S01]  /*1480*/  @!UP5 USHF.L.U32 UR24, UR24, 0x1, URZ ;  /* 0x000000011818d899 */ /* 0x000fe2000800063f */
[----:B------:R-:W-:Y:S01]  /*1490*/  VOTEU.ALL UP6, P1 ;  /* 0x00000000003f7886 */ /* 0x000fe200008c0000 */
[----:B------:R-:W-:Y:S01]  /*14a0*/  VOTEU.ALL UP5, P1 ;  /* 0x00000000003f7886 */ /* 0x000fe200008a0000 */
[----:B------:R-:W-:Y:S02]  /*14b0*/  @P3 LEA.HI R11, R23, R23, RZ, 0x1 ;  /* 0x00000017170b3211 */ /* 0x000fe400078f08ff */
[----:B------:R-:W-:Y:S01]  /*14c0*/  LOP3.LUT P1, RZ, R2, 0x7, RZ, 0xc0, !PT ;  /* 0x0000000702ff7812 */ /* 0x000fe2000782c0ff */
[----:B------:R-:W2:Y:S02]  /*14d0*/  FENCE.VIEW.ASYNC.S ;  /* 0x00000000000073c6 */ /* 0x000ea40000000000 */
[----:B--2---:R-:W2:Y:S01]  /*14e0*/  @!UP6 SYNCS.EXCH.64 URZ, [UR6+0x344e0], UR4 ;  /* 0x0344e004063fe5b2 */ /* 0x004ea20008000100 */
[----:B------:R-:W-:Y:S01]  /*14f0*/  VOTEU.ALL UP6, P2 ;  /* 0x00000000003f7886 */ /* 0x000fe200010c0000 */
[----:B------:R-:W-:-:S02]  /*1500*/  @P3 SHF.R.S32.HI R11, RZ, 0x1, R11 ;  /* 0x00000001ff0b3819 */ /* 0x000fc4000001140b */
[----:B------:R-:W-:Y:S01]  /*1510*/  ISETP.LT.U32.AND P1, PT, R23, 0x2, !P1 ;  /* 0x000000021700780c */ /* 0x000fe20004f21070 */
[----:B------:R3:W4:Y:S01]  /*1520*/  @!UP5 SYNCS.EXCH.64 URZ, [UR6+0x344e8], UR4 ;  /* 0x0344e804063fd5b2 */ /* 0x0007220008000100 */
[----:B------:R-:W-:Y:S01]  /*1530*/  VOTEU.ALL UP5, P2 ;  /* 0x00000000003f7886 */ /* 0x000fe200010a0000 */
[----:B------:R-:W-:Y:S01]  /*1540*/  NOP ;  /* 0x0000000000007918 */ /* 0x000fe20000000000 */
[----:B---3--:R-:W-:Y:S01]  /*1550*/  UMOV UR4, URZ ;  /* 0x0000003f00047c82 */ /* 0x008fe20008000000 */
[----:B------:R-:W-:Y:S01]  /*1560*/  ULDC.U8 UR5, c[0x0][0x900] ;  /* 0x0002400000057ab9 */ /* 0x000fe20000000000 */
[----:B------:R3:W2:Y:S01]  /*1570*/  @!UP6 SYNCS.EXCH.64 URZ, [UR11+0x344f0], UR24 ;  /* 0x0344f0180b3fe5b2 */ /* 0x0006a20008000100 */
[----:B------:R-:W-:Y:S01]  /*1580*/  VOTEU.ALL UP6, P2 ;  /* 0x00000000003f7886 */ /* 0x000fe200010c0000 */
[----:B------:R3:W2:Y:S01]  /*1590*/  @!UP5 SYNCS.EXCH.64 URZ, [UR11+0x344f8], UR24 ;  /* 0x0344f8180b3fd5b2 */ /* 0x0006a20008000100 */
[----:B------:R-:W-:Y:S01]  /*15a0*/  VOTEU.ALL UP5, P2 ;  /* 0x00000000003f7886 */ /* 0x000fe200010a0000 */
[----:B------:R-:W-:-:S02]  /*15b0*/  @P3 ISETP.NE.AND P2, PT, R11, R18, PT ;  /* 0x000000120b00320c */ /* 0x000fc40003f45270 */
[----:B------:R-:W-:Y:S02]  /*15c0*/  SEL R11, RZ, 0x1, !P1 ;  /* 0x00000001ff0b7807 */ /* 0x000fe40004800000 */
[----:B-1----:R-:W-:Y:S02]  /*15d0*/  ISETP.EQ.U32.AND P1, PT, R13, 0x1, PT ;  /* 0x000000010d00780c */ /* 0x002fe40003f22070 */
[----:B------:R-:W-:-:S04]  /*15e0*/  @P3 SEL R22, RZ, 0x1, P2 ;  /* 0x00000001ff163807 */ /* 0x000fc80001000000 */
[----:B------:R-:W-:Y:S01]  /*15f0*/  LOP3.LUT R22, R22, R11, RZ, 0xc0, !PT ;  /* 0x0000000b16167212 */ /* 0x000fe200078ec0ff */
[----:B------:R3:W1:Y:S01]  /*1600*/  @!UP6 SYNCS.EXCH.64 URZ, [UR11+0x34500], UR24 ;  /* 0x034500180b3fe5b2 */ /* 0x0006620008000100 */
[----:B------:R3:W1:Y:S01]  /*1610*/  @!UP5 SYNCS.EXCH.64 URZ, [UR11+0x34508], UR24 ;  /* 0x034508180b3fd5b2 */ /* 0x0006620008000100 */
[----:B------:R-:W-:-:S04]  /*1620*/  NOP ;  /* 0x0000000000007918 */ /* 0x000fc80000000000 */
[----:B--234-:R-:W-:Y:S05]  /*1630*/  @!P1 BRA `(.L_x_5) ;  /* 0x0000000000089947 */ /* 0x01cfea0003800000 */
[----:B-1----:R-:W-:Y:S01]  /*1640*/  UCGABAR_ARV ;  /* 0x00000000000079c7 */ /* 0x002fe20008000000 */
[----:B------:R-:W-:Y:S05]  /*1650*/  BRA `(.L_x_6) ;  /* 0x0000000000047947 */ /* 0x000fea0003800000 */
.L_x_5:
[----:B-1----:R-:W-:Y:S01]  /*1660*/  NOP ;  /* 0x0000000000007918 */ /* 0x002fe20000000000 */
.L_x_6:
[----:B------:R-:W-:Y:S05]  /*1670*/  @!P1 BRA `(.L_x_7) ;  /* 0x00000000000c9947 */ /* 0x000fea0003800000 */
[----:B------:R-:W-:Y:S01]  /*1680*/  UCGABAR_WAIT ;  /* 0x0000000000007dc7 */ /* 0x000fe20008000000 */
[----:B------:R-:W-:Y:S01]  /*1690*/  CCTL.IVALL ;  /* 0x00000000ff00798f */ /* 0x000fe20002000000 */
[----:B------:R-:W-:Y:S05]  /*16a0*/  BRA `(.L_x_8) ;  /* 0x0000000000047947 */ /* 0x000fea0003800000 */
.L_x_7:
[----:B------:R-:W-:Y:S06]  /*16b0*/  BAR.SYNC.DEFER_BLOCKING 0x0 ;  /* 0x0000000000007b1d */ /* 0x000fec0000010000 */
.L_x_8:
[----:B------:R-:W1:Y:S01]  /*16c0*/  LDC.64 R26, c[0x0][0x8f8] ;  /* 0x00023e00ff1a7b82 */ /* 0x000e620000000a00 */
[----:B------:R-:W-:Y:S01]  /*16d0*/  IMAD.U32 R18, RZ, RZ, UR7 ;  /* 0x00000007ff127e24 */ /* 0x000fe2000f8e00ff */
[----:B------:R-:W-:Y:S01]  /*16e0*/  ISETP.NE.AND P2, PT, RZ, UR5, PT ;  /* 0x00000005ff007c0c */ /* 0x000fe2000bf45270 */
[----:B------:R-:W-:Y:S01]  /*16f0*/  UMOV UR5, URZ ;  /* 0x0000003f00057c82 */ /* 0x000fe20008000000 */
[----:B------:R-:W-:Y:S01]  /*1700*/  UMOV UR6, URZ ;  /* 0x0000003f00067c82 */ /* 0x000fe20008000000 */
[----:B------:R-:W-:Y:S01]  /*1710*/  UMOV UR11, URZ ;  /* 0x0000003f000b7c82 */ /* 0x000fe20008000000 */
[----:B------:R-:W-:Y:S01]  /*1720*/  IMAD.MOV.U32 R17, RZ, RZ, -0x1 ;  /* 0xffffffffff117424 */ /* 0x000fe200078e00ff */
[----:B------:R-:W-:Y:S02]  /*1730*/  P2R R15, PR, RZ, 0x4 ;  /* 0x00000004ff0f7803 */ /* 0x000fe40000000000 */
[----:B-1----:R-:W-:-:S04]  /*1740*/  ISETP.LE.U32.AND P1, PT, R26, UR8, PT ;  /* 0x000000081a007c0c */ /* 0x002fc8000bf23070 */
[----:B------:R-:W-:Y:S02]  /*1750*/  ISETP.GE.U32.AND.EX P1, PT, R18, R27, PT, P1 ;  /* 0x0000001b1200720c */ /* 0x000fe40003f26110 */
[----:B------:R-:W-:-:S11]  /*1760*/  MOV R18, 0xffffffff ;  /* 0xffffffff00127802 */ /* 0x000fd60000000f00 */
[----:B------:R-:W-:Y:S05]  /*1770*/  @P2 BRA P1, `(.L_x_9) ;  /* 0x0000001400fc2947 */ /* 0x000fea0000800000 */
[----:B------:R-:W-:Y:S01]  /*1780*/  IMAD.U32 R11, RZ, RZ, UR7 ;  /* 0x00000007ff0b7e24 */ /* 0x000fe2000f8e00ff */
[----:B------:R-:W-:Y:S01]  /*1790*/  ISETP.LE.U32.AND P1, PT, R6, UR8, PT ;  /* 0x0000000806007c0c */ /* 0x000fe2000bf23070 */
[----:B------:R-:W-:Y:S01]  /*17a0*/  UMOV UR5, URZ ;  /* 0x0000003f00057c82 */ /* 0x000fe20008000000 */
[----:B------:R-:W-:Y:S01]  /*17b0*/  UMOV UR6, URZ ;  /* 0x0000003f00067c82 */ /* 0x000fe20008000000 */
[----:B------:R-:W-:Y:S01]  /*17c0*/  UMOV UR11, URZ ;  /* 0x0000003f000b7c82 */ /* 0x000fe20008000000 */
[----:B------:R-:W-:Y:S01]  /*17d0*/  ISETP.GE.U32.AND.EX P1, PT, R11, R7, PT, P1 ;  /* 0x000000070b00720c */ /* 0x000fe20003f26110 */
[----:B------:R-:W-:-:S12]  /*17e0*/  UMOV UR4, URZ ;  /* 0x0000003f00047c82 */ /* 0x000fd80008000000 */
[----:B------:R-:W-:Y:S05]  /*17f0*/  @!P1 BRA `(.L_x_10) ;  /* 0x0000001000c89947 */ /* 0x000fea0003800000 */
[----:B------:R-:W-:Y:S01]  /*1800*/  VIADD R11, R21, 0x20 ;  /* 0x00000020150b7836 */ /* 0x000fe20000000000 */
[----:B------:R-:W-:Y:S01]  /*1810*/  MOV R7, R21 ;  /* 0x0000001500077202 */ /* 0x000fe20000000f00 */
[----:B-----5:R-:W-:Y:S01]  /*1820*/  IMAD.MOV.U32 R17, RZ, RZ, R8 ;  /* 0x000000ffff117224 */ /* 0x020fe200078e0008 */
[----:B------:R-:W-:Y:S02]  /*1830*/  MOV R25, R0 ;  /* 0x0000000000197202 */ /* 0x000fe40000000f00 */
[----:B------:R-:W-:-:S13]  /*1840*/  ISETP.GE.AND P1, PT, R11, R12, PT ;  /* 0x0000000c0b00720c */ /* 0x000fda0003f26270 */
[----:B------:R-:W1:Y:S01]  /*1850*/  @!P1 LDC.64 R18, c[0x0][0x918] ;  /* 0x00024600ff129b82 */ /* 0x000e620000000a00 */
[----:B------:R-:W-:Y:S01]  /*1860*/  @!P1 VIADD R13, R7, 0x20 ;  /* 0x00000020070d9836 */ /* 0x000fe20000000000 */
[----:B------:R-:W-:Y:S02]  /*1870*/  UIADD3 UR16, UP5, UR16, -0x1, URZ ;  /* 0xffffffff10107890 */ /* 0x000fe4000ffbe03f */
[----:B------:R-:W-:Y:S01]  /*1880*/  UIADD3 UR14, UP6, UR14, -0x1, URZ ;  /* 0xffffffff0e0e7890 */ /* 0x000fe2000ffde03f */
[----:B------:R-:W-:Y:S01]  /*1890*/  BSSY B0, `(.L_x_11) ;  /* 0x0000050000007945 */ /* 0x000fe20003800000 */
[----:B------:R-:W-:Y:S01]  /*18a0*/  UIADD3.X UR17, UR17, -0x1, URZ, UP5, !UPT ;  /* 0xffffffff11117890 */ /* 0x000fe2000affe43f */
[----:B-1----:R-:W-:-:S05]  /*18b0*/  @!P1 IMAD.WIDE R18, R13, 0xc, R18 ;  /* 0x0000000c0d129825 */ /* 0x002fca00078e0212 */
[----:B------:R1:W5:Y:S04]  /*18c0*/  @!P1 LDG.E R8, desc[UR38][R18.64] ;  /* 0x0000002612089981 */ /* 0x000368000c1e1900 */
[----:B------:R1:W5:Y:S01]  /*18d0*/  @!P1 LDG.E R0, desc[UR38][R18.64+0x4] ;  /* 0x0000042612009981 */ /* 0x000362000c1e1900 */
[----:B------:R-:W-:Y:S01]  /*18e0*/  ISETP.GE.AND P1, PT, R7, R12, PT ;  /* 0x0000000c0700720c */ /* 0x000fe20003f26270 */
[----:B------:R-:W-:Y:S01]  /*18f0*/  UIADD3.X UR15, UR15, -0x1, URZ, UP6, !UPT ;  /* 0xffffffff0f0f7890 */ /* 0x000fe2000b7fe43f */
[----:B------:R-:W-:Y:S01]  /*1900*/  IMAD.MOV.U32 R13, RZ, RZ, RZ ;  /* 0x000000ffff0d7224 */ /* 0x000fe200078e00ff */
[----:B------:R-:W-:Y:S01]  /*1910*/  UIADD3 UR4, UR9, -0x1, URZ ;  /* 0xffffffff09047890 */ /* 0x000fe2000fffe03f */
[----:B------:R-:W-:Y:S01]  /*1920*/  IMAD.MOV.U32 R6, RZ, RZ, RZ ;  /* 0x000000ffff067224 */ /* 0x000fe200078e00ff */
[----:B------:R-:W-:Y:S01]  /*1930*/  UIADD3 UR5, UR10, -0x1, URZ ;  /* 0xffffffff0a057890 */ /* 0x000fe2000fffe03f */
[----:B------:R-:W-:Y:S01]  /*1940*/  MOV R29, 0x7fffffff ;  /* 0x7fffffff001d7802 */ /* 0x000fe20000000f00 */
[----:B------:R-:W-:-:S06]  /*1950*/  IMAD.MOV.U32 R32, RZ, RZ, RZ ;  /* 0x000000ffff207224 */ /* 0x000fcc00078e00ff */
[----:B-1----:R-:W-:Y:S05]  /*1960*/  @P1 BRA `(.L_x_12) ;  /* 0x0000000400081947 */ /* 0x002fea0003800000 */
[----:B------:R-:W-:Y:S02]  /*1970*/  PLOP3.LUT P3, PT, PT, PT, UP0, 0x80, 0x0 ;  /* 0x000000000000781c */ /* 0x000fe40003f6f008 */
[----:B------:R-:W-:Y:S02]  /*1980*/  IADD3 R28, P2, R25, UR16, RZ ;  /* 0x00000010191c7c10 */ /* 0x000fe4000ff5e0ff */
[----:B------:R-:W-:Y:S02]  /*1990*/  IADD3 R29, P1, R17, UR14, RZ ;  /* 0x0000000e111d7c10 */ /* 0x000fe4000ff3e0ff */
[----:B------:R-:W-:Y:S02]  /*19a0*/  LEA.HI.X.SX32 R25, R25, UR17, 0x1, P2 ;  /* 0x0000001119197c11 */ /* 0x000fe400090f0eff */
[----:B------:R-:W-:-:S05]  /*19b0*/  LEA.HI.X.SX32 R30, R17, UR15, 0x1, P1 ;  /* 0x0000000f111e7c11 */ /* 0x000fca00088f0eff */
[----:B------:R-:W-:Y:S05]  /*19c0*/  @!P3 BRA `(.L_x_13) ;  /* 0x000000000030b947 */ /* 0x000fea0003800000 */
[----:B------:R-:W-:Y:S02]  /*19d0*/  ULDC UR6, c[0x0][0x8dc] ;  /* 0x0002370000067ab9 */ /* 0x000fe40000000800 */
[----:B------:R-:W-:-:S05]  /*19e0*/  IADD3 R17, P1, R29, UR6, RZ ;  /* 0x000000061d117c10 */ /* 0x000fca000ff3e0ff */
[----:B------:R-:W-:-:S04]  /*19f0*/  IMAD.X R29, RZ, RZ, R30, P1 ;  /* 0x000000ffff1d7224 */ /* 0x000fc800008e061e */
[----:B------:R-:W-:-:S04]  /*1a00*/  IMAD.WIDE.U32 R4, R29, UR20, RZ ;  /* 0x000000141d047c25 */ /* 0x000fc8000f8e00ff */
[----:B------:R-:W-:-:S04]  /*1a10*/  IMAD.WIDE.U32 R18, P1, R17, UR21, R4 ;  /* 0x0000001511127c25 */ /* 0x000fc8000f820004 */
[----:B------:R-:W-:Y:S01]  /*1a20*/  IMAD.WIDE.U32 R4, R17, UR20, RZ ;  /* 0x0000001411047c25 */ /* 0x000fe2000f8e00ff */
[----:B------:R-:W-:-:S03]  /*1a30*/  IADD3.X R27, RZ, RZ, RZ, P1, !PT ;  /* 0x000000ffff1b7210 */ /* 0x000fc60000ffe4ff */
[----:B------:R-:W-:Y:S01]  /*1a40*/  IMAD.MOV.U32 R26, RZ, RZ, R19 ;  /* 0x000000ffff1a7224 */ /* 0x000fe200078e0013 */
[----:B------:R-:W-:-:S05]  /*1a50*/  IADD3 RZ, P1, R5, R18, RZ ;  /* 0x0000001205ff7210 */ /* 0x000fca0007f3e0ff */
[----:B------:R-:W-:-:S04]  /*1a60*/  IMAD.WIDE.U32.X R4, R29, UR21, R26, P1 ;  /* 0x000000151d047c25 */ /* 0x000fc800088e041a */
[----:B------:R-:W-:Y:S01]  /*1a70*/  IMAD.MOV.U32 R29, RZ, RZ, R4 ;  /* 0x000000ffff1d7224 */ /* 0x000fe200078e0004 */
[----:B------:R-:W-:-:S07]  /*1a80*/  MOV R30, R5 ;  /* 0x00000005001e7202 */ /* 0x000fce0000000f00 */
.L_x_13:
[----:B------:R-:W-:Y:S05]  /*1a90*/  @!P0 BRA `(.L_x_14) ;  /* 0x0000000000308947 */ /* 0x000fea0003800000 */
[----:B------:R-:W-:Y:S02]  /*1aa0*/  ULDC UR6, c[0x0][0x8f4] ;  /* 0x00023d0000067ab9 */ /* 0x000fe40000000800 */
[----:B------:R-:W-:-:S05]  /*1ab0*/  IADD3 R17, P1, R28, UR6, RZ ;  /* 0x000000061c117c10 */ /* 0x000fca000ff3e0ff */
[----:B------:R-:W-:-:S04]  /*1ac0*/  IMAD.X R25, RZ, RZ, R25, P1 ;  /* 0x000000ffff197224 */ /* 0x000fc800008e0619 */
[----:B------:R-:W-:-:S04]  /*1ad0*/  IMAD.WIDE.U32 R4, R25, UR22, RZ ;  /* 0x0000001619047c25 */ /* 0x000fc8000f8e00ff */
[----:B------:R-:W-:-:S04]  /*1ae0*/  IMAD.WIDE.U32 R18, P1, R17, UR23, R4 ;  /* 0x0000001711127c25 */ /* 0x000fc8000f820004 */
[----:B------:R-:W-:Y:S01]  /*1af0*/  IMAD.WIDE.U32 R4, R17, UR22, RZ ;  /* 0x0000001611047c25 */ /* 0x000fe2000f8e00ff */
[----:B------:R-:W-:-:S03]  /*1b00*/  MOV R26, R19 ;  /* 0x00000013001a7202 */ /* 0x000fc60000000f00 */
[----:B------:R-:W-:Y:S01]  /*1b10*/  IMAD.X R27, RZ, RZ, RZ, P1 ;  /* 0x000000ffff1b7224 */ /* 0x000fe200008e06ff */
[----:B------:R-:W-:-:S05]  /*1b20*/  IADD3 RZ, P1, R5, R18, RZ ;  /* 0x0000001205ff7210 */ /* 0x000fca0007f3e0ff */
[----:B------:R-:W-:-:S04]  /*1b30*/  IMAD.WIDE.U32.X R4, R25, UR23, R26, P1 ;  /* 0x0000001719047c25 */ /* 0x000fc800088e041a */
[----:B------:R-:W-:Y:S02]  /*1b40*/  IMAD.MOV.U32 R28, RZ, RZ, R4 ;  /* 0x000000ffff1c7224 */ /* 0x000fe400078e0004 */
[----:B------:R-:W-:-:S07]  /*1b50*/  IMAD.MOV.U32 R25, RZ, RZ, R5 ;  /* 0x000000ffff197224 */ /* 0x000fce00078e0005 */
.L_x_14:
[----:B------:R-:W-:Y:S02]  /*1b60*/  SHF.R.U64 R4, R28, UR30, R25 ;  /* 0x0000001e1c047c19 */ /* 0x000fe40008001219 */
[----:B------:R-:W-:-:S03]  /*1b70*/  SHF.R.U64 R5, R29, UR26, R30 ;  /* 0x0000001a1d057c19 */ /* 0x000fc6000800121e */
[----:B------:R-:W-:Y:S01]  /*1b80*/  VIADD R26, R4, UR5 ;  /* 0x00000005041a7c36 */ /* 0x000fe20008000000 */
[----:B------:R-:W-:-:S04]  /*1b90*/  IADD3 R19, R5, UR4, RZ ;  /* 0x0000000405137c10 */ /* 0x000fc8000fffe0ff */
[----:B------:R-:W-:Y:S02]  /*1ba0*/  IABS R17, R19 ;  /* 0x0000001300117213 */ /* 0x000fe40000000000 */
[----:B------:R-:W-:-:S03]  /*1bb0*/  IABS R18, R26 ;  /* 0x0000001a00127213 */ /* 0x000fc60000000000 */
[----:B------:R-:W-:-:S04]  /*1bc0*/  IMAD.HI.U32 R4, R17, UR13, RZ ;  /* 0x0000000d11047c27 */ /* 0x000fc8000f8e00ff */
[----:B------:R-:W-:-:S04]  /*1bd0*/  IMAD.HI.U32 R5, R18, UR19, RZ ;  /* 0x0000001312057c27 */ /* 0x000fc8000f8e00ff */
[----:B------:R-:W-:Y:S01]  /*1be0*/  IMAD R4, R4, UR29, R17 ;  /* 0x0000001d04047c24 */ /* 0x000fe2000f8e0211 */
[----:B------:R-:W-:Y:S01]  /*1bf0*/  MOV R17, UR32 ;  /* 0x0000002000117c02 */ /* 0x000fe20008000f00 */
[----:B------:R-:W-:Y:S02]  /*1c00*/  IMAD R5, R5, UR31, R18 ;  /* 0x0000001f05057c24 */ /* 0x000fe4000f8e0212 */
[----:B------:R-:W-:Y:S01]  /*1c10*/  IMAD.U32 R18, RZ, RZ, UR33 ;  /* 0x00000021ff127e24 */ /* 0x000fe2000f8e00ff */
[----:B------:R-:W-:Y:S02]  /*1c20*/  ISETP.LT.U32.AND P1, PT, R4, UR28, PT ;  /* 0x0000001c04007c0c */ /* 0x000fe4000bf21070 */
[----:B------:R-:W-:-:S11]  /*1c30*/  ISETP.LT.U32.AND P2, PT, R5, UR27, PT ;  /* 0x0000001b05007c0c */ /* 0x000fd6000bf41070 */
[----:B------:R-:W-:Y:S01]  /*1c40*/  @!P1 VIADD R4, R4, -UR28 ;  /* 0x8000001c04049c36 */ /* 0x000fe20008000000 */
[----:B------:R-:W-:Y:S02]  /*1c50*/  ISETP.GE.AND P1, PT, R26, RZ, PT ;  /* 0x000000ff1a00720c */ /* 0x000fe40003f26270 */
[----:B------:R-:W-:Y:S02]  /*1c60*/  @!P2 IADD3 R5, R5, -UR27, RZ ;  /* 0x8000001b0505ac10 */ /* 0x000fe4000fffe0ff */
[----:B------:R-:W-:Y:S02]  /*1c70*/  ISETP.LT.U32.AND P3, PT, R4, UR28, PT ;  /* 0x0000001c04007c0c */ /* 0x000fe4000bf61070 */
[----:B------:R-:W-:Y:S02]  /*1c80*/  ISETP.LT.U32.AND P4, PT, R5, UR27, PT ;  /* 0x0000001b05007c0c */ /* 0x000fe4000bf81070 */
[----:B------:R-:W-:-:S09]  /*1c90*/  ISETP.GE.AND P2, PT, R19, RZ, PT ;  /* 0x000000ff1300720c */ /* 0x000fd20003f46270 */
[----:B------:R-:W-:Y:S01]  /*1ca0*/  @!P3 VIADD R4, R4, -UR28 ;  /* 0x8000001c0404bc36 */ /* 0x000fe20008000000 */
[----:B------:R-:W-:Y:S01]  /*1cb0*/  PLOP3.LUT P3, PT, PT, PT, UP4, 0x80, 0x0 ;  /* 0x000000000000781c */ /* 0x000fe20003f6f048 */
[----:B------:R-:W-:Y:S01]  /*1cc0*/  @!P4 VIADD R5, R5, -UR27 ;  /* 0x8000001b0505cc36 */ /* 0x000fe20008000000 */
[----:B------:R-:W-:Y:S01]  /*1cd0*/  PLOP3.LUT P4, PT, PT, PT, UP2, 0x80, 0x0 ;  /* 0x000000000000781c */ /* 0x000fe20003f8f028 */
[----:B------:R-:W-:-:S03]  /*1ce0*/  @!P2 IMAD.MOV R4, RZ, RZ, -R4 ;  /* 0x000000ffff04a224 */ /* 0x000fc600078e0a04 */
[----:B------:R-:W-:Y:S02]  /*1cf0*/  @!P1 IADD3 R5, -R5, RZ, RZ ;  /* 0x000000ff05059210 */ /* 0x000fe40007ffe1ff */
[----:B------:R-:W-:Y:S02]  /*1d00*/  SEL R4, R17, R4, !P3 ;  /* 0x0000000411047207 */ /* 0x000fe40005800000 */
[----:B------:R-:W-:Y:S02]  /*1d10*/  SEL R5, R18, R5, !P4 ;  /* 0x0000000512057207 */ /* 0x000fe40006000000 */
[----:B------:R-:W-:Y:S01]  /*1d20*/  PLOP3.LUT P1, PT, PT, PT, UP3, 0x80, 0x0 ;  /* 0x000000000000781c */ /* 0x000fe20003f2f038 */
[----:B------:R-:W-:Y:S02]  /*1d30*/  IMAD.IADD R18, R19, 0x1, -R4 ;  /* 0x0000000113127824 */ /* 0x000fe400078e0a04 */
[----:B------:R-:W-:-:S04]  /*1d40*/  IMAD.IADD R5, R26, 0x1, -R5 ;  /* 0x000000011a057824 */ /* 0x000fc800078e0a05 */
[----:B------:R-:W-:Y:S01]  /*1d50*/  IMAD R29, R18, R5, RZ ;  /* 0x00000005121d7224 */ /* 0x000fe200078e02ff */
[----:B------:R-:W-:-:S04]  /*1d60*/  SEL R4, R5, R18, !P1 ;  /* 0x0000001205047207 */ /* 0x000fc80004800000 */
[----:B------:R-:W-:Y:S02]  /*1d70*/  SHF.R.S32.HI R5, RZ, 0x1f, R4 ;  /* 0x0000001fff057819 */ /* 0x000fe40000011404 */
[----:B------:R-:W-:-:S07]  /*1d80*/  SHF.R.S32.HI R32, RZ, 0x1f, R29 ;  /* 0x0000001fff207819 */ /* 0x000fce000001141d */
.L_x_12:
[----:B------:R-:W-:Y:S05]  /*1d90*/  BSYNC B0 ;  /* 0x0000000000007941 */ /* 0x000fea0003800000 */
.L_x_11:
[----:B------:R-:W1:Y:S01]  /*1da0*/  SHFL.UP PT, R18, R29, 0x1, RZ ;  /* 0x042000001d127989 */ /* 0x000e6200000e00ff */
[C---:B------:R-:W-:Y:S02]  /*1db0*/  ISETP.NE.AND P2, PT, R21.reuse, RZ, PT ;  /* 0x000000ff1500720c */ /* 0x040fe40003f45270 */
[C---:B------:R-:W-:Y:S01]  /*1dc0*/  ISETP.GE.U32.AND P3, PT, R21.reuse, 0x2, PT ;  /* 0x000000021500780c */ /* 0x040fe20003f66070 */
[----:B------:R-:W2:Y:S01]  /*1dd0*/  SHFL.UP PT, R17, R32, 0x1, RZ ;  /* 0x0420000020117989 */ /* 0x000ea200000e00ff */
[C---:B------:R-:W-:Y:S02]  /*1de0*/  ISETP.GE.U32.AND P4, PT, R21.reuse, 0x4, PT ;  /* 0x000000041500780c */ /* 0x040fe40003f86070 */
[C---:B------:R-:W-:Y:S02]  /*1df0*/  ISETP.GE.U32.AND P5, PT, R21.reuse, 0x8, PT ;  /* 0x000000081500780c */ /* 0x040fe40003fa6070 */
[----:B------:R-:W-:Y:S02]  /*1e00*/  ISETP.GE.U32.AND P6, PT, R21, 0x10, PT ;  /* 0x000000101500780c */ /* 0x000fe40003fc6070 */
[----:B-1----:R-:W-:-:S02]  /*1e10*/  SEL R18, R18, RZ, P2 ;  /* 0x000000ff12127207 */ /* 0x002fc40001000000 */
[----:B--2---:R-:W-:Y:S02]  /*1e20*/  SEL R17, R17, RZ, P2 ;  /* 0x000000ff11117207 */ /* 0x004fe40001000000 */
[----:B------:R-:W-:-:S04]  /*1e30*/  IADD3 R25, P1, R18, R29, RZ ;  /* 0x0000001d12197210 */ /* 0x000fc80007f3e0ff */
[----:B------:R-:W-:Y:S01]  /*1e40*/  IADD3.X R26, R17, R32, RZ, P1, !PT ;  /* 0x00000020111a7210 */ /* 0x000fe20000ffe4ff */
[----:B------:R-:W1:Y:S04]  /*1e50*/  SHFL.UP PT, R18, R25, 0x2, RZ ;  /* 0x0440000019127989 */ /* 0x000e6800000e00ff */
[----:B------:R-:W2:Y:S01]  /*1e60*/  SHFL.UP PT, R17, R26, 0x2, RZ ;  /* 0x044000001a117989 */ /* 0x000ea200000e00ff */
[----:B-1----:R-:W-:-:S04]  /*1e70*/  SEL R18, R18, RZ, P3 ;  /* 0x000000ff12127207 */ /* 0x002fc80001800000 */
[----:B------:R-:W-:Y:S02]  /*1e80*/  IADD3 R19, P1, R18, R25, RZ ;  /* 0x0000001912137210 */ /* 0x000fe40007f3e0ff */
[----:B--2---:R-:W-:-:S03]  /*1e90*/  SEL R17, R17, RZ, P3 ;  /* 0x000000ff11117207 */ /* 0x004fc60001800000 */
[----:B------:R-:W1:Y:S02]  /*1ea0*/  SHFL.UP PT, R18, R19, 0x4, RZ ;  /* 0x0480000013127989 */ /* 0x000e6400000e00ff */
[----:B------:R-:W-:-:S05]  /*1eb0*/  IMAD.X R28, R17, 0x1, R26, P1 ;  /* 0x00000001111c7824 */ /* 0x000fca00008e061a */
        /* <DEDUP_REMOVED lines=10> */
[----:B------:R-:W1:Y:S01]  /*1f60*/  SHFL.UP PT, R18, R19, 0x10, RZ ;  /* 0x0600000013127989 */ /* 0x000e6200000e00ff */
[----:B------:R-:W-:-:S05]  /*1f70*/  IADD3.X R28, R17, R26, RZ, P1, !PT ;  /* 0x0000001a111c7210 */ /* 0x000fca0000ffe4ff */
[----:B------:R-:W2:Y:S01]  /*1f80*/  SHFL.UP PT, R17, R28, 0x10, RZ ;  /* 0x060000001c117989 */ /* 0x000ea200000e00ff */
[----:B-1----:R-:W-:-:S04]  /*1f90*/  SEL R18, R18, RZ, P6 ;  /* 0x000000ff12127207 */ /* 0x002fc80003000000 */
[----:B------:R-:W-:Y:S02]  /*1fa0*/  IADD3 R26, P1, R18, R19, RZ ;  /* 0x00000013121a7210 */ /* 0x000fe40007f3e0ff */
[----:B--2---:R-:W-:-:S05]  /*1fb0*/  SEL R17, R17, RZ, P6 ;  /* 0x000000ff11117207 */ /* 0x004fca0003000000 */
[----:B------:R-:W-:Y:S01]  /*1fc0*/  IMAD.X R25, R17, 0x1, R28, P1 ;  /* 0x0000000111197824 */ /* 0x000fe200008e061c */
[----:B------:R-:W-:-:S04]  /*1fd0*/  ISETP.GT.U32.AND P1, PT, R26, UR8, PT ;  /* 0x000000081a007c0c */ /* 0x000fc8000bf24070 */
[----:B------:R-:W-:-:S13]  /*1fe0*/  ISETP.GT.U32.AND.EX P1, PT, R25, UR7, PT, P1 ;  /* 0x0000000719007c0c */ /* 0x000fda000bf24110 */
[----:B------:R-:W-:-:S04]  /*1ff0*/  VOTE.ANY R17, PT, P1 ;  /* 0x0000000000117806 */ /* 0x000fc800008e0100 */
[----:B------:R-:W-:-:S13]  /*2000*/  ISETP.NE.AND P1, PT, R17, RZ, PT ;  /* 0x000000ff1100720c */ /* 0x000fda0003f25270 */
[----:B------:R-:W-:Y:S05]  /*2010*/  @P1 BRA `(.L_x_15) ;  /* 0x0000000800701947 */ /* 0x000fea0003800000 */
[----:B------:R-:W1:Y:S01]  /*2020*/  LDC R12, c[0x0][0x910] ;  /* 0x00024400ff0c7b82 */ /* 0x000e620000000800 */
[----:B------:R-:W-:Y:S01]  /*2030*/  IMAD.MOV.U32 R27, RZ, RZ, R25 ;  /* 0x000000ffff1b7224 */ /* 0x000fe200078e0019 */
[----:B------:R-:W-:Y:S01]  /*2040*/  ULDC UR13, c[0x0][0x8f4] ;  /* 0x00023d00000d7ab9 */ /* 0x000fe20000000800 */
[----:B------:R-:W-:Y:S01]  /*2050*/  ULDC UR6, c[0x0][0x8dc] ;  /* 0x0002370000067ab9 */ /* 0x000fe20000000800 */
[----:B------:R-:W-:Y:S01]  /*2060*/  ULDC UR19, c[0x0][0x8d8] ;  /* 0x0002360000137ab9 */ /* 0x000fe20000000800 */
[----:B------:R-:W-:Y:S01]  /*2070*/  ULDC UR24, c[0x0][0x8f0] ;  /* 0x00023c0000187ab9 */ /* 0x000fe20000000800 */
[----:B------:R-:W-:Y:S01]  /*2080*/  ULDC.64 UR20, c[0x0][0x8d0] ;  /* 0x0002340000147ab9 */ /* 0x000fe20000000a00 */
[----:B------:R-:W-:-:S05]  /*2090*/  ULDC.64 UR22, c[0x0][0x8e8] ;  /* 0x00023a0000167ab9 */ /* 0x000fca0000000a00 */
.L_x_20:
[----:B------:R-:W-:Y:S01]  /*20a0*/  MOV R7, R11 ;  /* 0x0000000b00077202 */ /* 0x000fe20000000f00 */
[----:B------:R-:W-:Y:S01]  /*20b0*/  VIADD R11, R11, 0x20 ;  /* 0x000000200b0b7836 */ /* 0x000fe20000000000 */
[----:B-----5:R-:W-:Y:S01]  /*20c0*/  MOV R17, R8 ;  /* 0x0000000800117202 */ /* 0x020fe20000000f00 */
[----:B------:R-:W-:-:S03]  /*20d0*/  IMAD.MOV.U32 R25, RZ, RZ, R0 ;  /* 0x000000ffff197224 */ /* 0x000fc600078e0000 */
[----:B-1----:R-:W-:-:S13]  /*20e0*/  ISETP.GE.AND P1, PT, R11, R12, PT ;  /* 0x0000000c0b00720c */ /* 0x002fda0003f26270 */
[----:B------:R-:W1:Y:S01]  /*20f0*/  @!P1 LDC.64 R18, c[0x0][0x918] ;  /* 0x00024600ff129b82 */ /* 0x000e620000000a00 */
[----:B------:R-:W-:Y:S01]  /*2100*/  @!P1 VIADD R13, R7, 0x20 ;  /* 0x00000020070d9836 */ /* 0x000fe20000000000 */
[----:B------:R2:W3:Y:S01]  /*2110*/  SHFL.IDX PT, R6, R27, 0x1f, 0x1f ;  /* 0x03e01f001b067f89 */ /* 0x0004e200000e0000 */
[----:B------:R-:W-:Y:S02]  /*2120*/  BSSY B0, `(.L_x_16) ;  /* 0x0000064000007945 */ /* 0x000fe40003800000 */
[----:B-1----:R-:W-:-:S05]  /*2130*/  @!P1 IMAD.WIDE R18, R13, 0xc, R18 ;  /* 0x0000000c0d129825 */ /* 0x002fca00078e0212 */
[----:B------:R2:W5:Y:S04]  /*2140*/  @!P1 LDG.E R8, desc[UR38][R18.64] ;  /* 0x0000002612089981 */ /* 0x000568000c1e1900 */
[----:B------:R2:W5:Y:S01]  /*2150*/  @!P1 LDG.E R0, desc[UR38][R18.64+0x4] ;  /* 0x0000042612009981 */ /* 0x000562000c1e1900 */
[----:B------:R-:W-:Y:S01]  /*2160*/  ISETP.GE.AND P1, PT, R7, R12, PT ;  /* 0x0000000c0700720c */ /* 0x000fe20003f26270 */
[----:B------:R-:W-:Y:S01]  /*2170*/  IMAD.MOV.U32 R29, RZ, RZ, 0x7fffffff ;  /* 0x7fffffffff1d7424 */ /* 0x000fe200078e00ff */
[----:B------:R-:W-:Y:S01]  /*2180*/  MOV R32, RZ ;  /* 0x000000ff00207202 */ /* 0x000fe20000000f00 */
[----:B------:R2:W1:Y:S10]  /*2190*/  SHFL.IDX PT, R13, R26, 0x1f, 0x1f ;  /* 0x03e01f001a0d7f89 */ /* 0x00047400000e0000 */
[----:B--23--:R-:W-:Y:S05]  /*21a0*/  @P1 BRA `(.L_x_17) ;  /* 0x00000004006c1947 */ /* 0x00cfea0003800000 */
[----:B------:R-:W-:Y:S02]  /*21b0*/  IABS R32, R9 ;  /* 0x0000000900207213 */ /* 0x000fe40000000000 */
[C---:B------:R-:W-:Y:S02]  /*21c0*/  IADD3 R29, P1, R17.reuse, UR14, RZ ;  /* 0x0000000e111d7c10 */ /* 0x040fe4000ff3e0ff */
[----:B------:R-:W2:Y:S02]  /*21d0*/  I2F.RP R4, R32 ;  /* 0x0000002000047306 */ /* 0x000ea40000209400 */
[----:B------:R-:W-:Y:S02]  /*21e0*/  LEA.HI.X.SX32 R30, R17, UR15, 0x1, P1 ;  /* 0x0000000f111e7c11 */ /* 0x000fe400088f0eff */
[----:B------:R-:W-:-:S04]  /*21f0*/  IADD3 R17, P1, R25, UR16, RZ ;  /* 0x0000001019117c10 */ /* 0x000fc8000ff3e0ff */
[----:B------:R-:W-:Y:S02]  /*2200*/  LEA.HI.X.SX32 R28, R25, UR17, 0x1, P1 ;  /* 0x00000011191c7c11 */ /* 0x000fe400088f0eff */
[----:B------:R-:W-:Y:S01]  /*2210*/  PLOP3.LUT P1, PT, PT, PT, UP0, 0x80, 0x0 ;  /* 0x000000000000781c */ /* 0x000fe20003f2f008 */
[----:B--2---:R-:W2:Y:S02]  /*2220*/  MUFU.RCP R4, R4 ;  /* 0x0000000400047308 */ /* 0x004ea40000001000 */
[----:B--2---:R-:W-:-:S06]  /*2230*/  VIADD R5, R4, 0xffffffe ;  /* 0x0ffffffe04057836 */ /* 0x004fcc0000000000 */
[----:B------:R-:W2:Y:S02]  /*2240*/  F2I.FTZ.U32.TRUNC.NTZ R31, R5 ;  /* 0x00000005001f7305 */ /* 0x000ea4000021f000 */
[----:B--2---:R-:W-:Y:S02]  /*2250*/  IMAD.MOV R33, RZ, RZ, -R31 ;  /* 0x000000ffff217224 */ /* 0x004fe400078e0a1f */
[----:B------:R-:W-:Y:S05]  /*2260*/  @!P1 BRA `(.L_x_18) ;  /* 0x00000000002c9947 */ /* 0x000fea0003800000 */
[----:B------:R-:W-:-:S04]  /*2270*/  IADD3 R29, P1, R29, UR6, RZ ;  /* 0x000000061d1d7c10 */ /* 0x000fc8000ff3e0ff */
[----:B------:R-:W-:-:S05]  /*2280*/  IADD3.X R25, RZ, R30, RZ, P1, !PT ;  /* 0x0000001eff197210 */ /* 0x000fca0000ffe4ff */
[----:B------:R-:W-:-:S04]  /*2290*/  IMAD.WIDE.U32 R4, R25, UR20, RZ ;  /* 0x0000001419047c25 */ /* 0x000fc8000f8e00ff */
[----:B------:R-:W-:-:S04]  /*22a0*/  IMAD.WIDE.U32 R18, P1, R29, UR21, R4 ;  /* 0x000000151d127c25 */ /* 0x000fc8000f820004 */
[----:B------:R-:W-:-:S04]  /*22b0*/  IMAD.WIDE.U32 R4, R29, UR20, RZ ;  /* 0x000000141d047c25 */ /* 0x000fc8000f8e00ff */
[----:B------:R-:W-:Y:S01]  /*22c0*/  IMAD.X R27, RZ, RZ, RZ, P1 ;  /* 0x000000ffff1b7224 */ /* 0x000fe200008e06ff */
[----:B------:R-:W-:Y:S01]  /*22d0*/  IADD3 RZ, P1, R5, R18, RZ ;  /* 0x0000001205ff7210 */ /* 0x000fe20007f3e0ff */
[----:B------:R-:W-:-:S04]  /*22e0*/  IMAD.MOV.U32 R26, RZ, RZ, R19 ;  /* 0x000000ffff1a7224 */ /* 0x000fc800078e0013 */
[----:B------:R-:W-:-:S04]  /*22f0*/  IMAD.WIDE.U32.X R4, R25, UR21, R26, P1 ;  /* 0x0000001519047c25 */ /* 0x000fc800088e041a */
[----:B------:R-:W-:Y:S01]  /*2300*/  IMAD.MOV.U32 R30, RZ, RZ, R5 ;  /* 0x000000ffff1e7224 */ /* 0x000fe200078e0005 */
[----:B------:R-:W-:-:S07]  /*2310*/  MOV R29, R4 ;  /* 0x00000004001d7202 */ /* 0x000fce0000000f00 */
.L_x_18:
[----:B------:R-:W-:Y:S05]  /*2320*/  @!P0 BRA `(.L_x_19) ;  /* 0x00000000002c8947 */ /* 0x000fea0003800000 */
        /* <DEDUP_REMOVED lines=11> */
.L_x_19:
[----:B------:R-:W-:Y:S01]  /*23e0*/  SHF.R.U64 R17, R17, UR24, R28 ;  /* 0x0000001811117c19 */ /* 0x000fe2000800121c */
[----:B------:R-:W-:Y:S01]  /*23f0*/  IMAD.MOV.U32 R5, RZ, RZ, R33 ;  /* 0x000000ffff057224 */ /* 0x000fe200078e0021 */
[----:B------:R-:W-:Y:S02]  /*2400*/  IABS R4, R9 ;  /* 0x0000000900047213 */ /* 0x000fe40000000000 */
[----:B------:R-:W-:Y:S01]  /*2410*/  IABS R26, R10 ;  /* 0x0000000a001a7213 */ /* 0x000fe20000000000 */
[----:B------:R-:W-:Y:S01]  /*2420*/  VIADD R19, R17, UR5 ;  /* 0x0000000511137c36 */ /* 0x000fe20008000000 */
[----:B------:R-:W-:Y:S01]  /*2430*/  IADD3 R25, RZ, -R4, RZ ;  /* 0x80000004ff197210 */ /* 0x000fe20007ffe0ff */
[----:B------:R-:W-:Y:S01]  /*2440*/  IMAD R17, R5, R32, RZ ;  /* 0x0000002005117224 */ /* 0x000fe200078e02ff */
[----:B------:R-:W-:Y:S01]  /*2450*/  SHF.R.U64 R29, R29, UR19, R30 ;  /* 0x000000131d1d7c19 */ /* 0x000fe2000800121e */
[----:B------:R-:W-:Y:S01]  /*2460*/  IMAD.MOV.U32 R4, RZ, RZ, RZ ;  /* 0x000000ffff047224 */ /* 0x000fe200078e00ff */
[----:B------:R-:W-:Y:S01]  /*2470*/  IABS R18, R19 ;  /* 0x0000001300127213 */ /* 0x000fe20000000000 */
[----:B------:R-:W-:Y:S01]  /*2480*/  IMAD.MOV.U32 R5, RZ, RZ, R31 ;  /* 0x000000ffff057224 */ /* 0x000fe200078e001f */
[----:B------:R-:W-:Y:S01]  /*2490*/  IABS R30, R10 ;  /* 0x0000000a001e7213 */ /* 0x000fe20000000000 */
[----:B------:R-:W-:Y:S01]  /*24a0*/  IMAD.HI.U32 R4, R31, R17, R4 ;  /* 0x000000111f047227 */ /* 0x000fe200078e0004 */
[----:B------:R-:W-:-:S03]  /*24b0*/  MOV R17, R18 ;  /* 0x0000001200117202 */ /* 0x000fc60000000f00 */
[----:B------:R-:W-:Y:S02]  /*24c0*/  IMAD.MOV.U32 R5, RZ, RZ, R25 ;  /* 0x000000ffff057224 */ /* 0x000fe400078e0019 */
[----:B------:R-:W2:Y:S01]  /*24d0*/  I2F.RP R25, R26 ;  /* 0x0000001a00197306 */ /* 0x000ea20000209400 */
[----:B------:R-:W-:-:S04]  /*24e0*/  IMAD.HI.U32 R4, R4, R17, RZ ;  /* 0x0000001104047227 */ /* 0x000fc800078e00ff */
[----:B------:R-:W-:Y:S02]  /*24f0*/  IMAD R17, R4, R5, R17 ;  /* 0x0000000504117224 */ /* 0x000fe400078e0211 */
[----:B------:R-:W-:-:S03]  /*2500*/  VIADD R18, R29, UR4 ;  /* 0x000000041d127c36 */ /* 0x000fc60008000000 */
[----:B------:R-:W-:Y:S02]  /*2510*/  ISETP.GT.U32.AND P1, PT, R32, R17, PT ;  /* 0x000000112000720c */ /* 0x000fe40003f24070 */
[----:B------:R-:W-:Y:S01]  /*2520*/  IABS R29, R18 ;  /* 0x00000012001d7213 */ /* 0x000fe20000000000 */
[----:B--2---:R-:W2:Y:S10]  /*2530*/  MUFU.RCP R25, R25 ;  /* 0x0000001900197308 */ /* 0x004eb40000001000 */
[----:B------:R-:W-:Y:S01]  /*2540*/  @!P1 IMAD.IADD R17, R17, 0x1, -R32 ;  /* 0x0000000111119824 */ /* 0x000fe200078e0a20 */
[----:B--2---:R-:W-:Y:S01]  /*2550*/  IADD3 R4, R25, 0xffffffe, RZ ;  /* 0x0ffffffe19047810 */ /* 0x004fe20007ffe0ff */
[----:B------:R-:W-:-:S03]  /*2560*/  IMAD.MOV R25, RZ, RZ, -R30 ;  /* 0x000000ffff197224 */ /* 0x000fc600078e0a1e */
[----:B------:R2:W3:Y:S02]  /*2570*/  F2I.FTZ.U32.TRUNC.NTZ R5, R4 ;  /* 0x0000000400057305 */ /* 0x0004e4000021f000 */
[----:B--2---:R-:W-:Y:S01]  /*2580*/  MOV R4, RZ ;  /* 0x000000ff00047202 */ /* 0x004fe20000000f00 */
[----:B---3--:R-:W-:-:S04]  /*2590*/  IMAD.MOV R27, RZ, RZ, -R5 ;  /* 0x000000ffff1b7224 */ /* 0x008fc800078e0a05 */
[----:B------:R-:W-:-:S04]  /*25a0*/  IMAD R27, R27, R26, RZ ;  /* 0x0000001a1b1b7224 */ /* 0x000fc800078e02ff */
[----:B------:R-:W-:-:S04]  /*25b0*/  IMAD.HI.U32 R28, R5, R27, R4 ;  /* 0x0000001b051c7227 */ /* 0x000fc800078e0004 */
[----:B------:R-:W-:-:S04]  /*25c0*/  IMAD.MOV.U32 R5, RZ, RZ, R29 ;  /* 0x000000ffff057224 */ /* 0x000fc800078e001d */
[----:B------:R-:W-:-:S04]  /*25d0*/  IMAD.HI.U32 R4, R28, R5, RZ ;  /* 0x000000051c047227 */ /* 0x000fc800078e00ff */
[----:B------:R-:W-:-:S05]  /*25e0*/  IMAD R5, R4, R25, R5 ;  /* 0x0000001904057224 */ /* 0x000fca00078e0205 */
[----:B------:R-:W-:-:S13]  /*25f0*/  ISETP.GT.U32.AND P1, PT, R26, R5, PT ;  /* 0x000000051a00720c */ /* 0x000fda0003f24070 */
[----:B------:R-:W-:Y:S02]  /*2600*/  @!P1 IADD3 R5, R5, -R26, RZ ;  /* 0x8000001a05059210 */ /* 0x000fe40007ffe0ff */
[----:B------:R-:W-:-:S13]  /*2610*/  ISETP.GT.U32.AND P1, PT, R32, R17, PT ;  /* 0x000000112000720c */ /* 0x000fda0003f24070 */
[----:B------:R-:W-:Y:S01]  /*2620*/  @!P1 IMAD.IADD R17, R17, 0x1, -R32 ;  /* 0x0000000111119824 */ /* 0x000fe200078e0a20 */
[----:B------:R-:W-:-:S04]  /*2630*/  ISETP.GT.U32.AND P1, PT, R26, R5, PT ;  /* 0x000000051a00720c */ /* 0x000fc80003f24070 */
[----:B------:R-:W-:-:S09]  /*2640*/  MOV R4, R17 ;  /* 0x0000001100047202 */ /* 0x000fd20000000f00 */
[----:B------:R-:W-:Y:S01]  /*2650*/  @!P1 IMAD.IADD R5, R5, 0x1, -R26 ;  /* 0x0000000105059824 */ /* 0x000fe200078e0a1a */
[----:B------:R-:W-:-:S13]  /*2660*/  ISETP.GE.AND P1, PT, R19, RZ, PT ;  /* 0x000000ff1300720c */ /* 0x000fda0003f26270 */
[----:B------:R-:W-:Y:S01]  /*2670*/  @!P1 IMAD.MOV R4, RZ, RZ, -R4 ;  /* 0x000000ffff049224 */ /* 0x000fe200078e0a04 */
[----:B------:R-:W-:-:S13]  /*2680*/  ISETP.GE.AND P1, PT, R18, RZ, PT ;  /* 0x000000ff1200720c */ /* 0x000fda0003f26270 */
[----:B------:R-:W-:Y:S01]  /*2690*/  @!P1 IMAD.MOV R5, RZ, RZ, -R5 ;  /* 0x000000ffff059224 */ /* 0x000fe200078e0a05 */
[----:B------:R-:W-:-:S13]  /*26a0*/  ISETP.NE.AND P1, PT, RZ, UR10, PT ;  /* 0x0000000aff007c0c */ /* 0x000fda000bf25270 */
[----:B------:R-:W-:Y:S02]  /*26b0*/  @!P1 LOP3.LUT R4, RZ, UR10, RZ, 0x33, !PT ;  /* 0x0000000aff049c12 */ /* 0x000fe4000f8e33ff */
[----:B------:R-:W-:Y:S02]  /*26c0*/  ISETP.NE.AND P1, PT, RZ, UR9, PT ;  /* 0x00000009ff007c0c */ /* 0x000fe4000bf25270 */
[----:B------:R-:W-:-:S11]  /*26d0*/  IADD3 R4, -R4, R19, RZ ;  /* 0x0000001304047210 */ /* 0x000fd60007ffe1ff */
[----:B------:R-:W-:Y:S02]  /*26e0*/  @!P1 LOP3.LUT R5, RZ, UR9, RZ, 0x33, !PT ;  /* 0x00000009ff059c12 */ /* 0x000fe4000f8e33ff */
[----:B------:R-:W-:-:S03]  /*26f0*/  PLOP3.LUT P1, PT, PT, PT, UP3, 0x80, 0x0 ;  /* 0x000000000000781c */ /* 0x000fc60003f2f038 */
[----:B------:R-:W-:-:S04]  /*2700*/  IMAD.IADD R5, R18, 0x1, -R5 ;  /* 0x0000000112057824 */ /* 0x000fc800078e0a05 */
[CC--:B------:R-:W-:Y:S01]  /*2710*/  IMAD R29, R4.reuse, R5.reuse, RZ ;  /* 0x00000005041d7224 */ /* 0x0c0fe200078e02ff */
[----:B------:R-:W-:-:S04]  /*2720*/  SEL R17, R4, R5, !P1 ;  /* 0x0000000504117207 */ /* 0x000fc80004800000 */
[--C-:B------:R-:W-:Y:S01]  /*2730*/  SHF.R.S32.HI R5, RZ, 0x1f, R17.reuse ;  /* 0x0000001fff057819 */ /* 0x100fe20000011411 */
[----:B------:R-:W-:Y:S01]  /*2740*/  IMAD.MOV.U32 R4, RZ, RZ, R17 ;  /* 0x000000ffff047224 */ /* 0x000fe200078e0011 */
[----:B------:R-:W-:-:S07]  /*2750*/  SHF.R.S32.HI R32, RZ, 0x1f, R29 ;  /* 0x0000001fff207819 */ /* 0x000fce000001141d */
.L_x_17:
[----:B------:R-:W-:Y:S05]  /*2760*/  BSYNC B0 ;  /* 0x0000000000007941 */ /* 0x000fea0003800000 */
.L_x_16:
[----:B------:R-:W2:Y:S04]  /*2770*/  SHFL.UP PT, R18, R29, 0x1, RZ ;  /* 0x042000001d127989 */ /* 0x000ea800000e00ff */
[----:B------:R-:W3:Y:S01]  /*2780*/  SHFL.UP PT, R17, R32, 0x1, RZ ;  /* 0x0420000020117989 */ /* 0x000ee200000e00ff */
[----:B--2---:R-:W-:Y:S02]  /*2790*/  SEL R18, R18, RZ, P2 ;  /* 0x000000ff12127207 */ /* 0x004fe40001000000 */
[----:B---3--:R-:W-:Y:S02]  /*27a0*/  SEL R17, R17, RZ, P2 ;  /* 0x000000ff11117207 */ /* 0x008fe40001000000 */
[----:B------:R-:W-:-:S04]  /*27b0*/  IADD3 R25, P1, R18, R29, RZ ;  /* 0x0000001d12197210 */ /* 0x000fc80007f3e0ff */
[----:B------:R-:W-:Y:S01]  /*27c0*/  IADD3.X R26, R17, R32, RZ, P1, !PT ;  /* 0x00000020111a7210 */ /* 0x000fe20000ffe4ff */
[----:B------:R-:W2:Y:S04]  /*27d0*/  SHFL.UP PT, R18, R25, 0x2, RZ ;  /* 0x0440000019127989 */ /* 0x000ea800000e00ff */
[----:B------:R-:W3:Y:S01]  /*27e0*/  SHFL.UP PT, R17, R26, 0x2, RZ ;  /* 0x044000001a117989 */ /* 0x000ee200000e00ff */
[----:B--2---:R-:W-:Y:S02]  /*27f0*/  SEL R18, R18, RZ, P3 ;  /* 0x000000ff12127207 */ /* 0x004fe40001800000 */
[----:B---3--:R-:W-:Y:S02]  /*2800*/  SEL R17, R17, RZ, P3 ;  /* 0x000000ff11117207 */ /* 0x008fe40001800000 */
[----:B------:R-:W-:-:S05]  /*2810*/  IADD3 R27, P1, R18, R25, RZ ;  /* 0x00000019121b7210 */ /* 0x000fca0007f3e0ff */
[----:B------:R-:W-:Y:S01]  /*2820*/  IMAD.X R30, R17, 0x1, R26, P1 ;  /* 0x00000001111e7824 */ /* 0x000fe200008e061a */
        /* <DEDUP_REMOVED lines=18> */
[----:B-1----:R-:W-:-:S05]  /*2950*/  IADD3 R26, P1, R18, R13, RZ ;  /* 0x0000000d121a7210 */ /* 0x002fca0007f3e0ff */
[----:B------:R-:W-:Y:S01]  /*2960*/  IMAD.X R27, R19, 0x1, R6, P1 ;  /* 0x00000001131b7824 */ /* 0x000fe200008e0606 */
[----:B------:R-:W-:-:S04]  /*2970*/  ISETP.GT.U32.AND P1, PT, R26, UR8, PT ;  /* 0x000000081a007c0c */ /* 0x000fc8000bf24070 */
[----:B------:R-:W-:-:S13]  /*2980*/  ISETP.GT.U32.AND.EX P1, PT, R27, UR7, PT, P1 ;  /* 0x000000071b007c0c */ /* 0x000fda000bf24110 */
[----:B------:R-:W-:-:S04]  /*2990*/  VOTE.ANY R17, PT, P1 ;  /* 0x0000000000117806 */ /* 0x000fc800008e0100 */
[----:B------:R-:W-:-:S13]  /*29a0*/  ISETP.NE.AND P1, PT, R17, RZ, PT ;  /* 0x000000ff1100720c */ /* 0x000fda0003f25270 */
[----:B------:R-:W-:Y:S05]  /*29b0*/  @!P1 BRA `(.L_x_20) ;  /* 0xfffffff400b89947 */ /* 0x000fea000383ffff */
[----:B------:R-:W-:Y:S01]  /*29c0*/  MOV R26, R18 ;  /* 0x00000012001a7202 */ /* 0x000fe20000000f00 */
[----:B------:R-:W-:-:S07]  /*29d0*/  IMAD.MOV.U32 R25, RZ, RZ, R19 ;  /* 0x000000ffff197224 */ /* 0x000fce00078e0013 */
.L_x_15:
[----:B------:R-:W1:Y:S08]  /*29e0*/  BREV R17, R17 ;  /* 0x0000001100117301 */ /* 0x000e700000000000 */
[----:B-1----:R-:W1:Y:S02]  /*29f0*/  FLO.U32.SH R11, R17 ;  /* 0x00000011000b7300 */ /* 0x002e6400000e0400 */
[----:B-1----:R-:W1:Y:S02]  /*2a00*/  SHFL.IDX PT, R7, R7, R11, 0x1f ;  /* 0x00001f0b07077589 */ /* 0x002e6400000e0000 */
[----:B-1----:R-:W-:-:S13]  /*2a10*/  R2UR UR4, R7 ;  /* 0x00000000070472ca */ /* 0x002fda00000e0000 */
[----:B------:R-:W-:-:S05]  /*2a20*/  VIADD R27, R21, UR4 ;  /* 0x00000004151b7c36 */ /* 0x000fca0008000000 */
[----:B------:R-:W-:-:S13]  /*2a30*/  ISETP.GE.AND P1, PT, R27, R12, PT ;  /* 0x0000000c1b00720c */ /* 0x000fda0003f26270 */
[----:B------:R-:W1:Y:S02]  /*2a40*/  @!P1 LDC.64 R18, c[0x0][0x918] ;  /* 0x00024600ff129b82 */ /* 0x000e640000000a00 */
[----:B-1----:R-:W-:-:S05]  /*2a50*/  @!P1 IMAD.WIDE R18, R27, 0xc, R18 ;  /* 0x0000000c1b129825 */ /* 0x002fca00078e0212 */
[----:B-----5:R1:W5:Y:S04]  /*2a60*/  @!P1 LDG.E R8, desc[UR38][R18.64] ;  /* 0x0000002612089981 */ /* 0x020368000c1e1900 */
[----:B------:R1:W5:Y:S01]  /*2a70*/  @!P1 LDG.E R0, desc[UR38][R18.64+0x4] ;  /* 0x0000042612009981 */ /* 0x000362000c1e1900 */
[----:B------:R-:W-:-:S03]  /*2a80*/  IADD3 R26, P1, P2, R26, R13, -R29 ;  /* 0x0000000d1a1a7210 */ /* 0x000fc60007a3e81d */
[----:B------:R-:W-:Y:S01]  /*2a90*/  SHFL.IDX PT, R7, R32, R11, 0x1f ;  /* 0x00001f0b20077589 */ /* 0x000fe200000e0000 */
[----:B------:R-:W-:-:S03]  /*2aa0*/  IADD3.X R28, R25, R6, ~R32, P1, P2 ;  /* 0x00000006191c7210 */ /* 0x000fc60000fe4c20 */
[----:B------:R-:W2:Y:S04]  /*2ab0*/  SHFL.IDX PT, R26, R26, R11, 0x1f ;  /* 0x00001f0b1a1a7589 */ /* 0x000ea800000e0000 */
[----:B------:R-:W3:Y:S04]  /*2ac0*/  SHFL.IDX PT, R28, R28, R11, 0x1f ;  /* 0x00001f0b1c1c7589 */ /* 0x000ee800000e0000 */
[----:B------:R1:W4:Y:S04]  /*2ad0*/  SHFL.IDX PT, R6, R29, R11, 0x1f ;  /* 0x00001f0b1d067589 */ /* 0x00032800000e0000 */
[----:B------:R1:W1:Y:S04]  /*2ae0*/  SHFL.IDX PT, R5, R5, R11, 0x1f ;  /* 0x00001f0b05057589 */ /* 0x00026800000e0000 */
[----:B------:R1:W1:Y:S01]  /*2af0*/  SHFL.IDX PT, R4, R4, R11, 0x1f ;  /* 0x00001f0b04047589 */ /* 0x00026200000e0000 */
[----:B--2---:R-:W-:-:S02]  /*2b00*/  R2UR UR5, R26 ;  /* 0x000000001a0572ca */ /* 0x004fc400000e0000 */
[----:B---3--:R-:W-:-:S15]  /*2b10*/  R2UR UR6, R28 ;  /* 0x000000001c0672ca */ /* 0x008fde00000e0000 */
.L_x_10:
[----:B------:R-:W-:Y:S01]  /*2b20*/  ISETP.LE.AND P1, PT, R12, UR4, PT ;  /* 0x000000040c007c0c */ /* 0x000fe2000bf23270 */
[----:B-1----:R-:W-:Y:S01]  /*2b30*/  IMAD.MOV.U32 R18, RZ, RZ, -0x1 ;  /* 0xffffffffff127424 */ /* 0x002fe200078e00ff */
[----:B------:R-:W-:-:S11]  /*2b40*/  MOV R17, 0xffffffff ;  /* 0xffffffff00117802 */ /* 0x000fd60000000f00 */
[----:B------:R-:W-:Y:S05]  /*2b50*/  @P1 BRA `(.L_x_9) ;  /* 0x0000000400041947 */ /* 0x000fea0003800000 */
[----:B------:R-:W-:Y:S01]  /*2b60*/  UIADD3 UR15, UP2, -UR5, UR8, URZ ;  /* 0x00000008050f7290 */ /* 0x000fe2000ff5e13f */
[----:B------:R-:W1:Y:S01]  /*2b70*/  S2UR UR19, SR_CTAID.Y ;  /* 0x00000000001379c3 */ /* 0x000e620000002600 */
[----:B------:R-:W-:Y:S01]  /*2b80*/  ULDC UR17, c[0x0][0x8c0] ;  /* 0x0002300000117ab9 */ /* 0x000fe20000000800 */
[----:B------:R-:W-:Y:S01]  /*2b90*/  ULDC UR21, c[0x0][0x8b0] ;  /* 0x00022c0000157ab9 */ /* 0x000fe20000000800 */
[----:B------:R-:W-:Y:S01]  /*2ba0*/  UIADD3.X UR11, ~UR6, UR7, URZ, UP2, !UPT ;  /* 0x00000007060b7290 */ /* 0x000fe200097fe53f */
[--C-:B------:R-:W-:Y:S01]  /*2bb0*/  SHF.R.U32.HI R27, RZ, UR21, R5.reuse ;  /* 0x00000015ff1b7c19 */ /* 0x100fe20008011605 */
[----:B------:R-:W-:Y:S01]  /*2bc0*/  ULDC UR20, c[0x0][0x904] ;  /* 0x0002410000147ab9 */ /* 0x000fe20000000800 */
[----:B------:R-:W-:Y:S01]  /*2bd0*/  ULDC UR13, c[0x0][0x8a8] ;  /* 0x00022a00000d7ab9 */ /* 0x000fe20000000800 */
[----:B------:R-:W-:Y:S01]  /*2be0*/  USHF.R.U32.HI UR16, URZ, UR17, UR11 ;  /* 0x000000113f107299 */ /* 0x000fe2000801160b */
[----:B------:R-:W-:Y:S01]  /*2bf0*/  SHF.R.U64 R28, R4, UR21, R5 ;  /* 0x00000015041c7c19 */ /* 0x000fe20008001205 */
[----:B------:R-:W-:-:S02]  /*2c00*/  USHF.R.U64 UR15, UR15, UR17, UR11 ;  /* 0x000000110f0f7299 */ /* 0x000fc4000800120b */
[----:B------:R-:W-:Y:S02]  /*2c10*/  USHF.R.U32.HI UR14, URZ, UR21, UR16 ;  /* 0x000000153f0e7299 */ /* 0x000fe40008011610 */
[----:B------:R-:W-:Y:S02]  /*2c20*/  UIADD3 UR13, UR13, -0x1, URZ ;  /* 0xffffffff0d0d7890 */ /* 0x000fe4000fffe03f */
[----:B------:R-:W-:Y:S02]  /*2c30*/  USHF.R.U32.HI UR22, URZ, UR20, UR14 ;  /* 0x000000143f167299 */ /* 0x000fe4000801160e */
[----:B------:R-:W-:Y:S02]  /*2c40*/  USHF.R.U64 UR16, UR15, UR21, UR16 ;  /* 0x000000150f107299 */ /* 0x000fe40008001210 */
[----:B------:R-:W-:Y:S02]  /*2c50*/  ULOP3.LUT UR15, UR15, UR13, URZ, 0xc0, !UPT ;  /* 0x0000000d0f0f7292 */ /* 0x000fe4000f8ec03f */
[----:B------:R-:W-:Y:S01]  /*2c60*/  LOP3.LUT R11, R27, UR22, RZ, 0xfc, !PT ;  /* 0x000000161b0b7c12 */ /* 0x000fe2000f8efcff */
[----:B------:R-:W-:-:S02]  /*2c70*/  USHF.R.U64 UR14, UR16, UR20, UR14 ;  /* 0x00000014100e7299 */ /* 0x000fc4000800120e */
[----:B-1----:R-:W-:Y:S01]  /*2c80*/  USEL UR11, UR52, UR19, !UP3 ;  /* 0x00000013340b7287 */ /* 0x002fe2000d800000 */
[----:B------:R-:W-:-:S13]  /*2c90*/  ISETP.NE.U32.AND P1, PT, R11, RZ, PT ;  /* 0x000000ff0b00720c */ /* 0x000fda0003f25070 */
[----:B------:R-:W-:Y:S05]  /*2ca0*/  @!P1 BRA `(.L_x_21) ;  /* 0x0000000000149947 */ /* 0x000fea0003800000 */
[----:B------:R-:W-:-:S07]  /*2cb0*/  MOV R12, 0x2cd0 ;  /* 0x00002cd0000c7802 */ /* 0x000fce0000000f00 */
[----:B----45:R-:W-:Y:S05]  /*2cc0*/  CALL.REL.NOINC `($__internal_0_$__cuda_sm20_div_u64) ;  /* 0x000001b400107944 */ /* 0x030fea0003c00000 */
[----:B------:R-:W-:-:S04]  /*2cd0*/  IMAD.MOV R13, RZ, RZ, -R11 ;  /* 0x000000ffff0d7224 */ /* 0x000fc800078e0a0b */
[----:B------:R-:W-:Y:S01]  /*2ce0*/  IMAD R13, R28, R13, UR14 ;  /* 0x0000000e1c0d7e24 */ /* 0x000fe2000f8e020d */
[----:B------:R-:W-:Y:S06]  /*2cf0*/  BRA `(.L_x_22) ;  /* 0x0000000000507947 */ /* 0x000fec0003800000 */
.L_x_21:
[----:B------:R-:W1:Y:S01]  /*2d00*/  I2F.U32.RP R11, R28 ;  /* 0x0000001c000b7306 */ /* 0x000e620000209000 */
[----:B------:R-:W-:-:S07]  /*2d10*/  ISETP.NE.U32.AND P3, PT, R28, RZ, PT ;  /* 0x000000ff1c00720c */ /* 0x000fce0003f65070 */
[----:B-1----:R-:W1:Y:S02]  /*2d20*/  MUFU.RCP R11, R11 ;  /* 0x0000000b000b7308 */ /* 0x002e640000001000 */
[----:B-1----:R-:W-:-:S06]  /*2d30*/  IADD3 R12, R11, 0xffffffe, RZ ;  /* 0x0ffffffe0b0c7810 */ /* 0x002fcc0007ffe0ff */
[----:B------:R1:W2:Y:S02]  /*2d40*/  F2I.FTZ.U32.TRUNC.NTZ R13, R12 ;  /* 0x0000000c000d7305 */ /* 0x0002a4000021f000 */
[----:B-1----:R-:W-:Y:S02]  /*2d50*/  IMAD.MOV.U32 R12, RZ, RZ, RZ ;  /* 0x000000ffff0c7224 */ /* 0x002fe400078e00ff */
[----:B--2---:R-:W-:-:S04]  /*2d60*/  IMAD.MOV R17, RZ, RZ, -R13 ;  /* 0x000000ffff117224 */ /* 0x004fc800078e0a0d */
[----:B------:R-:W-:-:S04]  /*2d70*/  IMAD R17, R17, R28, RZ ;  /* 0x0000001c11117224 */ /* 0x000fc800078e02ff */
[----:B------:R-:W-:-:S06]  /*2d80*/  IMAD.HI.U32 R13, R13, R17, R12 ;  /* 0x000000110d0d7227 */ /* 0x000fcc00078e000c */
[----:B------:R-:W-:-:S05]  /*2d90*/  IMAD.HI.U32 R11, R13, UR14, RZ ;  /* 0x0000000e0d0b7c27 */ /* 0x000fca000f8e00ff */
[----:B------:R-:W-:-:S05]  /*2da0*/  IADD3 R13, -R11, RZ, RZ ;  /* 0x000000ff0b0d7210 */ /* 0x000fca0007ffe1ff */
[----:B------:R-:W-:-:S05]  /*2db0*/  IMAD R13, R28, R13, UR14 ;  /* 0x0000000e1c0d7e24 */ /* 0x000fca000f8e020d */
[----:B------:R-:W-:-:S13]  /*2dc0*/  ISETP.GE.U32.AND P1, PT, R13, R28, PT ;  /* 0x0000001c0d00720c */ /* 0x000fda0003f26070 */
[----:B------:R-:W-:Y:S02]  /*2dd0*/  @P1 IMAD.IADD R13, R13, 0x1, -R28 ;  /* 0x000000010d0d1824 */ /* 0x000fe400078e0a1c */
[----:B------:R-:W-:-:S03]  /*2de0*/  @P1 VIADD R11, R11, 0x1 ;  /* 0x000000010b0b1836 */ /* 0x000fc60000000000 */
[----:B------:R-:W-:-:S13]  /*2df0*/  ISETP.GE.U32.AND P2, PT, R13, R28, PT ;  /* 0x0000001c0d00720c */ /* 0x000fda0003f46070 */
[----:B------:R-:W-:Y:S02]  /*2e00*/  @P2 IADD3 R11, R11, 0x1, RZ ;  /* 0x000000010b0b2810 */ /* 0x000fe40007ffe0ff */
[----:B------:R-:W-:-:S05]  /*2e10*/  @!P3 LOP3.LUT R11, RZ, R28, RZ, 0x33, !PT ;  /* 0x0000001cff0bb212 */ /* 0x000fca00078e33ff */
[----:B------:R-:W-:-:S04]  /*2e20*/  IMAD.MOV R13, RZ, RZ, -R11 ;  /* 0x000000ffff0d7224 */ /* 0x000fc800078e0a0b */
[----:B------:R-:W-:-:S07]  /*2e30*/  IMAD R13, R28, R13, UR14 ;  /* 0x0000000e1c0d7e24 */ /* 0x000fce000f8e020d */
.L_x_22:
[----:B------:R-:W1:Y:S01]  /*2e40*/  LDC R18, c[0x0][0x8a8] ;  /* 0x00022a00ff127b82 */ /* 0x000e620000000800 */
[----:B------:R-:W-:Y:S01]  /*2e50*/  ULDC UR14, c[0x0][0x904] ;  /* 0x00024100000e7ab9 */ /* 0x000fe20000000800 */
[----:B------:R-:W-:Y:S01]  /*2e60*/  UMOV UR13, 0xffffffff ;  /* 0xffffffff000d7882 */ /* 0x000fe20000000000 */
[----:B------:R-:W-:Y:S01]  /*2e70*/  PLOP3.LUT P1, PT, PT, PT, UP3, 0x80, 0x0 ;  /* 0x000000000000781c */ /* 0x000fe20003f2f038 */
[----:B------:R-:W-:-:S04]  /*2e80*/  USHF.L.U32 UR13, UR13, UR14, URZ ;  /* 0x0000000e0d0d7299 */ /* 0x000fc8000800063f */
[----:B------:R-:W2:Y:S02]  /*2e90*/  LDC R16, c[0x0][0x8b8] ;  /* 0x00022e00ff107b82 */ /* 0x000ea40000000800 */
[----:B------:R-:W-:Y:S01]  /*2ea0*/  LOP3.LUT R12, RZ, UR13, RZ, 0x33, !PT ;  /* 0x0000000dff0c7c12 */ /* 0x000fe2000f8e33ff */
[----:B------:R-:W-:Y:S02]  /*2eb0*/  UMOV UR13, 0x1 ;  /* 0x00000001000d7882 */ /* 0x000fe40000000000 */
[----:B------:R-:W-:Y:S01]  /*2ec0*/  USHF.L.U32 UR13, UR13, UR14, URZ ;  /* 0x0000000e0d0d7299 */ /* 0x000fe2000800063f */
[----:B------:R-:W-:-:S05]  /*2ed0*/  LOP3.LUT R12, R12, UR16, RZ, 0xc0, !PT ;  /* 0x000000100c0c7c12 */ /* 0x000fca000f8ec0ff */
[----:B------:R-:W-:Y:S02]  /*2ee0*/  IMAD R11, R11, UR13, R12 ;  /* 0x0000000d0b0b7c24 */ /* 0x000fe4000f8e020c */
[----:B-1----:R-:W-:Y:S02]  /*2ef0*/  IMAD R13, R13, R18, UR15 ;  /* 0x0000000f0d0d7e24 */ /* 0x002fe4000f8e0212 */
[----:B------:R-:W-:Y:S02]  /*2f00*/  @P1 IMAD.U32 R18, RZ, RZ, UR4 ;  /* 0x00000004ff121e24 */ /* 0x000fe4000f8e00ff */
[----:B------:R-:W-:Y:S02]  /*2f10*/  @!P1 IMAD.U32 R18, RZ, RZ, UR4 ;  /* 0x00000004ff129e24 */ /* 0x000fe4000f8e00ff */
[----:B--2---:R-:W-:Y:S01]  /*2f20*/  IMAD R17, R11, R16, UR11 ;  /* 0x0000000b0b117e24 */ /* 0x004fe2000f8e0210 */
[----:B------:R-:W-:Y:S01]  /*2f30*/  @P1 MOV R16, R13 ;  /* 0x0000000d00101202 */ /* 0x000fe20000000f00 */
[----:B------:R-:W-:-:S02]  /*2f40*/  UMOV UR11, 0x1 ;  /* 0x00000001000b7882 */ /* 0x000fc40000000000 */
[----:B------:R-:W-:Y:S01]  /*2f50*/  @!P1 IMAD.MOV.U32 R16, RZ, RZ, R17 ;  /* 0x000000ffff109224 */ /* 0x000fe200078e0011 */
[----:B------:R-:W-:-:S07]  /*2f60*/  @!P1 MOV R17, R13 ;  /* 0x0000000d00119202 */ /* 0x000fce0000000f00 */
.L_x_9:
[----:B------:R-:W-:-:S13]  /*2f70*/  ISETP.NE.AND P1, PT, RZ, UR11, PT ;  /* 0x0000000bff007c0c */ /* 0x000fda000bf25270 */
[----:B------:R-:W-:Y:S05]  /*2f80*/  @!P1 EXIT ;  /* 0x000000000000994d */ /* 0x000fea0003800000 */
[----:B------:R-:W1:Y:S02]  /*2f90*/  LDC.64 R26, c[0x0][0x290] ;  /* 0x0000a400ff1a7b82 */ /* 0x000e640000000a00 */
[----:B-1----:R-:W-:-:S05]  /*2fa0*/  IMAD.WIDE R12, R18, 0xc, R26 ;  /* 0x0000000c120c7825 */ /* 0x002fca00078e021a */
[----:B------:R1:W5:Y:S01]  /*2fb0*/  LDG.E R11, desc[UR38][R12.64+0x8] ;  /* 0x000008260c0b7981 */ /* 0x000362000c1e1900 */
[----:B------:R-:W-:Y:S01]  /*2fc0*/  UISETP.NE.AND UP2, UPT, UR12, 0x2, UPT ;  /* 0x000000020c00788c */ /* 0x000fe2000bf45270 */
[----:B------:R-:W2:Y:S01]  /*2fd0*/  S2UR UR58, SR_CgaCtaId ;  /* 0x00000000003a79c3 */ /* 0x000ea20000008800 */
[----:B------:R-:W-:Y:S01]  /*2fe0*/  UMOV UR41, URZ ;  /* 0x0000003f00297c82 */ /* 0x000fe20008000000 */
[----:B------:R1:W-:Y:S01]  /*2ff0*/  STL [R1+0x100], RZ ;  /* 0x000100ff01007387 */ /* 0x0003e20000100800 */
[----:B------:R-:W-:Y:S01]  /*3000*/  UMOV UR42, URZ ;  /* 0x0000003f002a7c82 */ /* 0x000fe20008000000 */
[----:B------:R-:W-:Y:S02]  /*3010*/  SHF.R.S32.HI R19, RZ, 0x1f, R18 ;  /* 0x0000001fff137819 */ /* 0x000fe40000011412 */
[----:B------:R-:W-:-:S13]  /*3020*/  PLOP3.LUT P1, PT, PT, PT, UP2, 0x80, 0x0 ;  /* 0x000000000000781c */ /* 0x000fda0003f2f028 */
[----:B-1----:R-:W-:Y:S05]  /*3030*/  @P1 BRA `(.L_x_23) ;  /* 0x0000000000941947 */ /* 0x002fea0003800000 */
[----:B------:R-:W-:-:S04]  /*3040*/  ULOP3.LUT UR11, UR59, 0x1, URZ, 0xfc, !UPT ;  /* 0x000000013b0b7892 */ /* 0x000fc8000f8efc3f */
[----:B------:R-:W-:-:S06]  /*3050*/  UISETP.NE.AND UP2, UPT, UR11, 0x3, UPT ;  /* 0x000000030b00788c */ /* 0x000fcc000bf45270 */
[----:B------:R-:W-:-:S13]  /*3060*/  PLOP3.LUT P2, PT, PT, PT, UP2, 0x80, 0x0 ;  /* 0x000000000000781c */ /* 0x000fda0003f4f028 */
[----:B------:R-:W-:Y:S05]  /*3070*/  @!P2 BRA `(.L_x_24) ;  /* 0x000000000004a947 */ /* 0x000fea0003800000 */
[----:B--2---:R-:W-:Y:S01]  /*3080*/  BPT.TRAP 0x1 ;  /* 0x000000040000795c */ /* 0x004fe20000300000 */
.L_x_24:
[----:B------:R-:W-:Y:S01]  /*3090*/  UMOV UR11, 0x400 ;  /* 0x00000400000b7882 */ /* 0x000fe20000000000 */
[----:B------:R-:W-:Y:S01]  /*30a0*/  SHF.L.U32 R12, RZ, 0x1f, RZ ;  /* 0x0000001fff0c7819 */ /* 0x000fe200000006ff */
[----:B--2---:R-:W-:-:S09]  /*30b0*/  ULEA UR11, UR58, UR11, 0x18 ;  /* 0x0000000b3a0b7291 */ /* 0x004fd2000f8ec03f */
[----:B------:R-:W1:Y:S02]  /*30c0*/  SYNCS.PHASECHK.TRANS64.TRYWAIT P1, [UR11+0x34400], R12 ;  /* 0x0344000cff0075a7 */ /* 0x000e64000802014b */
[----:B-1----:R-:W-:Y:S05]  /*30d0*/  @!P1 BRA `(.L_x_25) ;  /* 0x0000019800609947 */ /* 0x002fea0003800000 */
.L_x_359:
[----:B------:R-:W2:Y:S01]  /*30e0*/  LDS.128 R16, [UR11+0x34510] ;  /* 0x0345100bff107984 */ /* 0x000ea20008000c00 */
[----:B------:R-:W-:Y:S01]  /*30f0*/  @!PT LDS RZ, [RZ] ;  /* 0x00000000fffff984 */ /* 0x000fe20000000800 */
[----:B------:R-:W-:Y:S01]  /*3100*/  @!PT LDS RZ, [RZ] ;  /* 0x00000000fffff984 */ /* 0x000fe20000000800 */
[----:B------:R-:W-:Y:S01]  /*3110*/  @!PT LDS RZ, [RZ] ;  /* 0x00000000fffff984 */ /* 0x000fe20000000800 */
[----:B------:R-:W-:Y:S01]  /*3120*/  @!PT LDS RZ, [RZ] ;  /* 0x00000000fffff984 */ /* 0x000fe20000000800 */
[----:B------:R3:W-:Y:S06]  /*3130*/  MEMBAR.ALL.CTA ;  /* 0x0000000000007992 */ /* 0x0007ec0000008000 */
[----:B---3--:R-:W3:Y:S01]  /*3140*/  FENCE.VIEW.ASYNC.S ;  /* 0x00000000000073c6 */ /* 0x008ee20000000000 */
[----:B------:R-:W-:Y:S05]  /*3150*/  @!P2 BRA `(.L_x_26) ;  /* 0x000000000004a947 */ /* 0x000fea0003800000 */
[----:B------:R-:W-:Y:S01]  /*3160*/  BPT.TRAP 0x1 ;  /* 0x000000040000795c */ /* 0x000fe20000300000 */
.L_x_26:
[----:B------:R-:W-:Y:S01]  /*3170*/  UIADD3 UR11, UR11, 0x34440, URZ ;  /* 0x000344400b0b7890 */ /* 0x000fe2000fffe03f */
[----:B--2---:R-:W-:-:S03]  /*3180*/  ISETP.NE.AND P1, PT, R19, RZ, PT ;  /* 0x000000ff1300720c */ /* 0x004fc60003f25270 */
[----:B------:R-:W-:-:S09]  /*3190*/  UPRMT UR11, UR58, 0x654, UR11 ;  /* 0x000006543a0b7896 */ /* 0x000fd2000800000b */
[----:B---3--:R-:W-:Y:S01]  /*31a0*/  SYNCS.ARRIVE.TRANS64.RED.A1T0 RZ, [UR11], RZ ;  /* 0x000000ffffff79a7 */ /* 0x008fe2000810040b */
[----:B------:R-:W-:Y:S05]  /*31b0*/  @!P1 EXIT ;  /* 0x000000000000994d */ /* 0x000fea0003800000 */
[----:B-1----:R-:W-:Y:S01]  /*31c0*/  IMAD.WIDE R12, R18, 0xc, R26 ;  /* 0x0000000c120c7825 */ /* 0x002fe200078e021a */
[----:B-----5:R-:W-:-:S04]  /*31d0*/  R2UR UR11, R11 ;  /* 0x000000000b0b72ca */ /* 0x020fc800000e0000 */
[----:B------:R1:W5:Y:S01]  /*31e0*/  LDG.E R11, desc[UR38][R12.64+0x8] ;  /* 0x000008260c0b7981 */ /* 0x000362000c1e1900 */
[----:B------:R-:W-:-:S08]  /*31f0*/  SHF.R.S32.HI R19, RZ, 0x1f, R18 ;  /* 0x0000001fff137819 */ /* 0x000fd00000011412 */
[----:B------:R-:W-:Y:S01]  /*3200*/  UIADD3 UR11, UR11, 0x7f, URZ ;  /* 0x0000007f0b0b7890 */ /* 0x000fe2000fffe03f */
[----:B-1----:R-:W-:-:S03]  /*3210*/  IMAD.MOV.U32 R12, RZ, RZ, 0x1 ;  /* 0x00000001ff0c7424 */ /* 0x002fc600078e00ff */
[----:B------:R-:W-:Y:S02]  /*3220*/  USHF.R.S32.HI UR13, URZ, 0x1f, UR11 ;  /* 0x0000001f3f0d7899 */ /* 0x000fe4000801140b */
[----:B------:R1:W-:Y:S02]  /*3230*/  STL [R1+0x100], R12 ;  /* 0x0001000c01007387 */ /* 0x0003e40000100800 */
[----:B------:R-:W-:-:S04]  /*3240*/  ULEA.HI UR13, UR13, UR11, URZ, 0x7 ;  /* 0x0000000b0d0d7291 */ /* 0x000fc8000f8f383f */
[----:B------:R-:W-:-:S04]  /*3250*/  USHF.R.S32.HI UR13, URZ, 0x7, UR13 ;  /* 0x000000073f0d7899 */ /* 0x000fc8000801140d */
[----:B------:R-:W-:Y:S02]  /*3260*/  USHF.R.U32.HI UR42, URZ, 0x1, UR13 ;  /* 0x000000013f2a7899 */ /* 0x000fe4000801160d */
[----:B------:R-:W-:Y:S02]  /*3270*/  ULOP3.LUT UR41, UR13, 0x1, URZ, 0xc0, !UPT ;  /* 0x000000010d297892 */ /* 0x000fe4000f8ec03f */
[----:B-1----:R-:W-:-:S12]  /*3280*/  ULOP3.LUT UR42, UR42, 0x1, URZ, 0xc0, !UPT ;  /* 0x000000012a2a7892 */ /* 0x002fd8000f8ec03f */
.L_x_23:
[----:B------:R-:W-:-:S04]  /*3290*/  IMAD.WIDE.U32 R26, R18, 0xc, R26 ;  /* 0x0000000c121a7825 */ /* 0x000fc800078e001a */
[----:B------:R-:W-:-:S04]  /*32a0*/  IMAD R13, R19, 0xc, RZ ;  /* 0x0000000c130d7824 */ /* 0x000fc800078e02ff */
[----:B------:R-:W-:-:S05]  /*32b0*/  IMAD.IADD R27, R27, 0x1, R13 ;  /* 0x000000011b1b7824 */ /* 0x000fca00078e020d */
[----:B------:R1:W5:Y:S04]  /*32c0*/  LDG.E R19, desc[UR38][R26.64+0x4] ;  /* 0x000004261a137981 */ /* 0x000368000c1e1900 */
[----:B------:R1:W5:Y:S01]  /*32d0*/  LDG.E R13, desc[UR38][R26.64] ;  /* 0x000000261a0d7981 */ /* 0x000362000c1e1900 */
[----:B------:R-:W-:-:S13]  /*32e0*/  PLOP3.LUT P1, PT, PT, PT, UP1, 0x80, 0x0 ;  /* 0x000000000000781c */ /* 0x000fda0003f2f018 */
[----:B-1----:R-:W-:Y:S05]  /*32f0*/  @!P1 BRA `(.L_x_27) ;  /* 0x0000013000589947 */ /* 0x002fea0003800000 */
[----:B------:R-:W-:-:S06]  /*3300*/  UISETP.GT.U32.AND UP0, UPT, UR18, 0x1, UPT ;  /* 0x000000011200788c */ /* 0x000fcc000bf04070 */
[----:B------:R-:W-:-:S13]  /*3310*/  PLOP3.LUT P0, PT, PT, PT, UP0, 0x80, 0x0 ;  /* 0x000000000000781c */ /* 0x000fda0003f0f008 */
[----:B--2---:R-:W-:Y:S05]  /*3320*/  @P0 EXIT ;  /* 0x000000000000094d */ /* 0x004fea0003800000 */
.L_x_28:
[----:B------:R-:W-:-:S08]  /*3330*/  NOP ;  /* 0x0000000000007918 */ /* 0x000fd00000000000 */
[----:B------:R-:W1:Y:S02]  /*3340*/  USETMAXREG.TRY_ALLOC.CTAPOOL UP0, 0xe8 ;  /* 0x000000e8000079c8 */ /* 0x000e640008000600 */
[----:B-1----:R-:W-:-:S13]  /*3350*/  PLOP3.LUT P0, PT, PT, PT, UP0, 0x80, 0x0 ;  /* 0x000000000000781c */ /* 0x002fda0003f0f008 */
[----:B------:R-:W-:Y:S05]  /*3360*/  @!P0 BRA `(.L_x_28) ;  /* 0xfffffffc00f08947 */ /* 0x000fea000383ffff */
[----:B------:R-:W1:Y:S01]  /*3370*/  SHFL.IDX PT, R24, R24, RZ, 0x1f ;  /* 0x00001fff18187589 */ /* 0x000e6200000e0000 */
[----:B------:R-:W2:Y:S01]  /*3380*/  S2UR UR4, SR_CTAID.Y ;  /* 0x00000000000479c3 */ /* 0x000ea20000002600 */
[----:B------:R-:W-:Y:S01]  /*3390*/  UMOV UR36, URZ ;  /* 0x0000003f00247c82 */ /* 0x000fe20008000000 */
[----:B------:R-:W-:Y:S01]  /*33a0*/  UMOV UR37, URZ ;  /* 0x0000003f00257c82 */ /* 0x000fe20008000000 */
[----:B-1----:R-:W-:Y:S01]  /*33b0*/  LOP3.LUT P0, RZ, R24, 0x3, RZ, 0xc0, !PT ;  /* 0x0000000318ff7812 */ /* 0x002fe2000780c0ff */
[----:B--2---:R-:W-:-:S12]  /*33c0*/  UIMAD UR4, UR4, UR60, UR52 ;  /* 0x0000003c040472a4 */ /* 0x004fd8000f8e0234 */
[----:B------:R-:W-:Y:S05]  /*33d0*/  @P0 BRA `(.L_x_29) ;  /* 0x0000000000a40947 */ /* 0x000fea0003800000 */
[----:B------:R-:W-:Y:S01]  /*33e0*/  ELECT P0, URZ, PT ;  /* 0x00000000003f782f */ /* 0x000fe20003800000 */
[----:B------:R-:W-:-:S12]  /*33f0*/  BSSY B0, `(.L_x_30) ;  /* 0x0000020000007945 */ /* 0x000fd80003800000 */
[----:B------:R-:W-:Y:S05]  /*3400*/  @!P0 BRA `(.L_x_31) ;  /* 0x0000000000788947 */ /* 0x000fea0003800000 */
[----:B------:R-:W1:Y:S01]  /*3410*/  S2UR UR6, SR_CgaCtaId ;  /* 0x00000000000679c3 */ /* 0x000e620000008800 */
[----:B------:R-:W-:Y:S01]  /*3420*/  UISETP.NE.AND UP0, UPT, UR12, 0x1, UPT ;  /* 0x000000010c00788c */ /* 0x000fe2000bf05270 */
[----:B------:R-:W-:-:S06]  /*3430*/  UMOV UR5, 0x400 ;  /* 0x0000040000057882 */ /* 0x000fcc0000000000 */
[----:B------:R-:W2:Y:S08]  /*3440*/  LDC.64 R4, c[0x0][0x700] ;  /* 0x0001c000ff047b82 */ /* 0x000eb00000000a00 */
[----:B----4-:R-:W2:Y:S08]  /*3450*/  LDC.64 R6, c[0x0][0x708] ;  /* 0x0001c200ff067b82 */ /* 0x010eb00000000a00 */
[----:B-----5:R-:W3:Y:S01]  /*3460*/  LDC.64 R8, c[0x0][0x710] ;  /* 0x0001c400ff087b82 */ /* 0x020ee20000000a00 */
[----:B-1----:R-:W-:-:S04]  /*3470*/  ULEA UR5, UR6, UR5, 0x18 ;  /* 0x0000000506057291 */ /* 0x002fc8000f8ec03f */
[----:B------:R-:W-:Y:S02]  /*3480*/  UIADD3 UR6, UR5, 0x80, URZ ;  /* 0x0000008005067890 */ /* 0x000fe4000fffe03f */
[----:B------:R-:W-:Y:S01]  /*3490*/  @!UP0 UIADD3 UR6, UR5, URZ, URZ ;  /* 0x0000003f05068290 */ /* 0x000fe2000fffe03f */
[----:B------:R-:W3:Y:S08]  /*34a0*/  LDC.64 R10, c[0x0][0x718] ;  /* 0x0001c600ff0a7b82 */ /* 0x000ef00000000a00 */
[----:B------:R-:W1:Y:S01]  /*34b0*/  LDC.64 R24, c[0x0][0x720] ;  /* 0x0001c800ff187b82 */ /* 0x000e620000000a00 */
[----:B--2---:R2:W-:Y:S07]  /*34c0*/  STS.128 [UR6+0x34780], R4 ;  /* 0x03478004ff007988 */ /* 0x0045ee0008000c06 */
[----:B------:R-:W1:Y:S08]  /*34d0*/  LDC.64 R26, c[0x0][0x728] ;  /* 0x0001ca00ff1a7b82 */ /* 0x000e700000000a00 */
[----:B------:R-:W4:Y:S01]  /*34e0*/  LDC.64 R28, c[0x0][0x730] ;  /* 0x0001cc00ff1c7b82 */ /* 0x000f220000000a00 */
[----:B---3--:R2:W-:Y:S07]  /*34f0*/  STS.128 [UR6+0x34790], R8 ;  /* 0x03479008ff007988 */ /* 0x0085ee0008000c06 */
[----:B------:R-:W4:Y:S08]  /*3500*/  LDC.64 R30, c[0x0][0x738] ;  /* 0x0001ce00ff1e7b82 */ /* 0x000f300000000a00 */
[----:B------:R-:W3:Y:S01]  /*3510*/  LDC.64 R32, c[0x0][0x740] ;  /* 0x0001d000ff207b82 */ /* 0x000ee20000000a00 */
[----:B-1----:R2:W-:Y:S07]  /*3520*/  STS.128 [UR6+0x347a0], R24 ;  /* 0x0347a018ff007988 */ /* 0x0025ee0008000c06 */
[----:B------:R-:W3:Y:S08]  /*3530*/  LDC.64 R34, c[0x0][0x748] ;  /* 0x0001d200ff227b82 */ /* 0x000ef00000000a00 */
[----:B------:R-:W1:Y:S01]  /*3540*/  LDC.64 R36, c[0x0][0x750] ;  /* 0x0001d400ff247b82 */ /* 0x000e620000000a00 */
[----:B----4-:R2:W-:Y:S07]  /*3550*/  STS.128 [UR6+0x347b0], R28 ;  /* 0x0347b01cff007988 */ /* 0x0105ee0008000c06 */
[----:B------:R-:W1:Y:S08]  /*3560*/  LDC.64 R38, c[0x0][0x758] ;  /* 0x0001d600ff267b82 */ /* 0x000e700000000a00 */
[----:B------:R-:W4:Y:S01]  /*3570*/  LDC.64 R40, c[0x0][0x760] ;  /* 0x0001d800ff287b82 */ /* 0x000f220000000a00 */
[----:B---3--:R2:W-:Y:S07]  /*3580*/  STS.128 [UR6+0x347c0], R32 ;  /* 0x0347c020ff007988 */ /* 0x0085ee0008000c06 */
[----:B------:R-:W4:Y:S08]  /*3590*/  LDC.64 R42, c[0x0][0x768] ;  /* 0x0001da00ff2a7b82 */ /* 0x000f300000000a00 */
[----:B------:R-:W3:Y:S01]  /*35a0*/  LDC.64 R44, c[0x0][0x770] ;  /* 0x0001dc00ff2c7b82 */ /* 0x000ee20000000a00 */
[----:B-1----:R2:W-:Y:S07]  /*35b0*/  STS.128 [UR6+0x347d0], R36 ;  /* 0x0347d024ff007988 */ /* 0x0025ee0008000c06 */
[----:B------:R-:W3:Y:S01]  /*35c0*/  LDC.64 R46, c[0x0][0x778] ;  /* 0x0001de00ff2e7b82 */ /* 0x000ee20000000a00 */
[----:B----4-:R2:W-:Y:S04]  /*35d0*/  STS.128 [UR6+0x347e0], R40 ;  /* 0x0347e028ff007988 */ /* 0x0105e80008000c06 */
[----:B---3--:R2:W-:Y:S02]  /*35e0*/  STS.128 [UR6+0x347f0], R44 ;  /* 0x0347f02cff007988 */ /* 0x0085e40008000c06 */
.L_x_31:
[----:B------:R-:W-:Y:S05]  /*35f0*/  BSYNC B0 ;  /* 0x0000000000007941 */ /* 0x000fea0003800000 */
.L_x_30:
[----:B------:R-:W-:Y:S01]  /*3600*/  UISETP.NE.AND UP0, UPT, UR12, 0x1, UPT ;  /* 0x000000010c00788c */ /* 0x000fe2000bf05270 */
[----:B------:R-:W-:Y:S01]  /*3610*/  NOP ;  /* 0x0000000000007918 */ /* 0x000fe20000000000 */
[----:B------:R-:W-:Y:S01]  /*3620*/  ULDC UR5, c[0x0][0x884] ;  /* 0x0002210000057ab9 */ /* 0x000fe20000000800 */
[----:B------:R-:W-:Y:S01]  /*3630*/  ULDC.64 UR36, c[0x0][0x800] ;  /* 0x0002000000247ab9 */ /* 0x000fe20000000a00 */
[----:B------:R-:W-:-:S04]  /*3640*/  USEL UR5, UR5, URZ, UP0 ;  /* 0x0000003f05057287 */ /* 0x000fc80008000000 */
[----:B------:R-:W-:-:S04]  /*3650*/  UIADD3 UR5, UR4, UR5, URZ ;  /* 0x0000000504057290 */ /* 0x000fc8000fffe03f */
[----:B------:R-:W-:-:S12]  /*3660*/  UIMAD.WIDE UR36, UR5, 0x80, UR36 ;  /* 0x00000080052478a5 */ /* 0x000fd8000f8e0224 */
.L_x_29:
[----:B------:R-:W-:-:S13]  /*3670*/  ISETP.NE.AND P0, PT, RZ, UR51, PT ;  /* 0x00000033ff007c0c */ /* 0x000fda000bf05270 */
[----:B------:R-:W-:Y:S05]  /*3680*/  @P0 BRA `(.L_x_32) ;  /* 0x00000004000c0947 */ /* 0x000fea0003800000 */
[----:B------:R-:W-:Y:S01]  /*3690*/  ELECT P0, URZ, PT ;  /* 0x00000000003f782f */ /* 0x000fe20003800000 */
[----:B------:R-:W-:-:S12]  /*36a0*/  BSSY B0, `(.L_x_33) ;  /* 0x000002c000007945 */ /* 0x000fd80003800000 */
[----:B------:R-:W-:Y:S05]  /*36b0*/  @!P0 BRA `(.L_x_34) ;  /* 0x0000000000a88947 */ /* 0x000fea0003800000 */
[----:B--2-4-:R-:W1:Y:S08]  /*36c0*/  LDC.64 R6, c[0x0][0x820] ;  /* 0x00020800ff067b82 */ /* 0x014e700000000a00 */
[----:B------:R-:W2:Y:S01]  /*36d0*/  LDC.64 R4, c[0x0][0x818] ;  /* 0x00020600ff047b82 */ /* 0x000ea20000000a00 */
[----:B-1----:R-:W-:-:S06]  /*36e0*/  IMAD.WIDE R6, R18, 0x8, R6 ;  /* 0x0000000812067825 */ /* 0x002fcc00078e0206 */
[----:B------:R-:W3:Y:S01]  /*36f0*/  LDG.E.64 R6, desc[UR38][R6.64] ;  /* 0x0000002606067981 */ /* 0x000ee2000c1e1b00 */
[----:B--2---:R-:W-:-:S06]  /*3700*/  IMAD.WIDE R4, R18, 0x8, R4 ;  /* 0x0000000812047825 */ /* 0x004fcc00078e0204 */
[----:B------:R-:W2:Y:S01]  /*3710*/  LDG.E.64 R4, desc[UR38][R4.64] ;  /* 0x0000002604047981 */ /* 0x000ea2000c1e1b00 */
[----:B------:R-:W1:Y:S01]  /*3720*/  S2UR UR5, SR_CgaCtaId ;  /* 0x00000000000579c3 */ /* 0x000e620000008800 */
[----:B------:R-:W-:Y:S01]  /*3730*/  UISETP.NE.AND UP0, UPT, UR12, 0x1, UPT ;  /* 0x000000010c00788c */ /* 0x000fe2000bf05270 */
[----:B-----5:R-:W-:Y:S01]  /*3740*/  IADD3 R9, R19, -0x1, RZ ;  /* 0xffffffff13097810 */ /* 0x020fe20007ffe0ff */
[----:B------:R-:W-:Y:S01]  /*3750*/  UMOV UR4, 0x400 ;  /* 0x0000040000047882 */ /* 0x000fe20000000000 */
[----:B------:R-:W-:Y:S01]  /*3760*/  CS2R R10, SRZ ;  /* 0x00000000000a7805 */ /* 0x000fe2000001ff00 */
[----:B-1----:R-:W-:-:S04]  /*3770*/  ULEA UR4, UR5, UR4, 0x18 ;  /* 0x0000000405047291 */ /* 0x002fc8000f8ec03f */
[----:B------:R-:W-:-:S03]  /*3780*/  UIADD3 UR5, UR4, 0x80, URZ ;  /* 0x0000008004057890 */ /* 0x000fc6000fffe03f */
[----:B------:R-:W-:-:S04]  /*3790*/  @!UP0 UIADD3 UR5, UR4, URZ, URZ ;  /* 0x0000003f04058290 */ /* 0x000fc8000fffe03f */
[----:B------:R-:W-:-:S05]  /*37a0*/  UIADD3 UR4, UR5, 0x34780, URZ ;  /* 0x0003478005047890 */ /* 0x000fca000fffe03f */
[----:B------:R-:W1:Y:S01]  /*37b0*/  LDS R0, [UR5+0x3479c] ;  /* 0x03479c05ff007984 */ /* 0x000e620008000800 */
[----:B------:R-:W-:-:S03]  /*37c0*/  MOV R20, UR4 ;  /* 0x0000000400147c02 */ /* 0x000fc60008000f00 */
[----:B------:R-:W-:Y:S01]  /*37d0*/  STS [UR5+0x347b0], RZ ;  /* 0x0347b0ffff007988 */ /* 0x000fe20008000805 */
[----:B------:R-:W-:-:S05]  /*37e0*/  SHF.R.U64 R20, R20, 0x4, RZ ;  /* 0x0000000414147819 */ /* 0x000fca00000012ff */
[----:B------:R-:W-:Y:S04]  /*37f0*/  STS [UR5+0x34790], R20 ;  /* 0x03479014ff007988 */ /* 0x000fe80008000805 */
[----:B------:R-:W-:Y:S01]  /*3800*/  STS [UR5+0x34794], R20 ;  /* 0x03479414ff007988 */ /* 0x000fe20008000805 */
[----:B---3--:R-:W-:-:S04]  /*3810*/  SHF.L.U64.HI R15, R6, 0x1, R7 ;  /* 0x00000001060f7819 */ /* 0x008fc80000010207 */
[----:B------:R-:W-:-:S04]  /*3820*/  LOP3.LUT R15, R15, 0x1fffffff, RZ, 0xc0, !PT ;  /* 0x1fffffff0f0f7812 */ /* 0x000fc800078ec0ff */
[----:B------:R-:W-:Y:S01]  /*3830*/  SHF.R.U32.HI R7, RZ, 0x4, R15 ;  /* 0x00000004ff077819 */ /* 0x000fe2000001160f */
[----:B--2---:R-:W-:Y:S03]  /*3840*/  STS.64 [UR5+0x34780], R4 ;  /* 0x03478004ff007988 */ /* 0x004fe60008000a05 */
[----:B-1----:R-:W-:-:S05]  /*3850*/  LOP3.LUT R0, R0, 0xf, R7, 0xb8, !PT ;  /* 0x0000000f00007812 */ /* 0x002fca00078eb807 */
[----:B------:R1:W-:Y:S04]  /*3860*/  STS [UR5+0x3479c], R0 ;  /* 0x03479c00ff007988 */ /* 0x0003e80008000805 */
[----:B------:R-:W2:Y:S01]  /*3870*/  LDS R7, [UR5+0x3479c] ;  /* 0x03479c05ff077984 */ /* 0x000ea20008000800 */
[----:B-1----:R-:W-:-:S05]  /*3880*/  IMAD.SHL.U32 R0, R6, 0x2, RZ ;  /* 0x0000000206007824 */ /* 0x002fca00078e00ff */
[----:B------:R-:W-:-:S04]  /*3890*/  LOP3.LUT R0, R0, 0xfffffffe, RZ, 0xc0, !PT ;  /* 0xfffffffe00007812 */ /* 0x000fc800078ec0ff */
[----:B------:R-:W-:-:S05]  /*38a0*/  SHF.R.U64 R0, R0, 0x4, R15 ;  /* 0x0000000400007819 */ /* 0x000fca000000120f */
[----:B------:R-:W-:Y:S01]  /*38b0*/  STS [UR5+0x3478c], R0 ;  /* 0x03478c00ff007988 */ /* 0x000fe20008000805 */
[----:B--2---:R-:W-:-:S05]  /*38c0*/  LOP3.LUT R7, R7, 0xf0, RZ, 0xb8, !PT ;  /* 0x000000f007077812 */ /* 0x004fca00078eb8ff */
[----:B------:R-:W-:Y:S04]  /*38d0*/  STS [UR5+0x3479c], R7 ;  /* 0x03479c07ff007988 */ /* 0x000fe80008000805 */
[----:B------:R-:W1:Y:S02]  /*38e0*/  LDS R8, [UR5+0x3479c] ;  /* 0x03479c05ff087984 */ /* 0x000e640008000800 */
[----:B-1----:R-:W-:Y:S01]  /*38f0*/  LOP3.LUT R21, R8, 0xf00, RZ, 0xb8, !PT ;  /* 0x00000f0008157812 */ /* 0x002fe200078eb8ff */
[----:B------:R-:W-:-:S04]  /*3900*/  VIADD R8, R13, 0xffffffff ;  /* 0xffffffff0d087836 */ /* 0x000fc80000000000 */
[----:B------:R-:W-:Y:S04]  /*3910*/  STS.64 [UR5+0x34798], R20 ;  /* 0x03479814ff007988 */ /* 0x000fe80008000a05 */
[----:B------:R-:W1:Y:S04]  /*3920*/  LDS R12, [UR5+0x3479c] ;  /* 0x03479c05ff0c7984 */ /* 0x000e680008000800 */
[----:B------:R3:W-:Y:S01]  /*3930*/  STS.128 [UR5+0x347a0], R8 ;  /* 0x0347a008ff007988 */ /* 0x0007e20008000c05 */
[----:B-1----:R-:W-:-:S05]  /*3940*/  LOP3.LUT R12, R12, 0xf000, RZ, 0xb8, !PT ;  /* 0x0000f0000c0c7812 */ /* 0x002fca00078eb8ff */
[----:B------:R3:W-:Y:S02]  /*3950*/  STS [UR5+0x3479c], R12 ;  /* 0x03479c0cff007988 */ /* 0x0007e40008000805 */
.L_x_34:
[----:B------:R-:W-:Y:S05]  /*3960*/  BSYNC B0 ;  /* 0x0000000000007941 */ /* 0x000fea0003800000 */
.L_x_33:
[----:B------:R-:W-:Y:S01]  /*3970*/  ELECT P0, URZ, PT ;  /* 0x00000000003f782f */ /* 0x000fe20003800000 */
[----:B------:R-:W-:Y:S01]  /*3980*/  NOP ;  /* 0x0000000000007918 */ /* 0x000fe20000000000 */
[----:B------:R-:W-:Y:S11]  /*3990*/  BSSY B0, `(.L_x_35) ;  /* 0x0000004000007945 */ /* 0x000ff60003800000 */
[----:B------:R-:W-:Y:S05]  /*39a0*/  @!P0 BRA `(.L_x_36) ;  /* 0x0000000000088947 */ /* 0x000fea0003800000 */
[----:B------:R0:W-:Y:S01]  /*39b0*/  UTMACMDFLUSH ;  /* 0x00000000000079b7 */ /* 0x0001e20000000000 */
[----:B------:R-:W-:-:S04]  /*39c0*/  DEPBAR.LE SB0, 0x0 ;  /* 0x000080000000791a */ /* 0x000fc80000000000 */
.L_x_36:
[----:B------:R-:W-:Y:S05]  /*39d0*/  BSYNC B0 ;  /* 0x0000000000007941 */ /* 0x000fea0003800000 */
.L_x_35:
[----:B------:R-:W1:Y:S01]  /*39e0*/  S2UR UR5, SR_CgaCtaId ;  /* 0x00000000000579c3 */ /* 0x000e620000008800 */
[----:B-----5:R-:W2:Y:S01]  /*39f0*/  S2R R0, SR_LANEID ;  /* 0x0000000000007919 */ /* 0x020ea20000000000 */
[----:B------:R-:W-:Y:S01]  /*3a00*/  UISETP.NE.AND UP0, UPT, UR12, 0x1, UPT ;  /* 0x000000010c00788c */ /* 0x000fe2000bf05270 */
[----:B------:R-:W-:Y:S02]  /*3a10*/  UMOV UR4, 0x400 ;  /* 0x0000040000047882 */ /* 0x000fe40000000000 */
[----:B-1----:R-:W-:-:S04]  /*3a20*/  ULEA UR4, UR5, UR4, 0x18 ;  /* 0x0000000405047291 */ /* 0x002fc8000f8ec03f */
[----:B------:R-:W-:-:S04]  /*3a30*/  UIADD3 UR5, UR4, 0x80, URZ ;  /* 0x0000008004057890 */ /* 0x000fc8000fffe03f */
[----:B------:R-:W-:Y:S01]  /*3a40*/  @!UP0 UIADD3 UR5, UR4, URZ, URZ ;  /* 0x0000003f04058290 */ /* 0x000fe2000fffe03f */
[----:B--2---:R-:W-:-:S05]  /*3a50*/  IMAD.SHL.U32 R0, R0, 0x4, RZ ;  /* 0x0000000400007824 */ /* 0x004fca00078e00ff */
[----:B------:R-:W-:Y:S01]  /*3a60*/  IMAD.U32 R5, RZ, RZ, UR5 ;  /* 0x00000005ff057e24 */ /* 0x000fe2000f8e00ff */
[----:B------:R-:W-:-:S04]  /*3a70*/  IADD3 R4, P0, R0, UR36, RZ ;  /* 0x0000002400047c10 */ /* 0x000fc8000ff1e0ff */
[----:B----4-:R-:W-:Y:S02]  /*3a80*/  IADD3 R6, R0, 0x34780, R5 ;  /* 0x0003478000067810 */ /* 0x010fe40007ffe005 */
[----:B------:R-:W-:-:S03]  /*3a90*/  IADD3.X R5, RZ, UR37, RZ, P0, !PT ;  /* 0x00000025ff057c10 */ /* 0x000fc600087fe4ff */
[----:B------:R-:W1:Y:S04]  /*3aa0*/  LDS R7, [R6] ;  /* 0x0000000006077984 */ /* 0x000e680000000800 */
[----:B-1----:R1:W5:Y:S02]  /*3ab0*/  ATOMG.E.EXCH.STRONG.GPU PT, RZ, [R4], R7 ;  /* 0x0000000704ff73a8 */ /* 0x00236400041ee100 */
.L_x_32:
[----:B-----5:R-:W-:Y:S01]  /*3ac0*/  IMAD.SHL.U32 R0, R2, 0x40, RZ ;  /* 0x0000004002007824 */ /* 0x020fe200078e00ff */
[-C--:B-12---:R-:W-:Y:S01]  /*3ad0*/  LEA.HI R5, R3, R2.reuse, RZ, 0x5 ;  /* 0x0000000203057211 */ /* 0x086fe200078f28ff */
[----:B------:R-:W1:Y:S01]  /*3ae0*/  S2UR UR57, SR_CgaCtaId ;  /* 0x00000000003979c3 */ /* 0x000e620000008800 */
[----:B------:R-:W-:Y:S01]  /*3af0*/  IMAD.SHL.U32 R14, R14, 0x8, RZ ;  /* 0x000000080e0e7824 */ /* 0x000fe200078e00ff */
[----:B------:R-:W-:Y:S01]  /*3b00*/  UISETP.NE.AND UP1, UPT, UR12, 0x1, UPT ;  /* 0x000000010c00788c */ /* 0x000fe2000bf25270 */
[----:B------:R-:W-:Y:S01]  /*3b10*/  LOP3.LUT R4, R0, 0x40, RZ, 0xc0, !PT ;  /* 0x0000004000047812 */ /* 0x000fe200078ec0ff */
[----:B------:R-:W-:Y:S01]  /*3b20*/  UISETP.NE.AND UP0, UPT, UR18, URZ, UPT ;  /* 0x0000003f1200728c */ /* 0x000fe2000bf05270 */
[----:B------:R-:W-:Y:S01]  /*3b30*/  SHF.R.U32.HI R5, RZ, 0x1, R5 ;  /* 0x00000001ff057819 */ /* 0x000fe20000011605 */
[----:B------:R-:W-:Y:S01]  /*3b40*/  UMOV UR47, 0x400 ;  /* 0x00000400002f7882 */ /* 0x000fe20000000000 */
[-C--:B------:R-:W-:Y:S01]  /*3b50*/  LEA.HI R0, R2, R2.reuse, RZ, 0x1 ;  /* 0x0000000202007211 */ /* 0x080fe200078f08ff */
[----:B------:R-:W-:Y:S01]  /*3b60*/  USEL UR4, URZ, 0x1, UP0 ;  /* 0x000000013f047887 */ /* 0x000fe20008000000 */
[----:B------:R-:W-:Y:S01]  /*3b70*/  LOP3.LUT R5, R4, 0x30, R5, 0xf8, !PT ;  /* 0x0000003004057812 */ /* 0x000fe200078ef805 */
[----:B------:R-:W-:Y:S01]  /*3b80*/  USHF.L.U32 UR50, UR18, 0x3, URZ ;  /* 0x0000000312327899 */ /* 0x000fe2000800063f */
[----:B------:R-:W-:Y:S01]  /*3b90*/  SHF.R.S32.HI R0, RZ, 0x1, R0 ;  /* 0x00000001ff007819 */ /* 0x000fe20000011400 */
[----:B------:R-:W-:Y:S01]  /*3ba0*/  IMAD.MOV.U32 R7, RZ, RZ, 0x1 ;  /* 0x00000001ff077424 */ /* 0x000fe200078e00ff */
[----:B------:R-:W-:Y:S01]  /*3bb0*/  LOP3.LUT R14, R5, 0x8, R14, 0xf8, !PT ;  /* 0x00000008050e7812 */ /* 0x000fe200078ef80e */
[----:B------:R-:W-:Y:S01]  /*3bc0*/  ULOP3.LUT UR54, UR50, 0x8, URZ, 0xc0, !UPT ;  /* 0x0000000832367892 */ /* 0x000fe2000f8ec03f */
[----:B------:R-:W-:Y:S01]  /*3bd0*/  LEA.HI R5, R3, R2, RZ, 0x4 ;  /* 0x0000000203057211 */ /* 0x000fe200078f20ff */
[----:B------:R-:W-:Y:S01]  /*3be0*/  VIADD R222, R2, 0x1f ;  /* 0x0000001f02de7836 */ /* 0x000fe20000000000 */
[----:B------:R-:W-:Y:S01]  /*3bf0*/  SHF.L.U32 R0, R0, 0x7, RZ ;  /* 0x0000000700007819 */ /* 0x000fe200000006ff */
[----:B------:R-:W-:Y:S01]  /*3c00*/  IMAD.MOV.U32 R216, RZ, RZ, RZ ;  /* 0x000000ffffd87224 */ /* 0x000fe200078e00ff */
[----:B----4-:R-:W-:Y:S01]  /*3c10*/  SHF.R.S32.HI R6, RZ, 0x4, R5 ;  /* 0x00000004ff067819 */ /* 0x010fe20000011405 */
[----:B------:R-:W-:Y:S01]  /*3c20*/  ULOP3.LUT UR43, UR40, 0x1, URZ, 0xfc, !UPT ;  /* 0x00000001282b7892 */ /* 0x000fe2000f8efc3f */
[----:B------:R-:W-:Y:S01]  /*3c30*/  LOP3.LUT R3, R0, 0x180, RZ, 0xc0, !PT ;  /* 0x0000018000037812 */ /* 0x000fe200078ec0ff */
[----:B------:R-:W-:Y:S01]  /*3c40*/  ULOP3.LUT UR53, UR59, 0x1, URZ, 0xfc, !UPT ;  /* 0x000000013b357892 */ /* 0x000fe2000f8efc3f */
[----:B------:R-:W-:Y:S01]  /*3c50*/  LEA.HI R5, R5, R6, RZ, 0x1 ;  /* 0x0000000605057211 */ /* 0x000fe200078f08ff */
[----:B-1----:R-:W-:Y:S01]  /*3c60*/  ULEA UR47, UR57, UR47, 0x18 ;  /* 0x0000002f392f7291 */ /* 0x002fe2000f8ec03f */
[----:B------:R-:W-:Y:S01]  /*3c70*/  LOP3.LUT R4, R3, R4, RZ, 0xfc, !PT ;  /* 0x0000000403047212 */ /* 0x000fe200078efcff */
[----:B------:R-:W-:Y:S01]  /*3c80*/  ULOP3.LUT UR55, UR61, 0x1, URZ, 0xfc, !UPT ;  /* 0x000000013d377892 */ /* 0x000fe2000f8efc3f */
[----:B------:R-:W-:Y:S01]  /*3c90*/  LOP3.LUT R5, R5, 0x7ffffe, RZ, 0xc0, !PT ;  /* 0x007ffffe05057812 */ /* 0x000fe200078ec0ff */
[----:B------:R-:W-:Y:S01]  /*3ca0*/  UIADD3 UR49, UR47, 0x80, URZ ;  /* 0x000000802f317890 */ /* 0x000fe2000fffe03f */
[----:B------:R-:W-:Y:S01]  /*3cb0*/  SHF.R.U32.HI R4, RZ, 0x3, R4 ;  /* 0x00000003ff047819 */ /* 0x000fe20000011604 */
[----:B------:R-:W-:Y:S01]  /*3cc0*/  UIADD3 UR48, UR47, 0x344f0, URZ ;  /* 0x000344f02f307890 */ /* 0x000fe2000fffe03f */
[----:B------:R-:W-:Y:S01]  /*3cd0*/  MOV R217, UR4 ;  /* 0x0000000400d97c02 */ /* 0x000fe20008000f00 */
[----:B------:R-:W-:Y:S01]  /*3ce0*/  IMAD.IADD R5, R6, 0x1, -R5 ;  /* 0x0000000106057824 */ /* 0x000fe200078e0a05 */
[----:B------:R-:W-:Y:S01]  /*3cf0*/  LOP3.LUT R4, R4, R14, R3, 0x1e, !PT ;  /* 0x0000000e04047212 */ /* 0x000fe200078e1e03 */
[----:B------:R-:W-:-:S02]  /*3d00*/  @!UP1 UIADD3 UR49, UR47, URZ, URZ ;  /* 0x0000003f2f319290 */ /* 0x000fc4000fffe03f */
[----:B------:R-:W-:Y:S01]  /*3d10*/  ULOP3.LUT UR56, UR50, 0x8, URZ, 0xc, !UPT ;  /* 0x0000000832387892 */ /* 0x000fe2000f8e0c3f */
[----:B------:R-:W-:Y:S01]  /*3d20*/  LEA R221, R5, R4, 0x9 ;  /* 0x0000000405dd7211 */ /* 0x000fe200078e48ff */
[----:B------:R-:W-:Y:S02]  /*3d30*/  ULOP3.LUT UR54, UR54, 0x18, URZ, 0x3c, !UPT ;  /* 0x0000001836367892 */ /* 0x000fe4000f8e3c3f */
[----:B------:R-:W-:Y:S02]  /*3d40*/  UIADD3 UR5, UR50, UR48, URZ ;  /* 0x0000003032057290 */ /* 0x000fe4000fffe03f */
[----:B------:R-:W-:-:S12]  /*3d50*/  UIADD3 UR49, UR49, 0x34780, URZ ;  /* 0x0003478031317890 */ /* 0x000fd8000fffe03f */
.L_x_160:
[----:B-1-3--:R-:W1:Y:S02]  /*3d60*/  LDC.64 R2, c[0x0][0x290] ;  /* 0x0000a400ff027b82 */ /* 0x00ae640000000a00 */
[----:B-1----:R-:W-:-:S05]  /*3d70*/  IMAD.WIDE R2, R18, 0xc, R2 ;  /* 0x0000000c12027825 */ /* 0x002fca00078e0202 */
[----:B--2---:R-:W2:Y:S01]  /*3d80*/  LDG.E R5, desc[UR38][R2.64+0x8] ;  /* 0x0000082602057981 */ /* 0x004ea2000c1e1900 */
[----:B---3--:R-:W-:Y:S01]  /*3d90*/  SHF.L.U32 R11, R217, 0x1f, RZ ;  /* 0x0000001fd90b7819 */ /* 0x008fe200000006ff */
[----:B------:R-:W-:Y:S01]  /*3da0*/  IMAD.U32 R8, RZ, RZ, UR48 ;  /* 0x00000030ff087e24 */ /* 0x000fe2000f8e00ff */
[----:B------:R-:W-:-:S03]  /*3db0*/  UMOV UR5, UR41 ;  /* 0x0000002900057c82 */ /* 0x000fc60008000000 */
[----:B------:R-:W1:Y:S01]  /*3dc0*/  SYNCS.PHASECHK.TRANS64.TRYWAIT P0, [R8+UR50], R11 ;  /* 0x0000000b080075a7 */ /* 0x000e620008000172 */
[----:B--2---:R-:W-:-:S05]  /*3dd0*/  VIADD R6, R5, 0x7f ;  /* 0x0000007f05067836 */ /* 0x004fca0000000000 */
[----:B------:R-:W-:-:S04]  /*3de0*/  SHF.R.S32.HI R9, RZ, 0x1f, R6 ;  /* 0x0000001fff097819 */ /* 0x000fc80000011406 */
[----:B------:R-:W-:Y:S01]  /*3df0*/  LEA.HI R6, R9, R6, RZ, 0x7 ;  /* 0x0000000609067211 */ /* 0x000fe200078f38ff */
[----:B-1----:R-:W-:Y:S06]  /*3e00*/  @!P0 BRA `(.L_x_37) ;  /* 0x0000018c002c8947 */ /* 0x002fec0003800000 */
.L_x_360:
[----:B------:R2:W-:Y:S01]  /*3e10*/  STL [R1], RZ ;  /* 0x000000ff01007387 */ /* 0x0005e20000100800 */
[----:B------:R-:W-:Y:S01]  /*3e20*/  ISETP.GE.AND P0, PT, R5, 0x1, PT ;  /* 0x000000010500780c */ /* 0x000fe20003f06270 */
[----:B------:R-:W-:Y:S01]  /*3e30*/  UMOV UR4, URZ ;  /* 0x0000003f00047c82 */ /* 0x000fe20008000000 */
[----:B------:R-:W-:Y:S01]  /*3e40*/  MOV R219, R18 ;  /* 0x0000001200db7202 */ /* 0x000fe20000000f00 */
[----:B------:R2:W-:Y:S01]  /*3e50*/  STL [R1+0x4], RZ ;  /* 0x000004ff01007387 */ /* 0x0005e20000100800 */
[----:B------:R-:W-:Y:S01]  /*3e60*/  SHF.R.S32.HI R19, RZ, 0x1f, R18 ;  /* 0x0000001fff137819 */ /* 0x000fe20000011412 */
[----:B------:R-:W-:Y:S01]  /*3e70*/  IMAD.U32 R2, RZ, RZ, UR42 ;  /* 0x0000002aff027e24 */ /* 0x000fe2000f8e00ff */
[----:B------:R-:W-:Y:S01]  /*3e80*/  CS2R R86, SRZ ;  /* 0x0000000000567805 */ /* 0x000fe2000001ff00 */
[----:B------:R2:W-:Y:S01]  /*3e90*/  STL [R1+0x8], RZ ;  /* 0x000008ff01007387 */ /* 0x0005e20000100800 */
[----:B------:R-:W-:Y:S02]  /*3ea0*/  CS2R R152, SRZ ;  /* 0x0000000000987805 */ /* 0x000fe4000001ff00 */
[----:B------:R-:W-:-:S02]  /*3eb0*/  CS2R R154, SRZ ;  /* 0x00000000009a7805 */ /* 0x000fc4000001ff00 */
[----:B------:R-:W-:Y:S01]  /*3ec0*/  CS2R R156, SRZ ;  /* 0x00000000009c7805 */ /* 0x000fe2000001ff00 */
[----:B------:R2:W-:Y:S01]  /*3ed0*/  STL [R1+0xc], RZ ;  /* 0x00000cff01007387 */ /* 0x0005e20000100800 */
[----:B------:R-:W-:Y:S02]  /*3ee0*/  CS2R R158, SRZ ;  /* 0x00000000009e7805 */ /* 0x000fe4000001ff00 */
[----:B------:R-:W-:Y:S02]  /*3ef0*/  CS2R R160, SRZ ;  /* 0x0000000000a07805 */ /* 0x000fe4000001ff00 */
        /* <DEDUP_REMOVED lines=108> */
[----:B------:R-:W-:Y:S01]  /*45c0*/  SHF.R.S32.HI R6, RZ, 0x7, R6 ;  /* 0x00000007ff067819 */ /* 0x000fe20000011406 */
        /* <DEDUP_REMOVED lines=12> */
[----:B------:R2:W-:Y:S04]  /*4690*/  STL [R1+0x88], RZ ;  /* 0x000088ff01007387 */ /* 0x0005e80000100800 */
        /* <DEDUP_REMOVED lines=28> */
[----:B------:R2:W-:Y:S01]  /*4860*/  STL [R1+0xfc], RZ ;  /* 0x0000fcff01007387 */ /* 0x0005e20000100800 */
[----:B------:R-:W-:Y:S05]  /*4870*/  @!P0 BRA `(.L_x_38) ;  /* 0x0000005000f88947 */ /* 0x000fea0003800000 */
[----:B------:R-:W-:-:S06]  /*4880*/  UISETP.NE.AND UP0, UPT, UR43, 0x3, UPT ;  /* 0x000000032b00788c */ /* 0x000fcc000bf05270 */
[----:B------:R-:W-:-:S13]  /*4890*/  PLOP3.LUT P1, PT, PT, PT, UP0, 0x80, 0x0 ;  /* 0x000000000000781c */ /* 0x000fda0003f2f008 */
[----:B------:R-:W-:Y:S05]  /*48a0*/  @!P1 BRA `(.L_x_39) ;  /* 0x0000000000049947 */ /* 0x000fea0003800000 */
[----:B------:R-:W-:Y:S01]  /*48b0*/  BPT.TRAP 0x1 ;  /* 0x000000040000795c */ /* 0x000fe20000300000 */
.L_x_39:
[----:B------:R-:W-:Y:S01]  /*48c0*/  ULEA UR4, UR41, UR47, 0x3 ;  /* 0x0000002f29047291 */ /* 0x000fe2000f8e183f */
[----:B-1----:R-:W-:-:S05]  /*48d0*/  IMAD.U32 R0, RZ, RZ, UR42 ;  /* 0x0000002aff007e24 */ /* 0x002fca000f8e00ff */
[----:B------:R-:W-:-:S04]  /*48e0*/  SHF.L.U32 R0, R0, 0x1f, RZ ;  /* 0x0000001f00007819 */ /* 0x000fc800000006ff */
[----:B------:R1:W3:Y:S01]  /*48f0*/  SYNCS.PHASECHK.TRANS64.TRYWAIT P0, [UR4+0x34480], R0 ;  /* 0x03448000ff0075a7 */ /* 0x0002e20008000144 */
[----:B------:R-:W-:Y:S05]  /*4900*/  @!P1 BRA `(.L_x_40) ;  /* 0x0000000000049947 */ /* 0x000fea0003800000 */
[----:B------:R-:W-:Y:S01]  /*4910*/  BPT.TRAP 0x1 ;  /* 0x000000040000795c */ /* 0x000fe20000300000 */
.L_x_40:
[----:B---3--:R-:W-:Y:S05]  /*4920*/  @P0 BRA `(.L_x_41) ;  /* 0x0000000000080947 */ /* 0x008fea0003800000 */
[----:B------:R-:W3:Y:S02]  /*4930*/  SYNCS.PHASECHK.TRANS64.TRYWAIT P0, [UR4+0x34480], R0 ;  /* 0x03448000ff0075a7 */ /* 0x000ee40008000144 */
[----:B---3--:R-:W-:Y:S05]  /*4940*/  @!P0 BRA `(.L_x_42) ;  /* 0x0000018000788947 */ /* 0x008fea0003800000 */
.L_x_41:
[----:B------:R-:W-:Y:S01]  /*4950*/  UIADD3 UR5, UR47, 0x20000, URZ ;  /* 0x000200002f057890 */ /* 0x000fe2000fffe03f */
[----:B------:R-:W-:Y:S01]  /*4960*/  WARPGROUP.ARRIVE ;  /* 0x00000000000079c5 */ /* 0x000fe20000000000 */
[----:B------:R-:W-:Y:S01]  /*4970*/  USHF.R.U32.HI UR4, URZ, 0x4, UR47 ;  /* 0x000000043f047899 */ /* 0x000fe2000801162f */
[----:B------:R-:W-:Y:S01]  /*4980*/  STL [R1+0x210], R23 ;  /* 0x0002101701007387 */ /* 0x000fe20000100800 */
[----:B------:R-:W-:Y:S02]  /*4990*/  USHF.R.U32.HI UR5, URZ, 0x4, UR5 ;  /* 0x000000043f057899 */ /* 0x000fe40008011605 */
[----:B------:R-:W-:Y:S01]  /*49a0*/  ULOP3.LUT UR4, UR4, 0x3fff, URZ, 0xc0, !UPT ;  /* 0x00003fff04047892 */ /* 0x000fe2000f8ec03f */
[----:B------:R4:W-:Y:S01]  /*49b0*/  STL [R1+0x20c], R22 ;  /* 0x00020c1601007387 */ /* 0x0009e20000100800 */
[----:B------:R-:W-:Y:S02]  /*49c0*/  ULOP3.LUT UR5, UR5, 0x3fff, URZ, 0xc0, !UPT ;  /* 0x00003fff05057892 */ /* 0x000fe4000f8ec03f */
[----:B------:R-:W-:Y:S01]  /*49d0*/  ULOP3.LUT UR6, UR4, 0x10000, URZ, 0xfc, !UPT ;  /* 0x0001000004067892 */ /* 0x000fe2000f8efc3f */
[----:B------:R1:W-:Y:S01]  /*49e0*/  STL [R1+0x208], R19 ;  /* 0x0002081301007387 */ /* 0x0003e20000100800 */
[----:B------:R-:W-:-:S02]  /*49f0*/  ULOP3.LUT UR4, UR5, 0x10000, URZ, 0xfc, !UPT ;  /* 0x0001000005047892 */ /* 0x000fc4000f8efc3f */
[----:B------:R-:W-:Y:S01]  /*4a00*/  ULEA UR5, UR41, UR6, 0xc ;  /* 0x0000000629057291 */ /* 0x000fe2000f8e603f */
[----:B------:R-:W-:Y:S01]  /*4a10*/  STL [R1+0x204], R18 ;  /* 0x0002041201007387 */ /* 0x000fe20000100800 */
[----:B------:R-:W-:Y:S01]  /*4a20*/  ULEA UR4, UR41, UR4, 0xb ;  /* 0x0000000429047291 */ /* 0x000fe2000f8e583f */
[----:B------:R-:W-:Y:S01]  /*4a30*/  UMOV UR9, 0x40000040 ;  /* 0x4000004000097882 */ /* 0x000fe20000000000 */
[----:B------:R-:W-:Y:S01]  /*4a40*/  UMOV UR11, 0x40000040 ;  /* 0x40000040000b7882 */ /* 0x000fe20000000000 */
[----:B------:R2:W-:Y:S02]  /*4a50*/  STL [R1+0x200], R17 ;  /* 0x0002001101007387 */ /* 0x0005e40000100800 */
[----:B------:R-:W-:Y:S02]  /*4a60*/  UMOV UR8, UR5 ;  /* 0x0000000500087c82 */ /* 0x000fe40008000000 */
[----:B------:R-:W-:Y:S01]  /*4a70*/  UMOV UR10, UR4 ;  /* 0x00000004000a7c82 */ /* 0x000fe20008000000 */
[----:B------:R-:W-:Y:S01]  /*4a80*/  STL [R1+0x1fc], R16 ;  /* 0x0001fc1001007387 */ /* 0x000fe20000100800 */
[----:B------:R-:W-:Y:S01]  /*4a90*/  HGMMA.64x128x16.F32 R68, gdesc[UR8], RZ, !UPT, gsb0 ;  /* 0x01e00000084479f0 */ /* 0x000fe2000c0008ff */
[----:B------:R-:W-:Y:S01]  /*4aa0*/  UIADD3 UR8, UR5, 0x200, URZ ;  /* 0x0000020005087890 */ /* 0x000fe2000fffe03f */
[----:B------:R-:W-:Y:S01]  /*4ab0*/  UMOV UR9, 0x40000040 ;  /* 0x4000004000097882 */ /* 0x000fe20000000000 */
[----:B------:R-:W-:Y:S04]  /*4ac0*/  STL [R1+0x1f8], R8 ;  /* 0x0001f80801007387 */ /* 0x000fe80000100800 */
[----:B------:R3:W-:Y:S04]  /*4ad0*/  STL [R1+0x1f4], R7 ;  /* 0x0001f40701007387 */ /* 0x0007e80000100800 */
[----:B------:R-:W-:Y:S04]  /*4ae0*/  STL [R1+0x1f0], R6 ;  /* 0x0001f00601007387 */ /* 0x000fe80000100800 */
[----:B------:R3:W-:Y:S04]  /*4af0*/  STL [R1+0x1ec], R5 ;  /* 0x0001ec0501007387 */ /* 0x0007e80000100800 */
[----:B------:R-:W-:Y:S04]  /*4b00*/  STL [R1+0x7c8], R222 ;  /* 0x0007c8de01007387 */ /* 0x000fe80000100800 */
[----:B------:R-:W-:Y:S04]  /*4b10*/  STL [R1+0x7c4], R221 ;  /* 0x0007c4dd01007387 */ /* 0x000fe80000100800 */
[----:B------:R-:W-:Y:S04]  /*4b20*/  STL [R1+0x7c0], R219 ;  /* 0x0007c0db01007387 */ /* 0x000fe80000100800 */
[----:B------:R3:W-:Y:S01]  /*4b30*/  STL.64 [R1+0x7b8], R216 ;  /* 0x0007b8d801007387 */ /* 0x0007e20000100a00 */
[----:B------:R-:W-:-:S02]  /*4b40*/  WARPGROUP.DEPBAR.LE gsb0, 0x0 ;  /* 0x00008000000079c5 */ /* 0x000fc40000010000 */
[----:B------:R-:W-:Y:S01]  /*4b50*/  WARPGROUP.ARRIVE ;  /* 0x00000000000079c5 */ /* 0x000fe20000000000 */
[----:B------:R-:W-:Y:S01]  /*4b60*/  IMAD.MOV.U32 R44, RZ, RZ, R88 ;  /* 0x000000ffff2c7224 */ /* 0x000fe200078e0058 */
[----:B------:R-:W-:Y:S01]  /*4b70*/  MOV R43, R89 ;  /* 0x00000059002b7202 */ /* 0x000fe20000000f00 */
[----:B------:R-:W-:Y:S01]  /*4b80*/  IMAD.MOV.U32 R42, RZ, RZ, R90 ;  /* 0x000000ffff2a7224 */ /* 0x000fe200078e005a */
[----:B------:R-:W-:Y:S01]  /*4b90*/  MOV R40, R92 ;  /* 0x0000005c00287202 */ /* 0x000fe20000000f00 */
[----:B------:R-:W-:Y:S01]  /*4ba0*/  IMAD.MOV.U32 R41, RZ, RZ, R91 ;  /* 0x000000ffff297224 */ /* 0x000fe200078e005b */
[----:B------:R-:W-:Y:S01]  /*4bb0*/  HGMMA.64x128x16.F32 R152, gdesc[UR8], RZ, !UPT, gsb0 ;  /* 0x01e00000089879f0 */ /* 0x000fe2000c0008ff */
[----:B------:R-:W-:Y:S01]  /*4bc0*/  UIADD3 UR8, UR5, 0x400, URZ ;  /* 0x0000040005087890 */ /* 0x000fe2000fffe03f */
[----:B------:R-:W-:Y:S01]  /*4bd0*/  IMAD.MOV.U32 R39, RZ, RZ, R93 ;  /* 0x000000ffff277224 */ /* 0x000fe200078e005d */
[----:B------:R-:W-:Y:S01]  /*4be0*/  MOV R37, R95 ;  /* 0x0000005f00257202 */ /* 0x000fe20000000f00 */
        /* <DEDUP_REMOVED lines=9> */
[----:B----4-:R-:W-:Y:S01]  /*4c80*/  MOV R22, R110 ;  /* 0x0000006e00167202 */ /* 0x010fe20000000f00 */
[----:B------:R-:W-:Y:S01]  /*4c90*/  IMAD.MOV.U32 R30, RZ, RZ, R102 ;  /* 0x000000ffff1e7224 */ /* 0x000fe200078e0066 */
[----:B-1----:R-:W-:Y:S01]  /*4ca0*/  MOV R19, R113 ;  /* 0x0000007100137202 */ /* 0x002fe20000000f00 */
[----:B------:R-:W-:Y:S01]  /*4cb0*/  IMAD.MOV.U32 R29, RZ, RZ, R103 ;  /* 0x000000ffff1d7224 */ /* 0x000fe200078e0067 */
[----:B--2---:R-:W-:Y:S01]  /*4cc0*/  MOV R17, R115 ;  /* 0x0000007300117202 */ /* 0x004fe20000000f00 */
        /* <DEDUP_REMOVED lines=9> */
[----:B---3--:R-:W-:Y:S01]  /*4d60*/  MOV R7, R125 ;  /* 0x0000007d00077202 */ /* 0x008fe20000000f00 */
[----:B------:R-:W-:Y:S01]  /*4d70*/  IMAD.MOV.U32 R20, RZ, RZ, R112 ;  /* 0x000000ffff147224 */ /* 0x000fe200078e0070 */
[----:B------:R-:W-:Y:S01]  /*4d80*/  MOV R5, R127 ;  /* 0x0000007f00057202 */ /* 0x000fe20000000f00 */
[----:B------:R-:W-:Y:S01]  /*4d90*/  IMAD.MOV.U32 R18, RZ, RZ, R114 ;  /* 0x000000ffff127224 */ /* 0x000fe200078e0072 */
[----:B------:R-:W-:Y:S01]  /*4da0*/  MOV R3, R129 ;  /* 0x0000008100037202 */ /* 0x000fe20000000f00 */
[----:B------:R-:W-:Y:S01]  /*4db0*/  IMAD.MOV.U32 R16, RZ, RZ, R116 ;  /* 0x000000ffff107224 */ /* 0x000fe200078e0074 */
[----:B------:R-:W-:Y:S01]  /*4dc0*/  MOV R0, R131 ;  /* 0x0000008300007202 */ /* 0x000fe20000000f00 */
[----:B------:R-:W-:Y:S01]  /*4dd0*/  IMAD.MOV.U32 R14, RZ, RZ, R118 ;  /* 0x000000ffff0e7224 */ /* 0x000fe200078e0076 */
[----:B------:R-:W-:Y:S01]  /*4de0*/  UMOV UR9, 0x40000040 ;  /* 0x4000004000097882 */ /* 0x000fe20000000000 */
        /* <DEDUP_REMOVED lines=26> */
[----:B------:R-:W-:-:S02]  /*4f90*/  IMAD.MOV.U32 R53, RZ, RZ, R79 ;  /* 0x000000ffff357224 */ /* 0x000fc400078e004f */
[----:B------:R-:W-:Y:S02]  /*4fa0*/  IMAD.MOV.U32 R51, RZ, RZ, R81 ;  /* 0x000000ffff337224 */ /* 0x000fe400078e0051 */
[----:B------:R-:W-:Y:S02]  /*4fb0*/  IMAD.MOV.U32 R50, RZ, RZ, R82 ;  /* 0x000000ffff327224 */ /* 0x000fe400078e0052 */
[----:B------:R-:W-:Y:S02]  /*4fc0*/  IMAD.MOV.U32 R48, RZ, RZ, R84 ;  /* 0x000000ffff307224 */ /* 0x000fe400078e0054 */
[----:B------:R-:W-:Y:S02]  /*4fd0*/  IMAD.MOV.U32 R47, RZ, RZ, R85 ;  /* 0x000000ffff2f7224 */ /* 0x000fe400078e0055 */
[----:B------:R-:W-:Y:S02]  /*4fe0*/  IMAD.MOV.U32 R45, RZ, RZ, R87 ;  /* 0x000000ffff2d7224 */ /* 0x000fe400078e0057 */
[----:B------:R-:W-:-:S02]  /*4ff0*/  IMAD.MOV.U32 R216, RZ, RZ, R12 ;  /* 0x000000ffffd87224 */ /* 0x000fc400078e000c */
[----:B------:R-:W-:Y:S02]  /*5000*/  IMAD.MOV.U32 R218, RZ, RZ, R10 ;  /* 0x000000ffffda7224 */ /* 0x000fe400078e000a */
[----:B------:R-:W-:Y:S02]  /*5010*/  IMAD.MOV.U32 R220, RZ, RZ, R8 ;  /* 0x000000ffffdc7224 */ /* 0x000fe400078e0008 */
[----:B------:R-:W-:Y:S02]  /*5020*/  IMAD.MOV.U32 R222, RZ, RZ, R6 ;  /* 0x000000ffffde7224 */ /* 0x000fe400078e0006 */
[----:B------:R-:W-:Y:S02]  /*5030*/  IMAD.MOV.U32 R224, RZ, RZ, R4 ;  /* 0x000000ffffe07224 */ /* 0x000fe400078e0004 */
[----:B------:R-:W-:Y:S01]  /*5040*/  IMAD.MOV.U32 R226, RZ, RZ, R2 ;  /* 0x000000ffffe27224 */ /* 0x000fe200078e0002 */
[----:B------:R-:W-:Y:S02]  /*5050*/  WARPGROUP.DEPBAR.LE gsb0, 0x0 ;  /* 0x00008000000079c5 */ /* 0x000fe40000010000 */
[----:B------:R-:W-:Y:S01]  /*5060*/  WARPGROUP.ARRIVE ;  /* 0x00000000000079c5 */ /* 0x000fe20000000000 */
[----:B------:R1:W-:Y:S04]  /*5070*/  STL.64 [R1+0x7b0], R214 ;  /* 0x0007b0d601007387 */ /* 0x0003e80000100a00 */
[----:B------:R2:W-:Y:S01]  /*5080*/  STL.64 [R1+0x7a8], R212 ;  /* 0x0007a8d401007387 */ /* 0x0005e20000100a00 */
[----:B------:R-:W-:Y:S01]  /*5090*/  HGMMA.64x128x16.F32 R88, gdesc[UR8], RZ, !UPT, gsb0 ;  /* 0x01e00000085879f0 */ /* 0x000fe2000c0008ff */
[----:B------:R-:W-:-:S02]  /*50a0*/  UIADD3 UR8, UR5, 0x600, URZ ;  /* 0x0000060005087890 */ /* 0x000fc4000fffe03f */
[----:B------:R3:W-:Y:S01]  /*50b0*/  STL.64 [R1+0x7a0], R210 ;  /* 0x0007a0d201007387 */ /* 0x0007e20000100a00 */
[----:B------:R-:W-:-:S03]  /*50c0*/  UMOV UR9, 0x40000040 ;  /* 0x4000004000097882 */ /* 0x000fc60000000000 */
[----:B------:R4:W-:Y:S01]  /*50d0*/  STL.64 [R1+0x798], R208 ;  /* 0x000798d001007387 */ /* 0x0009e20000100a00 */
[----:B-1----:R-:W-:Y:S01]  /*50e0*/  IMAD.MOV.U32 R214, RZ, RZ, R14 ;  /* 0x000000ffffd67224 */ /* 0x002fe200078e000e */
[----:B------:R-:W-:Y:S02]  /*50f0*/  MOV R215, R13 ;  /* 0x0000000d00d77202 */ /* 0x000fe40000000f00 */
[----:B------:R1:W-:Y:S01]  /*5100*/  STL.64 [R1+0x790], R206 ;  /* 0x000790ce01007387 */ /* 0x0003e20000100a00 */
[----:B--2---:R-:W-:Y:S01]  /*5110*/  IMAD.MOV.U32 R212, RZ, RZ, R16 ;  /* 0x000000ffffd47224 */ /* 0x004fe200078e0010 */
[----:B------:R-:W-:Y:S02]  /*5120*/  MOV R213, R15 ;  /* 0x0000000f00d57202 */ /* 0x000fe40000000f00 */
[----:B------:R2:W-:Y:S01]  /*5130*/  STL.64 [R1+0x788], R204 ;  /* 0x000788cc01007387 */ /* 0x0005e20000100a00 */
[----:B---3--:R-:W-:Y:S01]  /*5140*/  IMAD.MOV.U32 R210, RZ, RZ, R18 ;  /* 0x000000ffffd27224 */ /* 0x008fe200078e0012 */
[----:B------:R-:W-:-:S02]  /*5150*/  MOV R211, R17 ;  /* 0x0000001100d37202 */ /* 0x000fc40000000f00 */
[----:B------:R3:W-:Y:S01]  /*5160*/  STL.64 [R1+0x780], R202 ;  /* 0x000780ca01007387 */ /* 0x0007e20000100a00 */
[----:B----4-:R-:W-:Y:S01]  /*5170*/  IMAD.MOV.U32 R208, RZ, RZ, R20 ;  /* 0x000000ffffd07224 */ /* 0x010fe200078e0014 */
[----:B------:R-:W-:Y:S02]  /*5180*/  MOV R209, R19 ;  /* 0x0000001300d17202 */ /* 0x000fe40000000f00 */
[----:B------:R4:W-:Y:S01]  /*5190*/  STL.64 [R1+0x778], R200 ;  /* 0x000778c801007387 */ /* 0x0009e20000100a00 */
[----:B-1----:R-:W-:Y:S01]  /*51a0*/  IMAD.MOV.U32 R206, RZ, RZ, R22 ;  /* 0x000000ffffce7224 */ /* 0x002fe200078e0016 */
[----:B------:R-:W-:Y:S02]  /*51b0*/  MOV R207, R21 ;  /* 0x0000001500cf7202 */ /* 0x000fe40000000f00 */
[----:B------:R1:W-:Y:S01]  /*51c0*/  STL.64 [R1+0x770], R198 ;  /* 0x000770c601007387 */ /* 0x0003e20000100a00 */
[----:B--2---:R-:W-:Y:S01]  /*51d0*/  IMAD.MOV.U32 R204, RZ, RZ, R24 ;  /* 0x000000ffffcc7224 */ /* 0x004fe200078e0018 */
[----:B------:R-:W-:-:S02]  /*51e0*/  MOV R205, R23 ;  /* 0x0000001700cd7202 */ /* 0x000fc40000000f00 */
[----:B------:R2:W-:Y:S01]  /*51f0*/  STL.64 [R1+0x768], R196 ;  /* 0x000768c401007387 */ /* 0x0005e20000100a00 */
[----:B---3--:R-:W-:Y:S01]  /*5200*/  IMAD.MOV.U32 R202, RZ, RZ, R26 ;  /* 0x000000ffffca7224 */ /* 0x008fe200078e001a */
[----:B------:R-:W-:Y:S02]  /*5210*/  MOV R203, R25 ;  /* 0x0000001900cb7202 */ /* 0x000fe40000000f00 */
[----:B------:R3:W-:Y:S01]  /*5220*/  STL.64 [R1+0x760], R194 ;  /* 0x000760c201007387 */ /* 0x0007e20000100a00 */
[----:B----4-:R-:W-:Y:S01]  /*5230*/  IMAD.MOV.U32 R200, RZ, RZ, R28 ;  /* 0x000000ffffc87224 */ /* 0x010fe200078e001c */
[----:B------:R-:W-:Y:S02]  /*5240*/  MOV R201, R27 ;  /* 0x0000001b00c97202 */ /* 0x000fe40000000f00 */
[----:B------:R4:W-:Y:S01]  /*5250*/  STL.64 [R1+0x758], R192 ;  /* 0x000758c001007387 */ /* 0x0009e20000100a00 */
[----:B-1----:R-:W-:Y:S01]  /*5260*/  IMAD.MOV.U32 R198, RZ, RZ, R30 ;  /* 0x000000ffffc67224 */ /* 0x002fe200078e001e */
[----:B------:R-:W-:-:S02]  /*5270*/  MOV R199, R29 ;  /* 0x0000001d00c77202 */ /* 0x000fc40000000f00 */
[----:B------:R1:W-:Y:S01]  /*5280*/  STL.64 [R1+0x750], R190 ;  /* 0x000750be01007387 */ /* 0x0003e20000100a00 */
[----:B--2---:R-:W-:Y:S01]  /*5290*/  IMAD.MOV.U32 R196, RZ, RZ, R32 ;  /* 0x000000ffffc47224 */ /* 0x004fe200078e0020 */
[----:B------:R-:W-:Y:S02]  /*52a0*/  MOV R197, R31 ;  /* 0x0000001f00c57202 */ /* 0x000fe40000000f00 */
[----:B------:R2:W-:Y:S01]  /*52b0*/  STL.64 [R1+0x748], R188 ;  /* 0x000748bc01007387 */ /* 0x0005e20000100a00 */
[----:B---3--:R-:W-:Y:S01]  /*52c0*/  IMAD.MOV.U32 R194, RZ, RZ, R34 ;  /* 0x000000ffffc27224 */ /* 0x008fe200078e0022 */
[----:B------:R-:W-:Y:S02]  /*52d0*/  MOV R195, R33 ;  /* 0x0000002100c37202 */ /* 0x000fe40000000f00 */
[----:B------:R3:W-:Y:S01]  /*52e0*/  STL.64 [R1+0x740], R186 ;  /* 0x000740ba01007387 */ /* 0x0007e20000100a00 */
[----:B----4-:R-:W-:Y:S01]  /*52f0*/  IMAD.MOV.U32 R192, RZ, RZ, R36 ;  /* 0x000000ffffc07224 */ /* 0x010fe200078e0024 */
[----:B------:R-:W-:-:S02]  /*5300*/  MOV R193, R35 ;  /* 0x0000002300c17202 */ /* 0x000fc40000000f00 */
        /* <DEDUP_REMOVED lines=32> */
[----:B------:R-:W-:Y:S01]  /*5510*/  MOV R171, R57 ;  /* 0x0000003900ab7202 */ /* 0x000fe20000000f00 */
[----:B----4-:R-:W-:Y:S01]  /*5520*/  IMAD.MOV.U32 R168, RZ, RZ, R60 ;  /* 0x000000ffffa87224 */ /* 0x010fe200078e003c */
[----:B------:R-:W-:Y:S01]  /*5530*/  MOV R169, R59 ;  /* 0x0000003b00a97202 */ /* 0x000fe20000000f00 */
[----:B-1----:R-:W-:Y:S01]  /*5540*/  IMAD.MOV.U32 R166, RZ, RZ, R62 ;  /* 0x000000ffffa67224 */ /* 0x002fe200078e003e */
[----:B------:R-:W-:Y:S01]  /*5550*/  MOV R167, R61 ;  /* 0x0000003d00a77202 */ /* 0x000fe20000000f00 */
[----:B--2---:R-:W-:Y:S01]  /*5560*/  IMAD.MOV.U32 R164, RZ, RZ, R64 ;  /* 0x000000ffffa47224 */ /* 0x004fe200078e0040 */
[----:B------:R-:W-:Y:S01]  /*5570*/  MOV R165, R63 ;  /* 0x0000003f00a57202 */ /* 0x000fe20000000f00 */
[----:B------:R-:W-:-:S02]  /*5580*/  WARPGROUP.DEPBAR.LE gsb0, 0x0 ;  /* 0x00008000000079c5 */ /* 0x000fc40000010000 */
[----:B------:R-:W-:-:S06]  /*5590*/  WARPGROUP.ARRIVE ;  /* 0x00000000000079c5 */ /* 0x000fcc0000000000 */
[----:B------:R-:W-:Y:S01]  /*55a0*/  HGMMA.64x128x16.F32 R24, gdesc[UR8], RZ, !UPT, gsb0 ;  /* 0x01e00000081879f0 */ /* 0x000fe2000c0008ff */
[----:B------:R-:W-:Y:S02]  /*55b0*/  UIADD3 UR8, UR5, 0x2, URZ ;  /* 0x0000000205087890 */ /* 0x000fe4000fffe03f */
[----:B------:R-:W-:Y:S01]  /*55c0*/  UIADD3 UR10, UR4, 0x2, URZ ;  /* 0x00000002040a7890 */ /* 0x000fe2000fffe03f */
[----:B------:R-:W-:Y:S01]  /*55d0*/  UMOV UR9, 0x40000040 ;  /* 0x4000004000097882 */ /* 0x000fe20000000000 */
[----:B------:R-:W-:Y:S01]  /*55e0*/  UMOV UR11, 0x40000040 ;  /* 0x40000040000b7882 */ /* 0x000fe20000000000 */
[----:B------:R-:W-:Y:S02]  /*55f0*/  WARPGROUP.DEPBAR.LE gsb0, 0x0 ;  /* 0x00008000000079c5 */ /* 0x000fe40000010000 */
[----:B------:R-:W-:-:S06]  /*5600*/  WARPGROUP.ARRIVE ;  /* 0x00000000000079c5 */ /* 0x000fcc0000000000 */
[----:B------:R-:W-:Y:S03]  /*5610*/  HGMMA.64x128x16.F32 R164, gdesc[UR8], R164, gsb0 ;  /* 0x01e0000008a479f0 */ /* 0x000fe600080008a4 */
[----:B------:R-:W-:Y:S02]  /*5620*/  WARPGROUP.DEPBAR.LE gsb0, 0x0 ;  /* 0x00008000000079c5 */ /* 0x000fe40000010000 */
[----:B------:R-:W-:Y:S04]  /*5630*/  STL.64 [R1], R164 ;  /* 0x000000a401007387 */ /* 0x000fe80000100a00 */
[----:B------:R-:W-:Y:S04]  /*5640*/  STL.64 [R1+0x8], R166 ;  /* 0x000008a601007387 */ /* 0x000fe80000100a00 */
        /* <DEDUP_REMOVED lines=27> */
[----:B------:R1:W-:Y:S04]  /*5800*/  STL.64 [R1+0xe8], R222 ;  /* 0x0000e8de01007387 */ /* 0x0003e80000100a00 */
[----:B------:R-:W-:Y:S04]  /*5810*/  STL.64 [R1+0xf0], R224 ;  /* 0x0000f0e001007387 */ /* 0x000fe80000100a00 */
[----:B------:R-:W-:Y:S04]  /*5820*/  STL.64 [R1+0xf8], R226 ;  /* 0x0000f8e201007387 */ /* 0x000fe80000100a00 */
[----:B-1----:R-:W2:Y:S04]  /*5830*/  LDL.LU R222, [R1+0x7c8] ;  /* 0x0007c80001de7983 */ /* 0x002ea80000300800 */
[----:B------:R-:W3:Y:S04]  /*5840*/  LDL.LU R221, [R1+0x7c4] ;  /* 0x0007c40001dd7983 */ /* 0x000ee80000300800 */
[----:B------:R-:W4:Y:S04]  /*5850*/  LDL.LU R219, [R1+0x7c0] ;  /* 0x0007c00001db7983 */ /* 0x000f280000300800 */
[----:B------:R-:W4:Y:S04]  /*5860*/  LDL.LU.64 R216, [R1+0x7b8] ;  /* 0x0007b80001d87983 */ /* 0x000f280000300a00 */
[----:B------:R-:W2:Y:S04]  /*5870*/  LDL.LU.64 R214, [R1+0x7b0] ;  /* 0x0007b00001d67983 */ /* 0x000ea80000300a00 */
        /* <DEDUP_REMOVED lines=24> */
[----:B------:R-:W2:Y:S01]  /*5a00*/  LDL.LU.64 R164, [R1+0x6e8] ;  /* 0x0006e80001a47983 */ /* 0x000ea20000300a00 */
[----:B------:R-:W-:Y:S01]  /*5a10*/  UIADD3 UR8, UR5, 0x202, URZ ;  /* 0x0000020205087890 */ /* 0x000fe2000fffe03f */
[----:B------:R-:W-:Y:S01]  /*5a20*/  UMOV UR9, 0x40000040 ;  /* 0x4000004000097882 */ /* 0x000fe20000000000 */
[----:B--2---:R-:W-:-:S07]  /*5a30*/  WARPGROUP.ARRIVE ;  /* 0x00000000000079c5 */ /* 0x004fce0000000000 */
[----:B------:R-:W-:Y:S01]  /*5a40*/  HGMMA.64x128x16.F32 R152, gdesc[UR8], R152, gsb0 ;  /* 0x01e00000089879f0 */ /* 0x000fe20008000898 */
[----:B------:R-:W-:Y:S02]  /*5a50*/  UIADD3 UR8, UR5, 0x402, URZ ;  /* 0x0000040205087890 */ /* 0x000fe4000fffe03f */
[----:B------:R-:W-:Y:S02]  /*5a60*/  WARPGROUP.DEPBAR.LE gsb0, 0x0 ;  /* 0x00008000000079c5 */ /* 0x000fe40000010000 */
        /* <DEDUP_REMOVED lines=32> */
[----:B-1----:R-:W2:Y:S04]  /*5c70*/  LDL.LU.64 R152, [R1] ;  /* 0x0000000001987983 */ /* 0x002ea80000300a00 */
        /* <DEDUP_REMOVED lines=31> */
[----:B------:R-:W-:Y:S01]  /*5e70*/  WARPGROUP.ARRIVE ;  /* 0x00000000000079c5 */ /* 0x000fe20000000000 */
[----:B------:R-:W-:-:S05]  /*5e80*/  UMOV UR9, 0x40000040 ;  /* 0x4000004000097882 */ /* 0x000fca0000000000 */
[----:B------:R-:W-:Y:S01]  /*5e90*/  HGMMA.64x128x16.F32 R88, gdesc[UR8], R88, gsb0 ;  /* 0x01e00000085879f0 */ /* 0x000fe20008000858 */
[----:B------:R-:W-:Y:S01]  /*5ea0*/  UIADD3 UR8, UR5, 0x602, URZ ;  /* 0x0000060205087890 */ /* 0x000fe2000fffe03f */
[----:B------:R-:W-:Y:S01]  /*5eb0*/  UMOV UR9, 0x40000040 ;  /* 0x4000004000097882 */ /* 0x000fe20000000000 */
[----:B------:R-:W-:Y:S02]  /*5ec0*/  WARPGROUP.DEPBAR.LE gsb0, 0x0 ;  /* 0x00008000000079c5 */ /* 0x000fe40000010000 */
[----:B------:R-:W-:-:S07]  /*5ed0*/  WARPGROUP.ARRIVE ;  /* 0x00000000000079c5 */ /* 0x000fce0000000000 */
[----:B------:R-:W-:Y:S01]  /*5ee0*/  HGMMA.64x128x16.F32 R24, gdesc[UR8], R24, gsb0 ;  /* 0x01e00000081879f0 */ /* 0x000fe20008000818 */
[----:B------:R-:W-:Y:S02]  /*5ef0*/  UIADD3 UR8, UR5, 0x4, URZ ;  /* 0x0000000405087890 */ /* 0x000fe4000fffe03f */
[----:B------:R-:W-:Y:S01]  /*5f00*/  UIADD3 UR10, UR4, 0x4, URZ ;  /* 0x00000004040a7890 */ /* 0x000fe2000fffe03f */
[----:B------:R-:W-:Y:S01]  /*5f10*/  UMOV UR9, 0x40000040 ;  /* 0x4000004000097882 */ /* 0x000fe20000000000 */
[----:B------:R-:W-:Y:S01]  /*5f20*/  UMOV UR11, 0x40000040 ;  /* 0x40000040000b7882 */ /* 0x000fe20000000000 */
[----:B------:R-:W-:Y:S02]  /*5f30*/  WARPGROUP.DEPBAR.LE gsb0, 0x0 ;  /* 0x00008000000079c5 */ /* 0x000fe40000010000 */
[----:B--2---:R-:W-:-:S06]  /*5f40*/  WARPGROUP.ARRIVE ;  /* 0x00000000000079c5 */ /* 0x004fcc0000000000 */
[----:B------:R-:W-:Y:S03]  /*5f50*/  HGMMA.64x128x16.F32 R152, gdesc[UR8], R152, gsb0 ;  /* 0x01e00000089879f0 */ /* 0x000fe60008000898 */
[----:B------:R-:W-:Y:S02]  /*5f60*/  WARPGROUP.DEPBAR.LE gsb0, 0x0 ;  /* 0x00008000000079c5 */ /* 0x000fe40000010000 */
[----:B------:R-:W-:Y:S01]  /*5f70*/  STL.64 [R1], R152 ;  /* 0x0000009801007387 */ /* 0x000fe20000100a00 */
[----:B------:R-:W-:Y:S01]  /*5f80*/  IMAD.MOV.U32 R2, RZ, RZ, R214 ;  /* 0x000000ffff027224 */ /* 0x000fe200078e00d6 */
[----:B------:R-:W-:Y:S01]  /*5f90*/  MOV R0, R215 ;  /* 0x000000d700007202 */ /* 0x000fe20000000f00 */
[----:B------:R-:W-:Y:S01]  /*5fa0*/  IMAD.MOV.U32 R4, RZ, RZ, R212 ;  /* 0x000000ffff047224 */ /* 0x000fe200078e00d4 */
[----:B------:R-:W-:Y:S01]  /*5fb0*/  STL.64 [R1+0x8], R154 ;  /* 0x0000089a01007387 */ /* 0x000fe20000100a00 */
[----:B------:R-:W-:Y:S01]  /*5fc0*/  MOV R3, R213 ;  /* 0x000000d500037202 */ /* 0x000fe20000000f00 */
[----:B------:R-:W-:Y:S01]  /*5fd0*/  IMAD.MOV.U32 R6, RZ, RZ, R210 ;  /* 0x000000ffff067224 */ /* 0x000fe200078e00d2 */
[----:B------:R-:W-:Y:S01]  /*5fe0*/  MOV R5, R211 ;  /* 0x000000d300057202 */ /* 0x000fe20000000f00 */
[----:B------:R-:W-:Y:S01]  /*5ff0*/  STL.64 [R1+0x10], R156 ;  /* 0x0000109c01007387 */ /* 0x000fe20000100a00 */
        /* <DEDUP_REMOVED lines=31> */
[----:B------:R-:W-:Y:S04]  /*61f0*/  STL.64 [R1+0x50], R172 ;  /* 0x000050ac01007387 */ /* 0x000fe80000100a00 */
[----:B------:R-:W-:Y:S04]  /*6200*/  STL.64 [R1+0x58], R174 ;  /* 0x000058ae01007387 */ /* 0x000fe80000100a00 */
[----:B------:R-:W-:Y:S04]  /*6210*/  STL.64 [R1+0x60], R176 ;  /* 0x000060b001007387 */ /* 0x000fe80000100a00 */
[----:B------:R-:W-:Y:S04]  /*6220*/  STL.64 [R1+0x68], R178 ;  /* 0x000068b201007387 */ /* 0x000fe80000100a00 */
[----:B------:R-:W-:Y:S04]  /*6230*/  STL.64 [R1+0x70], R180 ;  /* 0x000070b401007387 */ /* 0x000fe80000100a00 */
[----:B------:R-:W-:Y:S04]  /*6240*/  STL.64 [R1+0x78], R182 ;  /* 0x000078b601007387 */ /* 0x000fe80000100a00 */
[----:B------:R1:W-:Y:S04]  /*6250*/  STL.64 [R1+0x80], R184 ;  /* 0x000080b801007387 */ /* 0x0003e80000100a00 */
        /* <DEDUP_REMOVED lines=15> */
[----:B-1----:R-:W2:Y:S04]  /*6350*/  LDL.LU.64 R184, [R1+0x668] ;  /* 0x0006680001b87983 */ /* 0x002ea80000300a00 */
        /* <DEDUP_REMOVED lines=17> */
[----:B------:R-:W-:-:S02]  /*6470*/  UMOV UR9, 0x40000040 ;  /* 0x4000004000097882 */ /* 0x000fc40000000000 */
[----:B------:R-:W-:Y:S04]  /*6480*/  STL [R1+0x5e0], R222 ;  /* 0x0005e0de01007387 */ /* 0x000fe80000100800 */
[----:B---3--:R-:W-:Y:S04]  /*6490*/  STL [R1+0x5dc], R221 ;  /* 0x0005dcdd01007387 */ /* 0x008fe80000100800 */
[----:B----4-:R-:W-:Y:S04]  /*64a0*/  STL [R1+0x5d8], R219 ;  /* 0x0005d8db01007387 */ /* 0x010fe80000100800 */
[----:B------:R-:W-:Y:S01]  /*64b0*/  STL.64 [R1+0x5d0], R216 ;  /* 0x0005d0d801007387 */ /* 0x000fe20000100a00 */
[----:B--2---:R-:W-:-:S06]  /*64c0*/  WARPGROUP.ARRIVE ;  /* 0x00000000000079c5 */ /* 0x004fcc0000000000 */
        /* <DEDUP_REMOVED lines=29> */
[----:B-1----:R-:W2:Y:S04]  /*66a0*/  LDL.LU R164, [R1] ;  /* 0x0000000001a47983 */ /* 0x002ea80000300800 */
[----:B------:R-:W2:Y:S04]  /*66b0*/  LDL.LU R165, [R1+0x4] ;  /* 0x0000040001a57983 */ /* 0x000ea80000300800 */
        /* <DEDUP_REMOVED lines=31> */
[----:B------:R-:W2:Y:S01]  /*68b0*/  LDL.LU R197, [R1+0x84] ;  /* 0x0000840001c57983 */ /* 0x000ea20000300800 */
[----:B------:R-:W-:Y:S01]  /*68c0*/  WARPGROUP.ARRIVE ;  /* 0x00000000000079c5 */ /* 0x000fe20000000000 */
[----:B------:R-:W-:Y:S01]  /*68d0*/  UMOV UR9, 0x40000040 ;  /* 0x4000004000097882 */ /* 0x000fe20000000000 */
[----:B------:R-:W-:Y:S01]  /*68e0*/  IMAD.MOV.U32 R198, RZ, RZ, R227 ;  /* 0x000000ffffc67224 */ /* 0x000fe200078e00e3 */
[----:B------:R-:W-:Y:S01]  /*68f0*/  MOV R199, R226 ;  /* 0x000000e200c77202 */ /* 0x000fe20000000f00 */
[----:B------:R-:W-:Y:S01]  /*6900*/  IMAD.MOV.U32 R200, RZ, RZ, R225 ;  /* 0x000000ffffc87224 */ /* 0x000fe200078e00e1 */
[----:B------:R-:W-:Y:S01]  /*6910*/  MOV R201, R224 ;  /* 0x000000e000c97202 */ /* 0x000fe20000000f00 */
[----:B------:R-:W-:Y:S01]  /*6920*/  HGMMA.64x128x16.F32 R88, gdesc[UR8], R88, gsb0 ;  /* 0x01e00000085879f0 */ /* 0x000fe20008000858 */
[----:B------:R-:W-:Y:S01]  /*6930*/  UIADD3 UR8, UR5, 0x604, URZ ;  /* 0x0000060405087890 */ /* 0x000fe2000fffe03f */
[----:B------:R-:W-:Y:S01]  /*6940*/  IMAD.MOV.U32 R202, RZ, RZ, R223 ;  /* 0x000000ffffca7224 */ /* 0x000fe200078e00df */
[----:B------:R-:W-:Y:S01]  /*6950*/  UMOV UR9, 0x40000040 ;  /* 0x4000004000097882 */ /* 0x000fe20000000000 */
        /* <DEDUP_REMOVED lines=25> */
[----:B------:R-:W-:-:S02]  /*6af0*/  WARPGROUP.DEPBAR.LE gsb0, 0x0 ;  /* 0x00008000000079c5 */ /* 0x000fc40000010000 */
[----:B------:R-:W-:-:S06]  /*6b00*/  WARPGROUP.ARRIVE ;  /* 0x00000000000079c5 */ /* 0x000fcc0000000000 */
        /* <DEDUP_REMOVED lines=653> */
[----:B------:R-:W-:-:S02]  /*93e0*/  IMAD.MOV.U32 R210, RZ, RZ, R225 ;  /* 0x000000ffffd27224 */ /* 0x000fc400078e00e1 */
[----:B------:R-:W-:Y:S01]  /*93f0*/  HGMMA.64x128x16.F32 R88, gdesc[UR8], R88, gsb0 ;  /* 0x01e00000085879f0 */ /* 0x000fe20008000858 */
[----:B------:R-:W-:Y:S01]  /*9400*/  UIADD3 UR8, UR5, 0xe04, URZ ;  /* 0x00000e0405087890 */ /* 0x000fe2000fffe03f */
[----:B------:R-:W-:Y:S01]  /*9410*/  MOV R211, R224 ;  /* 0x000000e000d37202 */ /* 0x000fe20000000f00 */
        /* <DEDUP_REMOVED lines=22> */
[----:B------:R-:W-:-:S02]  /*9580*/  WARPGROUP.DEPBAR.LE gsb0, 0x0 ;  /* 0x00008000000079c5 */ /* 0x000fc40000010000 */
[----:B------:R-:W-:Y:S01]  /*9590*/  WARPGROUP.ARRIVE ;  /* 0x00000000000079c5 */ /* 0x000fe20000000000 */
[----:B------:R-:W-:Y:S01]  /*95a0*/  MOV R223, R9 ;  /* 0x0000000900df7202 */ /* 0x000fe20000000f00 */
[----:B------:R-:W-:Y:S01]  /*95b0*/  IMAD.MOV.U32 R224, RZ, RZ, R4 ;  /* 0x000000ffffe07224 */ /* 0x000fe200078e0004 */
[----:B------:R-:W-:Y:S01]  /*95c0*/  MOV R225, R3 ;  /* 0x0000000300e17202 */ /* 0x000fe20000000f00 */
[----:B------:R-:W-:Y:S01]  /*95d0*/  IMAD.MOV.U32 R226, RZ, RZ, R2 ;  /* 0x000000ffffe27224 */ /* 0x000fe200078e0002 */
[----:B------:R-:W-:Y:S01]  /*95e0*/  MOV R227, R0 ;  /* 0x0000000000e37202 */ /* 0x000fe20000000f00 */
[----:B------:R-:W-:Y:S01]  /*95f0*/  HGMMA.64x128x16.F32 R24, gdesc[UR8], R24, gsb0 ;  /* 0x01e00000081879f0 */ /* 0x000fe20008000818 */
[----:B------:R-:W-:Y:S01]  /*9600*/  UIADD3 UR8, UR5, 0x806, URZ ;  /* 0x0000080605087890 */ /* 0x000fe2000fffe03f */
[----:B------:R3:W5:Y:S01]  /*9610*/  LDL.LU R23, [R1+0x210] ;  /* 0x0002100001177983 */ /* 0x0007620000300800 */
[----:B------:R-:W-:Y:S01]  /*9620*/  UIADD3 UR10, UR4, 0x406, URZ ;  /* 0x00000406040a7890 */ /* 0x000fe2000fffe03f */
[----:B------:R-:W-:Y:S01]  /*9630*/  UMOV UR9, 0x40000040 ;  /* 0x4000004000097882 */ /* 0x000fe20000000000 */
[----:B------:R-:W-:Y:S01]  /*9640*/  UMOV UR11, 0x40000040 ;  /* 0x40000040000b7882 */ /* 0x000fe20000000000 */
[----:B------:R3:W5:Y:S04]  /*9650*/  LDL.LU R22, [R1+0x20c] ;  /* 0x00020c0001167983 */ /* 0x0007680000300800 */
[----:B------:R3:W5:Y:S04]  /*9660*/  LDL.LU R19, [R1+0x208] ;  /* 0x0002080001137983 */ /* 0x0007680000300800 */
[----:B------:R3:W5:Y:S04]  /*9670*/  LDL.LU R18, [R1+0x204] ;  /* 0x0002040001127983 */ /* 0x0007680000300800 */
[----:B------:R3:W5:Y:S04]  /*9680*/  LDL.LU R17, [R1+0x200] ;  /* 0x0002000001117983 */ /* 0x0007680000300800 */
[----:B------:R3:W5:Y:S04]  /*9690*/  LDL.LU R16, [R1+0x1fc] ;  /* 0x0001fc0001107983 */ /* 0x0007680000300800 */
[----:B------:R3:W5:Y:S04]  /*96a0*/  LDL.LU R8, [R1+0x1f8] ;  /* 0x0001f80001087983 */ /* 0x0007680000300800 */
[----:B------:R3:W5:Y:S04]  /*96b0*/  LDL.LU R7, [R1+0x1f4] ;  /* 0x0001f40001077983 */ /* 0x0007680000300800 */
[----:B------:R3:W5:Y:S04]  /*96c0*/  LDL.LU R6, [R1+0x1f0] ;  /* 0x0001f00001067983 */ /* 0x0007680000300800 */
[----:B------:R3:W5:Y:S01]  /*96d0*/  LDL.LU R5, [R1+0x1ec] ;  /* 0x0001ec0001057983 */ /* 0x0007620000300800 */
[----:B------:R-:W-:-:S02]  /*96e0*/  WARPGROUP.DEPBAR.LE gsb0, 0x0 ;  /* 0x00008000000079c5 */ /* 0x000fc40000010000 */
        /* <DEDUP_REMOVED lines=33> */
[----:B------:R3:W-:Y:S04]  /*9900*/  STL.64 [R1+0xf0], R224 ;  /* 0x0000f0e001007387 */ /* 0x0007e80000100a00 */
[----:B------:R3:W-:Y:S04]  /*9910*/  STL.64 [R1+0xf8], R226 ;  /* 0x0000f8e201007387 */ /* 0x0007e80000100a00 */
[----:B-1----:R3:W5:Y:S04]  /*9920*/  LDL.LU R222, [R1+0x1e8] ;  /* 0x0001e80001de7983 */ /* 0x0027680000300800 */
[----:B------:R3:W5:Y:S04]  /*9930*/  LDL.LU R221, [R1+0x1e4] ;  /* 0x0001e40001dd7983 */ /* 0x0007680000300800 */
[----:B------:R3:W5:Y:S04]  /*9940*/  LDL.LU R219, [R1+0x1e0] ;  /* 0x0001e00001db7983 */ /* 0x0007680000300800 */
[----:B------:R3:W5:Y:S04]  /*9950*/  LDL.LU.64 R216, [R1+0x1d8] ;  /* 0x0001d80001d87983 */ /* 0x0007680000300a00 */
        /* <DEDUP_REMOVED lines=30> */
[----:B------:R-:W-:Y:S01]  /*9b40*/  UIADD3 UR8, UR5, 0xc06, URZ ;  /* 0x00000c0605087890 */ /* 0x000fe2000fffe03f */
[----:B------:R-:W-:Y:S01]  /*9b50*/  UMOV UR9, 0x40000040 ;  /* 0x4000004000097882 */ /* 0x000fe20000000000 */
[----:B------:R-:W-:Y:S02]  /*9b60*/  WARPGROUP.DEPBAR.LE gsb0, 0x0 ;  /* 0x00008000000079c5 */ /* 0x000fe40000010000 */
[----:B------:R-:W-:-:S07]  /*9b70*/  WARPGROUP.ARRIVE ;  /* 0x00000000000079c5 */ /* 0x000fce0000000000 */
[----:B------:R-:W-:Y:S01]  /*9b80*/  HGMMA.64x128x16.F32 R88, gdesc[UR8], R88, gsb0 ;  /* 0x01e00000085879f0 */ /* 0x000fe20008000858 */
[----:B------:R-:W-:Y:S01]  /*9b90*/  UIADD3 UR8, UR5, 0xe06, URZ ;  /* 0x00000e0605087890 */ /* 0x000fe2000fffe03f */
[----:B------:R-:W-:Y:S01]  /*9ba0*/  UMOV UR9, 0x40000040 ;  /* 0x4000004000097882 */ /* 0x000fe20000000000 */
[----:B------:R-:W-:-:S04]  /*9bb0*/  UIADD3 UR5, UR41, 0x1, URZ ;  /* 0x0000000129057890 */ /* 0x000fc8000fffe03f */
[----:B------:R-:W-:-:S04]  /*9bc0*/  UISETP.NE.AND UP0, UPT, UR5, 0x2, UPT ;  /* 0x000000020500788c */ /* 0x000fc8000bf05270 */
[----:B------:R-:W-:Y:S02]  /*9bd0*/  USEL UR4, URZ, 0x1, UP0 ;  /* 0x000000013f047887 */ /* 0x000fe40008000000 */
[----:B------:R-:W-:Y:S02]  /*9be0*/  USEL UR5, UR5, URZ, UP0 ;  /* 0x0000003f05057287 */ /* 0x000fe40008000000 */
[----:B------:R-:W-:-:S06]  /*9bf0*/  ULOP3.LUT UR4, UR42, UR4, URZ, 0x3c, !UPT ;  /* 0x000000042a047292 */ /* 0x000fcc000f8e3c3f */
[----:B------:R-:W-:Y:S01]  /*9c00*/  IMAD.U32 R2, RZ, RZ, UR4 ;  /* 0x00000004ff027e24 */ /* 0x000fe2000f8e00ff */
[----:B------:R-:W-:Y:S01]  /*9c10*/  UMOV UR4, 0x1 ;  /* 0x0000000100047882 */ /* 0x000fe20000000000 */
[----:B------:R-:W-:Y:S02]  /*9c20*/  WARPGROUP.DEPBAR.LE gsb0, 0x0 ;  /* 0x00008000000079c5 */ /* 0x000fe40000010000 */
[----:B------:R-:W-:-:S06]  /*9c30*/  WARPGROUP.ARRIVE ;  /* 0x00000000000079c5 */ /* 0x000fcc0000000000 */
[----:B---3--:R-:W-:Y:S03]  /*9c40*/  HGMMA.64x128x16.F32 R24, gdesc[UR8], R24, gsb0 ;  /* 0x01e00000081879f0 */ /* 0x008fe60008000818 */
[----:B------:R-:W-:Y:S02]  /*9c50*/  WARPGROUP.DEPBAR.LE gsb0, 0x0 ;  /* 0x00008000000079c5 */ /* 0x000fe40000010000 */
.L_x_38:
[----:B-1---5:R-:W-:-:S04]  /*9c60*/  VIMNMX R0, R6, 0x1, PT ;  /* 0x0000000106007848 */ /* 0x022fc80003fe0100 */
[----:B------:R-:W-:-:S04]  /*9c70*/  IADD3 R6, R6, -R0, RZ ;  /* 0x8000000006067210 */ /* 0x000fc80007ffe0ff */
[----:B------:R-:W-:-:S13]  /*9c80*/  ISETP.GE.AND P0, PT, R6, 0x1, PT ;  /* 0x000000010600780c */ /* 0x000fda0003f06270 */
[----:B------:R-:W-:Y:S05]  /*9c90*/  @!P0 BRA `(.L_x_43) ;  /* 0x0000005800908947 */ /* 0x000fea0003800000 */
[----:B------:R-:W-:Y:S01]  /*9ca0*/  IMAD.MOV.U32 R3, RZ, RZ, R6 ;  /* 0x000000ffff037224 */ /* 0x000fe200078e0006 */
[----:B------:R-:W-:-:S07]  /*9cb0*/  MOV R0, UR41 ;  /* 0x0000002900007c02 */ /* 0x000fce0008000f00 */
.L_x_50:
[----:B------:R-:W-:-:S06]  /*9cc0*/  UISETP.NE.AND UP0, UPT, UR43, 0x3, UPT ;  /* 0x000000032b00788c */ /* 0x000fcc000bf05270 */
[----:B------:R-:W-:-:S13]  /*9cd0*/  PLOP3.LUT P1, PT, PT, PT, UP0, 0x80, 0x0 ;  /* 0x000000000000781c */ /* 0x000fda0003f2f008 */
[----:B------:R-:W-:Y:S05]  /*9ce0*/  @!P1 BRA `(.L_x_44) ;  /* 0x0000000000049947 */ /* 0x000fea0003800000 */
[----:B------:R-:W-:Y:S01]  /*9cf0*/  BPT.TRAP 0x1 ;  /* 0x000000040000795c */ /* 0x000fe20000300000 */
.L_x_44:
[----:B------:R-:W-:Y:S01]  /*9d00*/  ULEA UR6, UR5, UR47, 0x3 ;  /* 0x0000002f05067291 */ /* 0x000fe2000f8e183f */
[----:B------:R-:W-:-:S08]  /*9d10*/  SHF.L.U32 R4, R2, 0x1f, RZ ;  /* 0x0000001f02047819 */ /* 0x000fd000000006ff */
[----:B------:R1:W3:Y:S01]  /*9d20*/  SYNCS.PHASECHK.TRANS64.TRYWAIT P0, [UR6+0x34480], R4 ;  /* 0x03448004ff0075a7 */ /* 0x0002e20008000146 */
[----:B------:R-:W-:Y:S05]  /*9d30*/  @!P1 BRA `(.L_x_45) ;  /* 0x0000000000049947 */ /* 0x000fea0003800000 */
[----:B------:R-:W-:Y:S01]  /*9d40*/  BPT.TRAP 0x1 ;  /* 0x000000040000795c */ /* 0x000fe20000300000 */
.L_x_45:
[----:B---3--:R-:W-:Y:S05]  /*9d50*/  @P0 BRA `(.L_x_46) ;  /* 0x0000000000080947 */ /* 0x008fea0003800000 */
[----:B------:R-:W3:Y:S02]  /*9d60*/  SYNCS.PHASECHK.TRANS64.TRYWAIT P0, [UR6+0x34480], R4 ;  /* 0x03448004ff0075a7 */ /* 0x000ee40008000146 */
[----:B---3--:R-:W-:Y:S05]  /*9d70*/  @!P0 BRA `(.L_x_47) ;  /* 0x0000012c00848947 */ /* 0x008fea0003800000 */
.L_x_46:
        /* <DEDUP_REMOVED lines=32> */
[----:B----4-:R-:W4:Y:S04]  /*9f80*/  LDL.LU.64 R24, [R1] ;  /* 0x0000000001187983 */ /* 0x010f280000300a00 */
[----:B------:R-:W4:Y:S04]  /*9f90*/  LDL.LU.64 R26, [R1+0x8] ;  /* 0x00000800011a7983 */ /* 0x000f280000300a00 */
        /* <DEDUP_REMOVED lines=29> */
[----:B------:R-:W4:Y:S01]  /*a170*/  LDL.LU.64 R86, [R1+0xf8] ;  /* 0x0000f80001567983 */ /* 0x000f220000300a00 */
[----:B------:R-:W-:-:S02]  /*a180*/  UIADD3 UR7, UR47, 0x20000, URZ ;  /* 0x000200002f077890 */ /* 0x000fc4000fffe03f */
[----:B------:R-:W-:Y:S01]  /*a190*/  USHF.R.U32.HI UR6, URZ, 0x4, UR47 ;  /* 0x000000043f067899 */ /* 0x000fe2000801162f */
[----:B------:R-:W-:Y:S01]  /*a1a0*/  STL [R1+0x21c], R23 ;  /* 0x00021c1701007387 */ /* 0x000fe20000100800 */
[----:B------:R-:W-:Y:S02]  /*a1b0*/  USHF.R.U32.HI UR7, URZ, 0x4, UR7 ;  /* 0x000000043f077899 */ /* 0x000fe40008011607 */
[----:B------:R-:W-:Y:S01]  /*a1c0*/  ULOP3.LUT UR6, UR6, 0x3fff, URZ, 0xc0, !UPT ;  /* 0x00003fff06067892 */ /* 0x000fe2000f8ec03f */
[----:B------:R-:W-:Y:S01]  /*a1d0*/  STL [R1+0x218], R22 ;  /* 0x0002181601007387 */ /* 0x000fe20000100800 */
[----:B------:R-:W-:Y:S02]  /*a1e0*/  ULOP3.LUT UR7, UR7, 0x3fff, URZ, 0xc0, !UPT ;  /* 0x00003fff07077892 */ /* 0x000fe4000f8ec03f */
[----:B------:R-:W-:Y:S01]  /*a1f0*/  ULOP3.LUT UR6, UR6, 0x10000, URZ, 0xfc, !UPT ;  /* 0x0001000006067892 */ /* 0x000fe2000f8efc3f */
[----:B------:R-:W-:Y:S01]  /*a200*/  STL [R1+0x214], R19 ;  /* 0x0002141301007387 */ /* 0x000fe20000100800 */
[----:B------:R-:W-:-:S02]  /*a210*/  ULOP3.LUT UR8, UR7, 0x10000, URZ, 0xfc, !UPT ;  /* 0x0001000007087892 */ /* 0x000fc4000f8efc3f */
[----:B------:R-:W-:Y:S01]  /*a220*/  UISETP.NE.U32.AND UP0, UPT, UR4, URZ, UPT ;  /* 0x0000003f0400728c */ /* 0x000fe2000bf05070 */
[----:B------:R-:W-:Y:S01]  /*a230*/  STL [R1+0x210], R18 ;  /* 0x0002101201007387 */ /* 0x000fe20000100800 */
[----:B------:R-:W-:Y:S02]  /*a240*/  ULEA UR7, UR5, UR6, 0xc ;  /* 0x0000000605077291 */ /* 0x000fe4000f8e603f */
[----:B------:R-:W-:Y:S01]  /*a250*/  ULEA UR6, UR5, UR8, 0xb ;  /* 0x0000000805067291 */ /* 0x000fe2000f8e583f */
[----:B------:R-:W-:Y:S01]  /*a260*/  STL [R1+0x20c], R17 ;  /* 0x00020c1101007387 */ /* 0x000fe20000100800 */
[----:B------:R-:W-:Y:S01]  /*a270*/  UMOV UR9, 0x40000040 ;  /* 0x4000004000097882 */ /* 0x000fe20000000000 */
[----:B------:R-:W-:Y:S02]  /*a280*/  UMOV UR11, 0x40000040 ;  /* 0x40000040000b7882 */ /* 0x000fe40000000000 */
[----:B------:R-:W-:Y:S01]  /*a290*/  UMOV UR8, UR7 ;  /* 0x0000000700087c82 */ /* 0x000fe20008000000 */
[----:B------:R-:W-:Y:S01]  /*a2a0*/  STL [R1+0x208], R16 ;  /* 0x0002081001007387 */ /* 0x000fe20000100800 */
[----:B------:R-:W-:-:S03]  /*a2b0*/  UMOV UR10, UR6 ;  /* 0x00000006000a7c82 */ /* 0x000fc60008000000 */
[----:B------:R-:W-:Y:S04]  /*a2c0*/  STL [R1+0x204], R8 ;  /* 0x0002040801007387 */ /* 0x000fe80000100800 */
[----:B------:R-:W-:Y:S04]  /*a2d0*/  STL [R1+0x200], R7 ;  /* 0x0002000701007387 */ /* 0x000fe80000100800 */
[----:B------:R-:W-:Y:S04]  /*a2e0*/  STL [R1+0x1fc], R6 ;  /* 0x0001fc0601007387 */ /* 0x000fe80000100800 */
[----:B------:R-:W-:Y:S04]  /*a2f0*/  STL [R1+0x1f8], R5 ;  /* 0x0001f80501007387 */ /* 0x000fe80000100800 */
[----:B------:R-:W-:Y:S04]  /*a300*/  STL [R1+0x1f4], R3 ;  /* 0x0001f40301007387 */ /* 0x000fe80000100800 */
[----:B------:R1:W-:Y:S04]  /*a310*/  STL [R1+0x1f0], R2 ;  /* 0x0001f00201007387 */ /* 0x0003e80000100800 */
[----:B------:R2:W-:Y:S01]  /*a320*/  STL [R1+0x1ec], R0 ;  /* 0x0001ec0001007387 */ /* 0x0005e20000100800 */
[----:B----4-:R-:W-:-:S06]  /*a330*/  WARPGROUP.ARRIVE ;  /* 0x00000000000079c5 */ /* 0x010fcc0000000000 */
[----:B------:R-:W-:Y:S01]  /*a340*/  HGMMA.64x128x16.F32 R24, gdesc[UR8], R24, UP0, gsb0 ;  /* 0x01e00000081879f0 */ /* 0x000fe2000b800818 */
[----:B------:R-:W-:Y:S01]  /*a350*/  UIADD3 UR8, UR7, 0x200, URZ ;  /* 0x0000020007087890 */ /* 0x000fe2000fffe03f */
[----:B------:R-:W-:Y:S01]  /*a360*/  UMOV UR9, 0x40000040 ;  /* 0x4000004000097882 */ /* 0x000fe20000000000 */
[----:B------:R-:W-:Y:S02]  /*a370*/  WARPGROUP.DEPBAR.LE gsb0, 0x0 ;  /* 0x00008000000079c5 */ /* 0x000fe40000010000 */
[----:B------:R-:W-:Y:S01]  /*a380*/  WARPGROUP.ARRIVE ;  /* 0x00000000000079c5 */ /* 0x000fe20000000000 */
[----:B------:R-:W-:Y:S01]  /*a390*/  STL.64 [R1], R24 ;  /* 0x0000001801007387 */ /* 0x000fe20000100a00 */
[----:B-1----:R-:W-:Y:S01]  /*a3a0*/  IMAD.MOV.U32 R2, RZ, RZ, R86 ;  /* 0x000000ffff027224 */ /* 0x002fe200078e0056 */
[----:B--2---:R-:W-:Y:S01]  /*a3b0*/  MOV R0, R87 ;  /* 0x0000005700007202 */ /* 0x004fe20000000f00 */
[----:B---3--:R-:W-:Y:S01]  /*a3c0*/  IMAD.MOV.U32 R4, RZ, RZ, R84 ;  /* 0x000000ffff047224 */ /* 0x008fe200078e0054 */
[----:B------:R-:W-:Y:S02]  /*a3d0*/  STL.64 [R1+0x8], R26 ;  /* 0x0000081a01007387 */ /* 0x000fe40000100a00 */
[----:B------:R-:W-:Y:S01]  /*a3e0*/  HGMMA.64x128x16.F32 R152, gdesc[UR8], R152, UP0, gsb0 ;  /* 0x01e00000089879f0 */ /* 0x000fe2000b800898 */
        /* <DEDUP_REMOVED lines=35> */
[----:B------:R-:W-:-:S03]  /*a620*/  MOV R226, R59 ;  /* 0x0000003b00e27202 */ /* 0x000fc60000000f00 */
        /* <DEDUP_REMOVED lines=38> */
[----:B------:R-:W-:-:S03]  /*a890*/  WARPGROUP.DEPBAR.LE gsb0, 0x0 ;  /* 0x00008000000079c5 */ /* 0x000fc60000010000 */
[----:B------:R-:W-:Y:S04]  /*a8a0*/  STL [R1+0x7d0], R222 ;  /* 0x0007d0de01007387 */ /* 0x000fe80000100800 */
[----:B------:R-:W-:Y:S04]  /*a8b0*/  STL [R1+0x7cc], R221 ;  /* 0x0007ccdd01007387 */ /* 0x000fe80000100800 */
[----:B------:R-:W-:Y:S04]  /*a8c0*/  STL [R1+0x7c8], R219 ;  /* 0x0007c8db01007387 */ /* 0x000fe80000100800 */
        /* <DEDUP_REMOVED lines=27> */
[----:B-1----:R-:W3:Y:S04]  /*aa80*/  LDL.LU R164, [R1] ;  /* 0x0000000001a47983 */ /* 0x002ee80000300800 */
[----:B------:R-:W3:Y:S04]  /*aa90*/  LDL.LU R165, [R1+0x4] ;  /* 0x0000040001a57983 */ /* 0x000ee80000300800 */
        /* <DEDUP_REMOVED lines=31> */
[----:B------:R-:W3:Y:S01]  /*ac90*/  LDL.LU R197, [R1+0x84] ;  /* 0x0000840001c57983 */ /* 0x000ee20000300800 */
[----:B------:R-:W-:Y:S01]  /*aca0*/  UIADD3 UR8, UR7, 0x400, URZ ;  /* 0x0000040007087890 */ /* 0x000fe2000fffe03f */
[----:B------:R-:W-:Y:S01]  /*acb0*/  WARPGROUP.ARRIVE ;  /* 0x00000000000079c5 */ /* 0x000fe20000000000 */
[----:B------:R-:W-:Y:S01]  /*acc0*/  UMOV UR9, 0x40000040 ;  /* 0x4000004000097882 */ /* 0x000fe20000000000 */
[----:B------:R-:W-:Y:S01]  /*acd0*/  IMAD.MOV.U32 R198, RZ, RZ, R227 ;  /* 0x000000ffffc67224 */ /* 0x000fe200078e00e3 */
[----:B------:R-:W-:Y:S01]  /*ace0*/  MOV R199, R226 ;  /* 0x000000e200c77202 */ /* 0x000fe20000000f00 */
[----:B------:R-:W-:Y:S01]  /*acf0*/  IMAD.MOV.U32 R200, RZ, RZ, R225 ;  /* 0x000000ffffc87224 */ /* 0x000fe200078e00e1 */
[----:B------:R-:W-:Y:S01]  /*ad00*/  MOV R201, R224 ;  /* 0x000000e000c97202 */ /* 0x000fe20000000f00 */
[----:B------:R-:W-:Y:S01]  /*ad10*/  IMAD.MOV.U32 R202, RZ, RZ, R223 ;  /* 0x000000ffffca7224 */ /* 0x000fe200078e00df */
[----:B------:R-:W-:Y:S01]  /*ad20*/  MOV R203, R220 ;  /* 0x000000dc00cb7202 */ /* 0x000fe20000000f00 */
[----:B------:R-:W-:Y:S01]  /*ad30*/  HGMMA.64x128x16.F32 R88, gdesc[UR8], R88, UP0, gsb0 ;  /* 0x01e00000085879f0 */ /* 0x000fe2000b800858 */
        /* <DEDUP_REMOVED lines=27> */
[----:B--2---:R-:W-:-:S06]  /*aef0*/  WARPGROUP.ARRIVE ;  /* 0x00000000000079c5 */ /* 0x004fcc0000000000 */
[----:B------:R-:W-:Y:S01]  /*af00*/  HGMMA.64x128x16.F32 R24, gdesc[UR8], R24, UP0, gsb0 ;  /* 0x01e00000081879f0 */ /* 0x000fe2000b800818 */
[----:B------:R-:W-:Y:S02]  /*af10*/  UIADD3 UR8, UR7, 0x2, URZ ;  /* 0x0000000207087890 */ /* 0x000fe4000fffe03f */
[----:B------:R-:W-:Y:S01]  /*af20*/  UIADD3 UR10, UR6, 0x2, URZ ;  /* 0x00000002060a7890 */ /* 0x000fe2000fffe03f */
[----:B------:R-:W-:Y:S01]  /*af30*/  UMOV UR9, 0x40000040 ;  /* 0x4000004000097882 */ /* 0x000fe20000000000 */
[----:B------:R-:W-:Y:S01]  /*af40*/  UMOV UR11, 0x40000040 ;  /* 0x40000040000b7882 */ /* 0x000fe20000000000 */
[----:B------:R-:W-:Y:S02]  /*af50*/  WARPGROUP.DEPBAR.LE gsb0, 0x0 ;  /* 0x00008000000079c5 */ /* 0x000fe40000010000 */
[----:B---3--:R-:W-:-:S06]  /*af60*/  WARPGROUP.ARRIVE ;  /* 0x00000000000079c5 */ /* 0x008fcc0000000000 */
[----:B------:R-:W-:Y:S03]  /*af70*/  HGMMA.64x128x16.F32 R164, gdesc[UR8], R164, UP0, gsb0 ;  /* 0x01e0000008a479f0 */ /* 0x000fe6000b8008a4 */
        /* <DEDUP_REMOVED lines=66> */
[----:B------:R-:W-:Y:S01]  /*b3a0*/  HGMMA.64x128x16.F32 R152, gdesc[UR8], R152, UP0, gsb0 ;  /* 0x01e00000089879f0 */ /* 0x000fe2000b800898 */
        /* <DEDUP_REMOVED lines=68> */
[----:B------:R-:W-:Y:S01]  /*b7f0*/  HGMMA.64x128x16.F32 R88, gdesc[UR8], R88, UP0, gsb0 ;  /* 0x01e00000085879f0 */ /* 0x000fe2000b800858 */
[----:B------:R-:W-:Y:S01]  /*b800*/  UIADD3 UR8, UR7, 0x602, URZ ;  /* 0x0000060207087890 */ /* 0x000fe2000fffe03f */
[----:B------:R-:W-:Y:S01]  /*b810*/  UMOV UR9, 0x40000040 ;  /* 0x4000004000097882 */ /* 0x000fe20000000000 */
[----:B------:R-:W-:Y:S02]  /*b820*/  WARPGROUP.DEPBAR.LE gsb0, 0x0 ;  /* 0x00008000000079c5 */ /* 0x000fe40000010000 */
[----:B------:R-:W-:-:S07]  /*b830*/  WARPGROUP.ARRIVE ;  /* 0x00000000000079c5 */ /* 0x000fce0000000000 */
[----:B------:R-:W-:Y:S01]  /*b840*/  HGMMA.64x128x16.F32 R24, gdesc[UR8], R24, UP0, gsb0 ;  /* 0x01e00000081879f0 */ /* 0x000fe2000b800818 */
[----:B------:R-:W-:Y:S02]  /*b850*/  UIADD3 UR8, UR7, 0x4, URZ ;  /* 0x0000000407087890 */ /* 0x000fe4000fffe03f */
[----:B------:R-:W-:Y:S01]  /*b860*/  UIADD3 UR10, UR6, 0x4, URZ ;  /* 0x00000004060a7890 */ /* 0x000fe2000fffe03f */
[----:B------:R-:W-:Y:S01]  /*b870*/  UMOV UR9, 0x40000040 ;  /* 0x4000004000097882 */ /* 0x000fe20000000000 */
[----:B------:R-:W-:Y:S01]  /*b880*/  UMOV UR11, 0x40000040 ;  /* 0x40000040000b7882 */ /* 0x000fe20000000000 */
[----:B------:R-:W-:Y:S02]  /*b890*/  WARPGROUP.DEPBAR.LE gsb0, 0x0 ;  /* 0x00008000000079c5 */ /* 0x000fe40000010000 */
[----:B--2---:R-:W-:-:S06]  /*b8a0*/  WARPGROUP.ARRIVE ;  /* 0x00000000000079c5 */ /* 0x004fcc0000000000 */
[----:B------:R-:W-:Y:S03]  /*b8b0*/  HGMMA.64x128x16.F32 R152, gdesc[UR8], R152, UP0, gsb0 ;  /* 0x01e00000089879f0 */ /* 0x000fe6000b800898 */
        /* <DEDUP_REMOVED lines=838> */
[----:B------:R-:W-:Y:S01]  /*ed20*/  MOV R211, R227 ;  /* 0x000000e300d37202 */ /* 0x000fe20000000f00 */
[----:B------:R-:W-:Y:S01]  /*ed30*/  IMAD.MOV.U32 R212, RZ, RZ, R226 ;  /* 0x000000ffffd47224 */ /* 0x000fe200078e00e2 */
[----:B------:R-:W-:Y:S01]  /*ed40*/  MOV R213, R225 ;  /* 0x000000e100d57202 */ /* 0x000fe20000000f00 */
[----:B------:R-:W-:Y:S01]  /*ed50*/  IMAD.MOV.U32 R214, RZ, RZ, R224 ;  /* 0x000000ffffd67224 */ /* 0x000fe200078e00e0 */
[----:B------:R-:W-:Y:S01]  /*ed60*/  HGMMA.64x128x16.F32 R88, gdesc[UR8], R88, UP0, gsb0 ;  /* 0x01e00000085879f0 */ /* 0x000fe2000b800858 */
        /* <DEDUP_REMOVED lines=84> */
[----:B--2---:R1:W5:Y:S04]  /*f2b0*/  LDL.LU R222, [R1+0x1e8] ;  /* 0x0001e80001de7983 */ /* 0x0043680000300800 */
        /* <DEDUP_REMOVED lines=33> */
[----:B------:R-:W-:Y:S01]  /*f4d0*/  UIADD3 UR8, UR7, 0xc06, URZ ;  /* 0x00000c0607087890 */ /* 0x000fe2000fffe03f */
[----:B------:R-:W-:Y:S01]  /*f4e0*/  UMOV UR9, 0x40000040 ;  /* 0x4000004000097882 */ /* 0x000fe20000000000 */
[----:B------:R-:W-:Y:S02]  /*f4f0*/  WARPGROUP.DEPBAR.LE gsb0, 0x0 ;  /* 0x00008000000079c5 */ /* 0x000fe40000010000 */
[----:B------:R-:W-:-:S07]  /*f500*/  WARPGROUP.ARRIVE ;  /* 0x00000000000079c5 */ /* 0x000fce0000000000 */
[----:B------:R-:W-:Y:S01]  /*f510*/  HGMMA.64x128x16.F32 R88, gdesc[UR8], R88, UP0, gsb0 ;  /* 0x01e00000085879f0 */ /* 0x000fe2000b800858 */
[----:B------:R-:W-:Y:S01]  /*f520*/  UIADD3 UR8, UR7, 0xe06, URZ ;  /* 0x00000e0607087890 */ /* 0x000fe2000fffe03f */
[----:B------:R-:W-:Y:S01]  /*f530*/  UMOV UR9, 0x40000040 ;  /* 0x4000004000097882 */ /* 0x000fe20000000000 */
[----:B------:R-:W-:Y:S02]  /*f540*/  WARPGROUP.DEPBAR.LE gsb0, 0x0 ;  /* 0x00008000000079c5 */ /* 0x000fe40000010000 */
[----:B------:R-:W-:-:S07]  /*f550*/  WARPGROUP.ARRIVE ;  /* 0x00000000000079c5 */ /* 0x000fce0000000000 */
[----:B------:R-:W-:Y:S03]  /*f560*/  HGMMA.64x128x16.F32 R24, gdesc[UR8], R24, UP0, gsb0 ;  /* 0x01e00000081879f0 */ /* 0x000fe6000b800818 */
[----:B------:R-:W-:Y:S02]  /*f570*/  WARPGROUP.DEPBAR.LE gsb0, 0x0 ;  /* 0x00008000000079c5 */ /* 0x000fe40000010000 */
[----:B-1----:R-:W-:Y:S05]  /*f580*/  @!P1 BRA `(.L_x_48) ;  /* 0x0000000000049947 */ /* 0x002fea0003800000 */
[----:B------:R-:W-:Y:S01]  /*f590*/  BPT.TRAP 0x1 ;  /* 0x000000040000795c */ /* 0x000fe20000300000 */
.L_x_48:
[----:B-----5:R-:W-:Y:S01]  /*f5a0*/  ISETP.NE.AND P0, PT, R22, RZ, PT ;  /* 0x000000ff1600720c */ /* 0x020fe20003f05270 */
[----:B------:R-:W-:-:S12]  /*f5b0*/  UISETP.GT.U32.AND UP0, UPT, UR40, 0x1, UPT ;  /* 0x000000012800788c */ /* 0x000fd8000bf04070 */
[----:B------:R-:W-:-:S05]  /*f5c0*/  @P0 LEA R4, R0, UR47, 0x3 ;  /* 0x0000002f00040c11 */ /* 0x000fca000f8e18ff */
[----:B------:R-:W-:-:S05]  /*f5d0*/  @P0 VIADD R4, R4, 0x34490 ;  /* 0x0003449004040836 */ /* 0x000fca0000000000 */
[----:B------:R-:W-:-:S04]  /*f5e0*/  @P0 PRMT R4, R23, 0x654, R4 ;  /* 0x0000065417040816 */ /* 0x000fc80000000004 */
[----:B------:R1:W-:Y:S01]  /*f5f0*/  @P0 SYNCS.ARRIVE.TRANS64.RED.A1T0 RZ, [R4+URZ], RZ ;  /* 0x000000ff04ff09a7 */ /* 0x0003e2000810043f */
[----:B------:R-:W-:-:S13]  /*f600*/  PLOP3.LUT P0, PT, PT, PT, UP0, 0x80, 0x0 ;  /* 0x000000000000781c */ /* 0x000fda0003f0f008 */
[----:B-1----:R-:W-:Y:S05]  /*f610*/  @P0 BRA `(.L_x_49) ;  /* 0x0000000000040947 */ /* 0x002fea0003800000 */
[----:B------:R-:W-:Y:S01]  /*f620*/  BPT.TRAP 0x1 ;  /* 0x000000040000795c */ /* 0x000fe20000300000 */
.L_x_49:
[----:B------:R-:W-:Y:S01]  /*f630*/  UIADD3 UR5, UR5, 0x1, URZ ;  /* 0x0000000105057890 */ /* 0x000fe2000fffe03f */
[C---:B------:R-:W-:Y:S01]  /*f640*/  ISETP.GT.AND P1, PT, R3.reuse, 0x1, PT ;  /* 0x000000010300780c */ /* 0x040fe20003f24270 */
[----:B------:R-:W-:Y:S01]  /*f650*/  VIADD R3, R3, 0xffffffff ;  /* 0xffffffff03037836 */ /* 0x000fe20000000000 */
[----:B------:R-:W-:Y:S01]  /*f660*/  IADD3 R0, R0, 0x1, RZ ;  /* 0x0000000100007810 */ /* 0x000fe20007ffe0ff */
[----:B------:R-:W-:-:S03]  /*f670*/  UISETP.NE.AND UP0, UPT, UR5, 0x2, UPT ;  /* 0x000000020500788c */ /* 0x000fc6000bf05270 */
[C---:B------:R-:W-:Y:S01]  /*f680*/  ISETP.NE.AND P0, PT, R0.reuse, 0x2, PT ;  /* 0x000000020000780c */ /* 0x040fe20003f05270 */
[----:B------:R-:W-:Y:S02]  /*f690*/  USEL UR6, URZ, 0x1, UP0 ;  /* 0x000000013f067887 */ /* 0x000fe40008000000 */
[----:B------:R-:W-:Y:S01]  /*f6a0*/  USEL UR5, UR5, URZ, UP0 ;  /* 0x0000003f05057287 */ /* 0x000fe20008000000 */
[----:B------:R-:W-:-:S03]  /*f6b0*/  SEL R0, R0, RZ, P0 ;  /* 0x000000ff00007207 */ /* 0x000fc60000000000 */
[----:B------:R-:W-:Y:S01]  /*f6c0*/  LOP3.LUT R2, R2, UR6, RZ, 0x3c, !PT ;  /* 0x0000000602027c12 */ /* 0x000fe2000f8e3cff */
[----:B------:R-:W-:Y:S07]  /*f6d0*/  @P1 BRA `(.L_x_50) ;  /* 0xffffffa400781947 */ /* 0x000fee000383ffff */
.L_x_43:
[----:B------:R-:W-:Y:S02]  /*f6e0*/  ISETP.GE.AND P0, PT, R5, 0x1, PT ;  /* 0x000000010500780c */ /* 0x000fe40003f06270 */
[----:B------:R-:W-:-:S04]  /*f6f0*/  MOV R0, UR56 ;  /* 0x0000003800007c02 */ /* 0x000fc80008000f00 */
[----:B------:R1:W-:Y:S07]  /*f700*/  SYNCS.ARRIVE.TRANS64.A1T0 RZ, [R0+UR48], RZ ;  /* 0x000000ff00ff79a7 */ /* 0x0003ee0008100030 */
[----:B------:R-:W-:Y:S05]  /*f710*/  @!P0 BRA `(.L_x_51) ;  /* 0x0000000000408947 */ /* 0x000fea0003800000 */
[----:B------:R-:W-:-:S06]  /*f720*/  UISETP.NE.AND UP0, UPT, UR43, 0x3, UPT ;  /* 0x000000032b00788c */ /* 0x000fcc000bf05270 */
[----:B------:R-:W-:-:S13]  /*f730*/  PLOP3.LUT P0, PT, PT, PT, UP0, 0x80, 0x0 ;  /* 0x000000000000781c */ /* 0x000fda0003f0f008 */
[----:B------:R-:W-:Y:S05]  /*f740*/  @!P0 BRA `(.L_x_52) ;  /* 0x0000000000048947 */ /* 0x000fea0003800000 */
[----:B------:R-:W-:Y:S01]  /*f750*/  BPT.TRAP 0x1 ;  /* 0x000000040000795c */ /* 0x000fe20000300000 */
.L_x_52:
[----:B------:R-:W-:Y:S01]  /*f760*/  ISETP.NE.AND P0, PT, R22, RZ, PT ;  /* 0x000000ff1600720c */ /* 0x000fe20003f05270 */
[----:B------:R-:W-:Y:S01]  /*f770*/  IMAD.U32 R2, RZ, RZ, UR47 ;  /* 0x0000002fff027e24 */ /* 0x000fe2000f8e00ff */
[----:B------:R-:W-:-:S11]  /*f780*/  UISETP.GT.U32.AND UP0, UPT, UR40, 0x1, UPT ;  /* 0x000000012800788c */ /* 0x000fd6000bf04070 */
[----:B------:R-:W-:-:S05]  /*f790*/  @P0 VIADD R6, R6, UR41 ;  /* 0x0000002906060c36 */ /* 0x000fca0008000000 */
[----:B-1----:R-:W-:-:S04]  /*f7a0*/  @P0 SHF.L.U32 R0, R6, 0x3, RZ ;  /* 0x0000000306000819 */ /* 0x002fc800000006ff */
[----:B------:R-:W-:-:S04]  /*f7b0*/  @P0 LOP3.LUT R0, R0, 0x8, RZ, 0xc0, !PT ;  /* 0x0000000800000812 */ /* 0x000fc800078ec0ff */
[----:B------:R-:W-:-:S04]  /*f7c0*/  @P0 IADD3 R0, R2, 0x34490, R0 ;  /* 0x0003449002000810 */ /* 0x000fc80007ffe000 */
[----:B------:R-:W-:-:S04]  /*f7d0*/  @P0 PRMT R0, R23, 0x654, R0 ;  /* 0x0000065417000816 */ /* 0x000fc80000000000 */
[----:B------:R3:W-:Y:S01]  /*f7e0*/  @P0 SYNCS.ARRIVE.TRANS64.RED.A1T0 RZ, [R0+URZ], RZ ;  /* 0x000000ff00ff09a7 */ /* 0x0007e2000810043f */
[----:B------:R-:W-:-:S13]  /*f7f0*/  PLOP3.LUT P0, PT, PT, PT, UP0, 0x80, 0x0 ;  /* 0x000000000000781c */ /* 0x000fda0003f0f008 */
[----:B---3--:R-:W-:Y:S05]  /*f800*/  @P0 BRA `(.L_x_51) ;  /* 0x0000000000040947 */ /* 0x008fea0003800000 */
[----:B------:R-:W-:Y:S01]  /*f810*/  BPT.TRAP 0x1 ;  /* 0x000000040000795c */ /* 0x000fe20000300000 */
.L_x_51:
[----:B-1----:R-:W-:Y:S02]  /*f820*/  SHF.L.U32 R0, R217, 0x1f, RZ ;  /* 0x0000001fd9007819 */ /* 0x002fe400000006ff */
[----:B------:R-:W-:Y:S02]  /*f830*/  R2UR UR4, R5 ;  /* 0x00000000050472ca */ /* 0x000fe400000e0000 */
[----:B------:R-:W1:Y:S11]  /*f840*/  SYNCS.PHASECHK.TRANS64.TRYWAIT P0, [R8+UR50+0x10], R0 ;  /* 0x00001000080075a7 */ /* 0x000e760008000172 */
[----:B------:R-:W-:-:S04]  /*f850*/  UIADD3 UR4, UR4, 0x7f, URZ ;  /* 0x0000007f04047890 */ /* 0x000fc8000fffe03f */
[----:B------:R-:W-:-:S04]  /*f860*/  USHF.R.S32.HI UR5, URZ, 0x1f, UR4 ;  /* 0x0000001f3f057899 */ /* 0x000fc80008011404 */
[----:B------:R-:W-:-:S04]  /*f870*/  ULEA.HI UR5, UR5, UR4, URZ, 0x7 ;  /* 0x0000000405057291 */ /* 0x000fc8000f8f383f */
[----:B------:R-:W-:Y:S01]  /*f880*/  USHF.R.S32.HI UR5, URZ, 0x7, UR5 ;  /* 0x000000073f057899 */ /* 0x000fe20008011405 */
[----:B-1----:R-:W-:Y:S11]  /*f890*/  @!P0 BRA `(.L_x_53) ;  /* 0x000000d000d48947 */ /* 0x002ff60003800000 */
.L_x_361:
[----:B------:R-:W-:Y:S01]  /*f8a0*/  UIADD3 UR41, UR5, UR41, URZ ;  /* 0x0000002905297290 */ /* 0x000fe2000fffe03f */
[----:B------:R-:W-:-:S03]  /*f8b0*/  LOP3.LUT P0, RZ, R7, 0xff, RZ, 0xc0, !PT ;  /* 0x000000ff07ff7812 */ /* 0x000fc6000780c0ff */
[----:B------:R-:W-:Y:S02]  /*f8c0*/  USHF.R.U32.HI UR4, URZ, 0x1, UR41 ;  /* 0x000000013f047899 */ /* 0x000fe40008011629 */
[----:B------:R-:W-:Y:S02]  /*f8d0*/  UISETP.GT.U32.AND UP0, UPT, UR41, 0x1, UPT ;  /* 0x000000012900788c */ /* 0x000fe4000bf04070 */
[----:B------:R-:W-:Y:S02]  /*f8e0*/  ULOP3.LUT UR4, UR4, 0x1, URZ, 0xc0, !UPT ;  /* 0x0000000104047892 */ /* 0x000fe4000f8ec03f */
[----:B------:R-:W-:Y:S02]  /*f8f0*/  UISETP.LT.U32.AND UP0, UPT, UR5, 0x2, UP0 ;  /* 0x000000020500788c */ /* 0x000fe40008701070 */
[----:B------:R-:W-:Y:S02]  /*f900*/  UISETP.NE.U32.AND UP1, UPT, UR4, 0x1, UPT ;  /* 0x000000010400788c */ /* 0x000fe4000bf25070 */
[----:B------:R-:W-:-:S02]  /*f910*/  ULOP3.LUT UR41, UR41, 0x1, URZ, 0xc0, !UPT ;  /* 0x0000000129297892 */ /* 0x000fc4000f8ec03f */
[----:B------:R-:W-:Y:S02]  /*f920*/  UISETP.GT.U32.AND UP1, UPT, UR5, 0x1, !UP1 ;  /* 0x000000010500788c */ /* 0x000fe4000cf24070 */
[----:B------:R-:W-:Y:S02]  /*f930*/  USEL UR5, URZ, 0x1, !UP0 ;  /* 0x000000013f057887 */ /* 0x000fe4000c000000 */
[----:B------:R-:W-:-:S04]  /*f940*/  USEL UR4, URZ, 0x1, !UP1 ;  /* 0x000000013f047887 */ /* 0x000fc8000c800000 */
[----:B------:R-:W-:Y:S01]  /*f950*/  ULOP3.LUT UR42, UR4, UR42, UR5, 0x96, !UPT ;  /* 0x0000002a042a7292 */ /* 0x000fe2000f8e9605 */
[----:B------:R-:W-:Y:S11]  /*f960*/  @!P0 BRA `(.L_x_54) ;  /* 0x00000000000c8947 */ /* 0x000ff60003800000 */
[----:B------:R-:W-:-:S04]  /*f970*/  DEPBAR {5,4,3,2,1,0} ;  /* 0x0000003f0000791a */ /* 0x000fc80000000000 */
[----:B------:R3:W-:Y:S02]  /*f980*/  UTMACCTL.IV [UR36] ;  /* 0x00000000240079b9 */ /* 0x0007e40008000000 */
[----:B---3--:R-:W-:Y:S01]  /*f990*/  NOP ;  /* 0x0000000000007918 */ /* 0x008fe20000000000 */
.L_x_54:
[----:B------:R-:W-:Y:S01]  /*f9a0*/  UIADD3 UR4, UR47, 0x30000, URZ ;  /* 0x000300002f047890 */ /* 0x000fe2000fffe03f */
[----:B------:R-:W-:Y:S02]  /*f9b0*/  R2UR UR45, R16 ;  /* 0x00000000102d72ca */ /* 0x000fe400000e0000 */
[----:B------:R-:W-:Y:S01]  /*f9c0*/  R2UR UR46, R17 ;  /* 0x00000000112e72ca */ /* 0x000fe200000e0000 */
[----:B------:R-:W-:-:S06]  /*f9d0*/  ULOP3.LUT UP0, URZ, UR4, 0x3ff, URZ, 0xc0, !UPT ;  /* 0x000003ff043f7892 */ /* 0x000fcc000f80c03f */
[----:B------:R-:W-:-:S04]  /*f9e0*/  PLOP3.LUT P0, PT, PT, PT, UP0, 0x80, 0x0 ;  /* 0x000000000000781c */ /* 0x000fc80003f0f008 */
[----:B------:R-:W-:Y:S02]  /*f9f0*/  USHF.L.U32 UR45, UR45, 0x8, URZ ;  /* 0x000000082d2d7899 */ /* 0x000fe4000800063f */
[----:B------:R-:W-:-:S07]  /*fa00*/  USHF.L.U32 UR46, UR46, 0x7, URZ ;  /* 0x000000072e2e7899 */ /* 0x000fce000800063f */
[----:B------:R-:W-:Y:S05]  /*fa10*/  @!P0 BRA `(.L_x_55) ;  /* 0x00000000007c8947 */ /* 0x000fea0003800000 */
[----:B------:R-:W-:Y:S01]  /*fa20*/  MOV R16, 0x0 ;  /* 0x0000000000107802 */ /* 0x000fe20000000f00 */
[----:B------:R-:W-:Y:S01]  /*fa30*/  ULDC.64 UR4, c[0x4][0x68] ;  /* 0x01001a0000047ab9 */ /* 0x000fe20000000a00 */
[----:B------:R-:W-:Y:S01]  /*fa40*/  ULDC.64 UR6, c[0x4][0x70] ;  /* 0x01001c0000067ab9 */ /* 0x000fe20000000a00 */
[----:B------:R-:W-:Y:S01]  /*fa50*/  ULDC.64 UR8, c[0x4][0x8] ;  /* 0x0100020000087ab9 */ /* 0x000fe20000000a00 */
[----:B-1----:R1:W3:Y:S01]  /*fa60*/  LDC.64 R2, c[0x4][R16] ;  /* 0x0100000010027b82 */ /* 0x0022e20000000a00 */
[----:B------:R-:W-:Y:S01]  /*fa70*/  MOV R4, UR4 ;  /* 0x0000000400047c02 */ /* 0x000fe20008000f00 */
[----:B------:R-:W-:Y:S01]  /*fa80*/  IMAD.U32 R5, RZ, RZ, UR5 ;  /* 0x00000005ff057e24 */ /* 0x000fe2000f8e00ff */
[----:B------:R-:W-:Y:S01]  /*fa90*/  MOV R6, UR6 ;  /* 0x0000000600067c02 */ /* 0x000fe20008000f00 */
[----:B------:R-:W-:Y:S01]  /*faa0*/  IMAD.U32 R7, RZ, RZ, UR7 ;  /* 0x00000007ff077e24 */ /* 0x000fe2000f8e00ff */
[----:B------:R-:W-:Y:S01]  /*fab0*/  MOV R10, UR8 ;  /* 0x00000008000a7c02 */ /* 0x000fe20008000f00 */
[----:B------:R-:W-:Y:S01]  /*fac0*/  IMAD.U32 R11, RZ, RZ, UR9 ;  /* 0x00000009ff0b7e24 */ /* 0x000fe2000f8e00ff */
[----:B------:R-:W-:Y:S01]  /*fad0*/  MOV R8, 0x70 ;  /* 0x0000007000087802 */ /* 0x000fe20000000f00 */
[----:B------:R-:W-:Y:S01]  /*fae0*/  IMAD.MOV.U32 R12, RZ, RZ, 0x1 ;  /* 0x00000001ff0c7424 */ /* 0x000fe200078e00ff */
[----:B-1----:R-:W-:-:S07]  /*faf0*/  MOV R13, RZ ;  /* 0x000000ff000d7202 */ /* 0x002fce0000000f00 */
[----:B------:R-:W-:-:S07]  /*fb00*/  LEPC R20, `(.L_x_56) ;  /* 0x000000001014794e */ /* 0x000fce0000000000 */
[----:B--23--:R-:W-:Y:S05]  /*fb10*/  CALL.ABS.NOINC R2 ;  /* 0x0000000002007343 */ /* 0x00cfea0003c00000 */
.L_x_56:
[----:B------:R1:W2:Y:S01]  /*fb20*/  LDC.64 R2, c[0x4][R16] ;  /* 0x0100000010027b82 */ /* 0x0002a20000000a00 */
[----:B------:R-:W-:Y:S01]  /*fb30*/  ULDC.64 UR4, c[0x4][0x68] ;  /* 0x01001a0000047ab9 */ /* 0x000fe20000000a00 */
[----:B------:R-:W-:Y:S01]  /*fb40*/  ULDC.64 UR6, c[0x4][0x70] ;  /* 0x01001c0000067ab9 */ /* 0x000fe20000000a00 */
[----:B------:R-:W-:Y:S01]  /*fb50*/  ULDC.64 UR8, c[0x4][0x8] ;  /* 0x0100020000087ab9 */ /* 0x000fe20000000a00 */
[----:B------:R-:W-:Y:S01]  /*fb60*/  IMAD.U32 R4, RZ, RZ, UR4 ;  /* 0x00000004ff047e24 */ /* 0x000fe2000f8e00ff */
[----:B------:R-:W-:Y:S01]  /*fb70*/  MOV R5, UR5 ;  /* 0x0000000500057c02 */ /* 0x000fe20008000f00 */
[----:B------:R-:W-:Y:S01]  /*fb80*/  IMAD.U32 R6, RZ, RZ, UR6 ;  /* 0x00000006ff067e24 */ /* 0x000fe2000f8e00ff */
[----:B------:R-:W-:Y:S01]  /*fb90*/  MOV R7, UR7 ;  /* 0x0000000700077c02 */ /* 0x000fe20008000f00 */
[----:B------:R-:W-:Y:S01]  /*fba0*/  IMAD.U32 R10, RZ, RZ, UR8 ;  /* 0x00000008ff0a7e24 */ /* 0x000fe2000f8e00ff */
[----:B------:R-:W-:Y:S01]  /*fbb0*/  MOV R11, UR9 ;  /* 0x00000009000b7c02 */ /* 0x000fe20008000f00 */
[----:B------:R-:W-:Y:S01]  /*fbc0*/  IMAD.MOV.U32 R8, RZ, RZ, 0x70 ;  /* 0x00000070ff087424 */ /* 0x000fe200078e00ff */
[----:B------:R-:W-:Y:S01]  /*fbd0*/  MOV R12, 0x1 ;  /* 0x00000001000c7802 */ /* 0x000fe20000000f00 */
[----:B-1----:R-:W-:-:S07]  /*fbe0*/  IMAD.MOV.U32 R13, RZ, RZ, RZ ;  /* 0x000000ffff0d7224 */ /* 0x002fce00078e00ff */
[----:B------:R-:W-:-:S07]  /*fbf0*/  LEPC R20, `(.L_x_55) ;  /* 0x000000001014794e */ /* 0x000fce0000000000 */
[----:B--2---:R-:W-:Y:S05]  /*fc00*/  CALL.ABS.NOINC R2 ;  /* 0x0000000002007343 */ /* 0x004fea0003c00000 */
.L_x_55:
[----:B------:R-:W-:Y:S02]  /*fc10*/  ULDC.64 UR4, c[0x0][0x590] ;  /* 0x0001640000047ab9 */ /* 0x000fe40000000a00 */
[----:B------:R-:W-:-:S04]  /*fc20*/  ISETP.NE.U32.AND P0, PT, RZ, UR4, PT ;  /* 0x00000004ff007c0c */ /* 0x000fc8000bf05070 */
[----:B------:R-:W-:-:S13]  /*fc30*/  ISETP.NE.AND.EX P0, PT, RZ, UR5, PT, P0 ;  /* 0x00000005ff007c0c */ /* 0x000fda000bf05300 */
[----:B------:R-:W-:Y:S05]  /*fc40*/  @!P0 BRA `(.L_x_57) ;  /* 0x0000000000148947 */ /* 0x000fea0003800000 */
[----:B-1----:R-:W-:-:S04]  /*fc50*/  LEA R2, P0, R18, UR4, 0x3 ;  /* 0x0000000412027c11 */ /* 0x002fc8000f8018ff */
[----:B------:R-:W-:-:S06]  /*fc60*/  LEA.HI.X R3, R18, UR5, R19, 0x3, P0 ;  /* 0x0000000512037c11 */ /* 0x000fcc00080f1c13 */
[----:B------:R-:W3:Y:S04]  /*fc70*/  LDG.E.64 R2, desc[UR38][R2.64] ;  /* 0x0000002602027981 */ /* 0x000ee8000c1e1b00 */
[----:B---3--:R1:W5:Y:S01]  /*fc80*/  LD.E R0, desc[UR38][R2.64] ;  /* 0x0000002602007980 */ /* 0x008362000c101900 */
[----:B------:R-:W-:Y:S05]  /*fc90*/  BRA `(.L_x_58) ;  /* 0x0000000000307947 */ /* 0x000fea0003800000 */
.L_x_57:
[----:B------:R-:W-:Y:S02]  /*fca0*/  ULDC.64 UR4, c[0x0][0x588] ;  /* 0x0001620000047ab9 */ /* 0x000fe40000000a00 */
[----:B------:R-:W-:-:S04]  /*fcb0*/  ISETP.NE.U32.AND P0, PT, RZ, UR4, PT ;  /* 0x00000004ff007c0c */ /* 0x000fc8000bf05070 */
[----:B------:R-:W-:-:S13]  /*fcc0*/  ISETP.NE.AND.EX P0, PT, RZ, UR5, PT, P0 ;  /* 0x00000005ff007c0c */ /* 0x000fda000bf05300 */
[----:B------:R-:W-:Y:S05]  /*fcd0*/  @!P0 BRA `(.L_x_59) ;  /* 0x0000000000188947 */ /* 0x000fea0003800000 */
[----:B------:R-:W3:Y:S01]  /*fce0*/  LDC.64 R4, c[0x0][0x588] ;  /* 0x00016200ff047b82 */ /* 0x000ee20000000a00 */
[----:B------:R-:W-:Y:S02]  /*fcf0*/  ULDC UR4, c[0x0][0x598] ;  /* 0x0001660000047ab9 */ /* 0x000fe40000000800 */
[----:B-1----:R-:W-:-:S04]  /*fd00*/  IMAD R2, R18, UR4, RZ ;  /* 0x0000000412027c24 */ /* 0x002fc8000f8e02ff */
[----:B---3--:R-:W-:-:S05]  /*fd10*/  IMAD.WIDE R2, R2, 0x4, R4 ;  /* 0x0000000402027825 */ /* 0x008fca00078e0204 */
[----:B------:R3:W5:Y:S01]  /*fd20*/  LDG.E R0, desc[UR38][R2.64] ;  /* 0x0000002602007981 */ /* 0x000762000c1e1900 */
[----:B------:R-:W-:Y:S05]  /*fd30*/  BRA `(.L_x_58) ;  /* 0x0000000000087947 */ /* 0x000fea0003800000 */
.L_x_59:
[----:B------:R-:W-:Y:S02]  /*fd40*/  ULDC UR4, c[0x0][0x580] ;  /* 0x0001600000047ab9 */ /* 0x000fe40000000800 */
[----:B-1----:R-:W-:-:S07]  /*fd50*/  MOV R0, UR4 ;  /* 0x0000000400007c02 */ /* 0x002fce0008000f00 */
.L_x_58:
[----:B------:R-:W-:Y:S02]  /*fd60*/  ULDC.64 UR4, c[0x0][0x5b8] ;  /* 0x00016e0000047ab9 */ /* 0x000fe40000000a00 */
[----:B------:R-:W-:-:S04]  /*fd70*/  ISETP.NE.U32.AND P0, PT, RZ, UR4, PT ;  /* 0x00000004ff007c0c */ /* 0x000fc8000bf05070 */
[----:B------:R-:W-:-:S13]  /*fd80*/  ISETP.NE.AND.EX P0, PT, RZ, UR5, PT, P0 ;  /* 0x00000005ff007c0c */ /* 0x000fda000bf05300 */
[----:B------:R-:W-:Y:S05]  /*fd90*/  @!P0 BRA `(.L_x_60) ;  /* 0x0000000000148947 */ /* 0x000fea0003800000 */
[----:B-1-3--:R-:W-:-:S04]  /*fda0*/  LEA R2, P0, R18, UR4, 0x3 ;  /* 0x0000000412027c11 */ /* 0x00afc8000f8018ff */
[----:B------:R-:W-:-:S06]  /*fdb0*/  LEA.HI.X R3, R18, UR5, R19, 0x3, P0 ;  /* 0x0000000512037c11 */ /* 0x000fcc00080f1c13 */
[----:B------:R-:W3:Y:S04]  /*fdc0*/  LDG.E.64 R2, desc[UR38][R2.64] ;  /* 0x0000002602027981 */ /* 0x000ee8000c1e1b00 */
[----:B---3--:R3:W5:Y:S01]  /*fdd0*/  LD.E R2, desc[UR38][R2.64] ;  /* 0x0000002602027980 */ /* 0x008762000c101900 */
[----:B------:R-:W-:Y:S05]  /*fde0*/  BRA `(.L_x_61) ;  /* 0x0000000000307947 */ /* 0x000fea0003800000 */
.L_x_60:
[----:B------:R-:W-:Y:S02]  /*fdf0*/  ULDC.64 UR4, c[0x0][0x5b0] ;  /* 0x00016c0000047ab9 */ /* 0x000fe40000000a00 */
[----:B------:R-:W-:-:S04]  /*fe00*/  ISETP.NE.U32.AND P0, PT, RZ, UR4, PT ;  /* 0x00000004ff007c0c */ /* 0x000fc8000bf05070 */
[----:B------:R-:W-:-:S13]  /*fe10*/  ISETP.NE.AND.EX P0, PT, RZ, UR5, PT, P0 ;  /* 0x00000005ff007c0c */ /* 0x000fda000bf05300 */
[----:B------:R-:W-:Y:S05]  /*fe20*/  @!P0 BRA `(.L_x_62) ;  /* 0x0000000000188947 */ /* 0x000fea0003800000 */
[----:B------:R-:W4:Y:S01]  /*fe30*/  LDC.64 R4, c[0x0][0x5b0] ;  /* 0x00016c00ff047b82 */ /* 0x000f220000000a00 */
[----:B------:R-:W-:Y:S02]  /*fe40*/  ULDC UR4, c[0x0][0x5c0] ;  /* 0x0001700000047ab9 */ /* 0x000fe40000000800 */
[----:B-1-3--:R-:W-:-:S04]  /*fe50*/  IMAD R2, R18, UR4, RZ ;  /* 0x0000000412027c24 */ /* 0x00afc8000f8e02ff */
[----:B----4-:R-:W-:-:S06]  /*fe60*/  IMAD.WIDE R2, R2, 0x4, R4 ;  /* 0x0000000402027825 */ /* 0x010fcc00078e0204 */
[----:B------:R1:W5:Y:S01]  /*fe70*/  LDG.E R2, desc[UR38][R2.64] ;  /* 0x0000002602027981 */ /* 0x000362000c1e1900 */
[----:B------:R-:W-:Y:S05]  /*fe80*/  BRA `(.L_x_61) ;  /* 0x0000000000087947 */ /* 0x000fea0003800000 */
.L_x_62:
[----:B------:R-:W-:Y:S02]  /*fe90*/  ULDC UR4, c[0x0][0x5a8] ;  /* 0x00016a0000047ab9 */ /* 0x000fe40000000800 */
[----:B-1-3--:R-:W-:-:S07]  /*fea0*/  IMAD.U32 R2, RZ, RZ, UR4 ;  /* 0x00000004ff027e24 */ /* 0x00afce000f8e00ff */
.L_x_61:
[----:B------:R-:W-:Y:S01]  /*feb0*/  ISETP.GT.U32.AND P0, PT, R222, 0x3e, PT ;  /* 0x0000003ede00780c */ /* 0x000fe20003f04070 */
[----:B------:R-:W-:Y:S01]  /*fec0*/  BSSY B0, `(.L_x_63) ;  /* 0x0000007000007945 */ /* 0x000fe20003800000 */
[----:B------:R-:W-:-:S11]  /*fed0*/  PRMT R16, RZ, 0x7610, R16 ;  /* 0x00007610ff107816 */ /* 0x000fd60000000010 */
[----:B------:R-:W-:Y:S05]  /*fee0*/  @P0 BRA `(.L_x_64) ;  /* 0x0000000000100947 */ /* 0x000fea0003800000 */
[----:B------:R-:W-:-:S03]  /*fef0*/  UMOV UR4, 0xffffffff ;  /* 0xffffffff00047882 */ /* 0x000fc60000000000 */
[----:B------:R-:W-:Y:S05]  /*ff00*/  BRA.DIV UR4, `(.L_x_65) ;  /* 0x000000ce04547947 */ /* 0x000fea000b800000 */
[----:B------:R-:W-:-:S13]  /*ff10*/  ELECT P6, URZ, PT ;  /* 0x00000000003f782f */ /* 0x000fda00038c0000 */
.L_x_363:
[----:B------:R-:W-:-:S07]  /*ff20*/  SEL R16, RZ, 0x1, !P6 ;  /* 0x00000001ff107807 */ /* 0x000fce0007000000 */
.L_x_64:
[----:B------:R-:W-:Y:S05]  /*ff30*/  BSYNC B0 ;  /* 0x0000000000007941 */ /* 0x000fea0003800000 */
.L_x_63:
[----:B-1-3--:R-:W-:-:S04]  /*ff40*/  MOV R3, UR55 ;  /* 0x0000003700037c02 */ /* 0x00afc80008000f00 */
[----:B------:R-:W-:-:S13]  /*ff50*/  ISETP.NE.AND P0, PT, R3, 0x3, PT ;  /* 0x000000030300780c */ /* 0x000fda0003f05270 */
[----:B------:R-:W-:Y:S05]  /*ff60*/  @!P0 BRA `(.L_x_66) ;  /* 0x0000000000048947 */ /* 0x000fea0003800000 */
[----:B------:R-:W-:Y:S01]  /*ff70*/  BPT.TRAP 0x1 ;  /* 0x000000040000795c */ /* 0x000fe20000300000 */
.L_x_66:
[----:B------:R-:W-:Y:S02]  /*ff80*/  SHF.L.U32 R223, RZ, 0x1f, RZ ;  /* 0x0000001fffdf7819 */ /* 0x000fe400000006ff */
[----:B-----5:R-:W-:Y:S02]  /*ff90*/  FSETP.NEU.AND P1, PT, R0, RZ, PT ;  /* 0x000000ff0000720b */ /* 0x020fe40003f2d000 */
[----:B------:R-:W1:Y:S02]  /*ffa0*/  SYNCS.PHASECHK.TRANS64.TRYWAIT P2, [UR47+0x344a0], R223 ;  /* 0x0344a0dfff0075a7 */ /* 0x000e64000804016f */
[----:B-1----:R-:W-:Y:S09]  /*ffb0*/  @!P2 BRA `(.L_x_67) ;  /* 0x000000cc0040a947 */ /* 0x002ff20003800000 */
.L_x_364:
[----:B------:R-:W3:Y:S04]  /*ffc0*/  LDL.LU R3, [R1] ;  /* 0x0000000001037983 */ /* 0x000ee80000300800 */
[----:B------:R-:W4:Y:S04]  /*ffd0*/  LDL.LU R7, [R1+0x4] ;  /* 0x0000040001077983 */ /* 0x000f280000300800 */
[----:B------:R-:W5:Y:S01]  /*ffe0*/  LDL.LU R6, [R1+0x8] ;  /* 0x0000080001067983 */ /* 0x000f620000300800 */
[----:B------:R-:W-:Y:S01]  /*fff0*/  IMAD.MOV.U32 R8, RZ, RZ, RZ ;  /* 0x000000ffff087224 */ /* 0x000fe200078e00ff */
[----:B-1----:R-:W-:Y:S01]  /*10000*/  @P1 LEA R4, R221, UR47, 0x1 ;  /* 0x0000002fdd041c11 */ /* 0x002fe2000f8e08ff */
[----:B------:R-:W-:Y:S05]  /*10010*/  @P1 WARPSYNC.ALL ;  /* 0x0000000000001948 */ /* 0x000fea0003800000 */
[----:B------:R-:W1:Y:S01]  /*10020*/  @P1 LDSM.16.MT88.4 R8, [R4+0x30000] ;  /* 0x030000000408183b */ /* 0x000e620000004200 */
[----:B------:R-:W-:Y:S01]  /*10030*/  BSSY B0, `(.L_x_68) ;  /* 0x000000f000007945 */ /* 0x000fe20003800000 */
[----:B-1----:R-:W-:-:S02]  /*10040*/  HADD2.F32 R5, -RZ, R8.H0_H0 ;  /* 0x20000008ff057230 */ /* 0x002fc40000004100 */
[----:B---3--:R-:W-:-:S04]  /*10050*/  FMUL R3, R3, R2 ;  /* 0x0000000203037220 */ /* 0x008fc80000400000 */
[----:B------:R-:W-:Y:S01]  /*10060*/  FFMA R5, R5, R0, R3 ;  /* 0x0000000005057223 */ /* 0x000fe20000000003 */
[----:B------:R-:W-:Y:S02]  /*10070*/  HADD2.F32 R3, -RZ, R8.H1_H1 ;  /* 0x30000008ff037230 */ /* 0x000fe40000004100 */
[-C--:B----4-:R-:W-:Y:S01]  /*10080*/  FMUL R12, R7, R2.reuse ;  /* 0x00000002070c7220 */ /* 0x090fe20000400000 */
[----:B-----5:R-:W-:-:S03]  /*10090*/  FMUL R13, R6, R2 ;  /* 0x00000002060d7220 */ /* 0x020fc60000400000 */
[----:B------:R-:W-:-:S05]  /*100a0*/  FFMA R12, R3, R0, R12 ;  /* 0x00000000030c7223 */ /* 0x000fca000000000c */
[----:B------:R-:W-:Y:S02]  /*100b0*/  F2FP.F16.F32.PACK_AB R12, R12, R5 ;  /* 0x000000050c0c723e */ /* 0x000fe400000000ff */
[----:B------:R-:W1:Y:S01]  /*100c0*/  @P1 LDSM.16.MT88.4 R4, [R4+0x30800] ;  /* 0x030800000404183b */ /* 0x000e620000004200 */
[----:B------:R-:W-:Y:S05]  /*100d0*/  @P1 BRA `(.L_x_69) ;  /* 0x0000000000101947 */ /* 0x000fea0003800000 */
[----:B------:R-:W-:Y:S02]  /*100e0*/  MOV R9, RZ ;  /* 0x000000ff00097202 */ /* 0x000fe40000000f00 */
[----:B------:R-:W-:Y:S02]  /*100f0*/  CS2R R10, SRZ ;  /* 0x00000000000a7805 */ /* 0x000fe4000001ff00 */
[----:B-1----:R-:W-:Y:S02]  /*10100*/  CS2R R4, SRZ ;  /* 0x0000000000047805 */ /* 0x002fe4000001ff00 */
[----:B------:R-:W-:-:S07]  /*10110*/  CS2R R6, SRZ ;  /* 0x0000000000067805 */ /* 0x000fce000001ff00 */
.L_x_69:
[----:B------:R-:W-:Y:S05]  /*10120*/  BSYNC B0 ;  /* 0x0000000000007941 */ /* 0x000fea0003800000 */
.L_x_68:
[----:B------:R-:W3:Y:S04]  /*10130*/  LDL.LU R18, [R1+0x10] ;  /* 0x0000100001127983 */ /* 0x000ee80000300800 */
[----:B------:R-:W4:Y:S04]  /*10140*/  LDL.LU R17, [R1+0x14] ;  /* 0x0000140001117983 */ /* 0x000f280000300800 */
[----:B------:R-:W5:Y:S01]  /*10150*/  LDL.LU R15, [R1+0x18] ;  /* 0x00001800010f7983 */ /* 0x000f620000300800 */
[----:B------:R-:W-:-:S03]  /*10160*/  HADD2.F32 R3, -RZ, R9.H0_H0 ;  /* 0x20000009ff037230 */ /* 0x000fc60000004100 */
[----:B------:R-:W2:Y:S04]  /*10170*/  LDL.LU R227, [R1+0x1c] ;  /* 0x00001c0001e37983 */ /* 0x000ea80000300800 */
[----:B------:R-:W2:Y:S04]  /*10180*/  LDL.LU R218, [R1+0x20] ;  /* 0x0000200001da7983 */ /* 0x000ea80000300800 */
[----:B------:R-:W2:Y:S04]  /*10190*/  LDL.LU R21, [R1+0x24] ;  /* 0x0000240001157983 */ /* 0x000ea80000300800 */
[----:B------:R-:W2:Y:S04]  /*101a0*/  LDL.LU R20, [R1+0x28] ;  /* 0x0000280001147983 */ /* 0x000ea80000300800 */
[----:B------:R-:W2:Y:S01]  /*101b0*/  LDL.LU R19, [R1+0x2c] ;  /* 0x00002c0001137983 */ /* 0x000ea20000300800 */
[----:B------:R-:W-:-:S03]  /*101c0*/  FFMA R14, R3, R0, R13 ;  /* 0x00000000030e7223 */ /* 0x000fc6000000000d */
[----:B------:R-:W2:Y:S04]  /*101d0*/  LDL.LU R226, [R1+0x30] ;  /* 0x0000300001e27983 */ /* 0x000ea80000300800 */
[----:B------:R-:W2:Y:S04]  /*101e0*/  LDL.LU R225, [R1+0x34] ;  /* 0x0000340001e17983 */ /* 0x000ea80000300800 */
[----:B------:R-:W2:Y:S04]  /*101f0*/  LDL.LU R224, [R1+0x38] ;  /* 0x0000380001e07983 */ /* 0x000ea80000300800 */
[----:B------:R-:W2:Y:S04]  /*10200*/  LDL.LU R220, [R1+0x3c] ;  /* 0x00003c0001dc7983 */ /* 0x000ea80000300800 */
[----:B------:R-:W3:Y:S01]  /*10210*/  LDL.LU R13, [R1+0xc] ;  /* 0x00000c00010d7983 */ /* 0x000ee20000300800 */
[----:B------:R-:W-:Y:S01]  /*10220*/  HADD2.F32 R3, -RZ, R9.H1_H1 ;  /* 0x30000009ff037230 */ /* 0x000fe20000004100 */
[----:B------:R-:W-:Y:S05]  /*10230*/  WARPSYNC.ALL ;  /* 0x0000000000007948 */ /* 0x000fea0003800000 */
[----:B------:R-:W-:Y:S01]  /*10240*/  PRMT R16, R16, 0x9910, RZ ;  /* 0x0000991010107816 */ /* 0x000fe200000000ff */
[----:B------:R-:W-:Y:S01]  /*10250*/  BSSY B0, `(.L_x_70) ;  /* 0x000003f000007945 */ /* 0x000fe20003800000 */
[----:B---3--:R-:W-:-:S04]  /*10260*/  FMUL R13, R13, R2 ;  /* 0x000000020d0d7220 */ /* 0x008fc80000400000 */
[----:B------:R-:W-:Y:S01]  /*10270*/  FFMA R13, R3, R0, R13 ;  /* 0x00000000030d7223 */ /* 0x000fe2000000000d */
[----:B------:R-:W-:-:S04]  /*10280*/  FMUL R3, R18, R2 ;  /* 0x0000000212037220 */ /* 0x000fc80000400000 */
[----:B------:R-:W-:Y:S01]  /*10290*/  F2FP.F16.F32.PACK_AB R13, R13, R14 ;  /* 0x0000000e0d0d723e */ /* 0x000fe200000000ff */
[----:B------:R-:W-:-:S05]  /*102a0*/  HADD2.F32 R14, -RZ, R10.H0_H0 ;  /* 0x2000000aff0e7230 */ /* 0x000fca0000004100 */
[----:B------:R-:W-:Y:S01]  /*102b0*/  FFMA R18, R14, R0, R3 ;  /* 0x000000000e127223 */ /* 0x000fe20000000003 */
[----:B------:R-:W-:Y:S02]  /*102c0*/  HADD2.F32 R14, -RZ, R10.H1_H1 ;  /* 0x3000000aff0e7230 */ /* 0x000fe40000004100 */
[----:B----4-:R-:W-:-:S04]  /*102d0*/  FMUL R3, R17, R2 ;  /* 0x0000000211037220 */ /* 0x010fc80000400000 */
[----:B------:R-:W-:Y:S01]  /*102e0*/  FFMA R17, R14, R0, R3 ;  /* 0x000000000e117223 */ /* 0x000fe20000000003 */
[----:B------:R-:W-:Y:S02]  /*102f0*/  HADD2.F32 R14, -RZ, R11.H0_H0 ;  /* 0x2000000bff0e7230 */ /* 0x000fe40000004100 */
[----:B-----5:R-:W-:-:S04]  /*10300*/  FMUL R3, R15, R2 ;  /* 0x000000020f037220 */ /* 0x020fc80000400000 */
[----:B------:R-:W-:Y:S01]  /*10310*/  FFMA R15, R14, R0, R3 ;  /* 0x000000000e0f7223 */ /* 0x000fe20000000003 */
[----:B------:R-:W-:Y:S02]  /*10320*/  HADD2.F32 R14, -RZ, R11.H1_H1 ;  /* 0x3000000bff0e7230 */ /* 0x000fe40000004100 */
[----:B--2---:R-:W-:-:S04]  /*10330*/  FMUL R3, R227, R2 ;  /* 0x00000002e3037220 */ /* 0x004fc80000400000 */
[----:B------:R-:W-:Y:S01]  /*10340*/  FFMA R3, R14, R0, R3 ;  /* 0x000000000e037223 */ /* 0x000fe20000000003 */
[----:B------:R-:W-:-:S04]  /*10350*/  F2FP.F16.F32.PACK_AB R14, R17, R18 ;  /* 0x00000012110e723e */ /* 0x000fc800000000ff */
[----:B------:R-:W-:Y:S02]  /*10360*/  F2FP.F16.F32.PACK_AB R15, R3, R15 ;  /* 0x0000000f030f723e */ /* 0x000fe400000000ff */
[----:B------:R-:W-:-:S05]  /*10370*/  LEA R3, R221, UR47, 0x1 ;  /* 0x0000002fdd037c11 */ /* 0x000fca000f8e08ff */
[----:B------:R1:W-:Y:S02]  /*10380*/  STSM.16.MT88.4 [R3+0x30000], R12 ;  /* 0x0300000c03007844 */ /* 0x0003e40000004200 */
[--C-:B-1----:R-:W-:Y:S02]  /*10390*/  HADD2.F32 R13, -RZ, R4.reuse.H1_H1 ;  /* 0x30000004ff0d7230 */ /* 0x102fe40000004100 */
[-C--:B------:R-:W-:Y:S01]  /*103a0*/  FMUL R12, R21, R2.reuse ;  /* 0x00000002150c7220 */ /* 0x080fe20000400000 */
[----:B------:R-:W-:Y:S02]  /*103b0*/  HADD2.F32 R14, -RZ, R4.H0_H0 ;  /* 0x20000004ff0e7230 */ /* 0x000fe40000004100 */
[----:B------:R-:W-:Y:S01]  /*103c0*/  FMUL R15, R218, R2 ;  /* 0x00000002da0f7220 */ /* 0x000fe20000400000 */
[-C--:B------:R-:W-:Y:S01]  /*103d0*/  FFMA R21, R13, R0.reuse, R12 ;  /* 0x000000000d157223 */ /* 0x080fe2000000000c */
[--C-:B------:R-:W-:Y:S02]  /*103e0*/  HADD2.F32 R13, -RZ, R5.reuse.H1_H1 ;  /* 0x30000005ff0d7230 */ /* 0x100fe40000004100 */
[----:B------:R-:W-:Y:S01]  /*103f0*/  FFMA R218, R14, R0, R15 ;  /* 0x000000000eda7223 */ /* 0x000fe2000000000f */
[----:B------:R-:W-:Y:S01]  /*10400*/  FMUL R12, R19, R2 ;  /* 0x00000002130c7220 */ /* 0x000fe20000400000 */
[----:B------:R-:W-:-:S02]  /*10410*/  HADD2.F32 R14, -RZ, R5.H0_H0 ;  /* 0x20000005ff0e7230 */ /* 0x000fc40000004100 */
[----:B------:R-:W-:Y:S01]  /*10420*/  FMUL R15, R20, R2 ;  /* 0x00000002140f7220 */ /* 0x000fe20000400000 */
[-C--:B------:R-:W-:Y:S01]  /*10430*/  FFMA R19, R13, R0.reuse, R12 ;  /* 0x000000000d137223 */ /* 0x080fe2000000000c */
[--C-:B------:R-:W-:Y:S02]  /*10440*/  HADD2.F32 R13, -RZ, R6.reuse.H1_H1 ;  /* 0x30000006ff0d7230 */ /* 0x100fe40000004100 */
[----:B------:R-:W-:Y:S01]  /*10450*/  FFMA R20, R14, R0, R15 ;  /* 0x000000000e147223 */ /* 0x000fe2000000000f */
[-C--:B------:R-:W-:Y:S01]  /*10460*/  FMUL R12, R225, R2.reuse ;  /* 0x00000002e10c7220 */ /* 0x080fe20000400000 */
[----:B------:R-:W-:Y:S02]  /*10470*/  HADD2.F32 R14, -RZ, R6.H0_H0 ;  /* 0x20000006ff0e7230 */ /* 0x000fe40000004100 */
[----:B------:R-:W-:Y:S01]  /*10480*/  FMUL R15, R226, R2 ;  /* 0x00000002e20f7220 */ /* 0x000fe20000400000 */
[----:B------:R-:W-:Y:S01]  /*10490*/  FFMA R17, R13, R0, R12 ;  /* 0x000000000d117223 */ /* 0x000fe2000000000c */
[----:B------:R-:W-:-:S02]  /*104a0*/  HADD2.F32 R13, -RZ, R7.H0_H0 ;  /* 0x20000007ff0d7230 */ /* 0x000fc40000004100 */
[----:B------:R-:W-:Y:S01]  /*104b0*/  FFMA R18, R14, R0, R15 ;  /* 0x000000000e127223 */ /* 0x000fe2000000000f */
[----:B------:R-:W-:Y:S02]  /*104c0*/  HADD2.F32 R12, -RZ, R7.H1_H1 ;  /* 0x30000007ff0c7230 */ /* 0x000fe40000004100 */
[-C--:B------:R-:W-:Y:S01]  /*104d0*/  FMUL R14, R224, R2.reuse ;  /* 0x00000002e00e7220 */ /* 0x080fe20000400000 */
[----:B------:R-:W-:Y:S01]  /*104e0*/  FMUL R15, R220, R2 ;  /* 0x00000002dc0f7220 */ /* 0x000fe20000400000 */
[----:B------:R-:W-:Y:S02]  /*104f0*/  IMAD.MOV.U32 R220, RZ, RZ, R16 ;  /* 0x000000ffffdc7224 */ /* 0x000fe400078e0010 */
[-C--:B------:R-:W-:Y:S01]  /*10500*/  FFMA R16, R13, R0.reuse, R14 ;  /* 0x000000000d107223 */ /* 0x080fe2000000000e */
[----:B------:R-:W-:Y:S01]  /*10510*/  FFMA R15, R12, R0, R15 ;  /* 0x000000000c0f7223 */ /* 0x000fe2000000000f */
[----:B------:R-:W-:Y:S02]  /*10520*/  F2FP.F16.F32.PACK_AB R12, R21, R218 ;  /* 0x000000da150c723e */ /* 0x000fe400000000ff */
[----:B------:R-:W-:-:S02]  /*10530*/  F2FP.F16.F32.PACK_AB R13, R19, R20 ;  /* 0x00000014130d723e */ /* 0x000fc400000000ff */
[----:B------:R-:W-:Y:S02]  /*10540*/  F2FP.F16.F32.PACK_AB R14, R17, R18 ;  /* 0x00000012110e723e */ /* 0x000fe400000000ff */
[----:B------:R-:W-:Y:S02]  /*10550*/  F2FP.F16.F32.PACK_AB R15, R15, R16 ;  /* 0x000000100f0f723e */ /* 0x000fe400000000ff */
[----:B------:R-:W-:-:S03]  /*10560*/  ISETP.NE.AND P2, PT, R220, RZ, PT ;  /* 0x000000ffdc00720c */ /* 0x000fc60003f45270 */
[----:B------:R1:W-:Y:S01]  /*10570*/  STSM.16.MT88.4 [R3+0x30800], R12 ;  /* 0x0308000c03007844 */ /* 0x0003e20000004200 */
[----:B------:R-:W-:Y:S01]  /*10580*/  @!PT LDS RZ, [RZ] ;  /* 0x00000000fffff984 */ /* 0x000fe20000000800 */
[----:B------:R-:W-:Y:S01]  /*10590*/  @!PT LDS RZ, [RZ] ;  /* 0x00000000fffff984 */ /* 0x000fe20000000800 */
[----:B------:R-:W-:Y:S01]  /*105a0*/  @!PT LDS RZ, [RZ] ;  /* 0x00000000fffff984 */ /* 0x000fe20000000800 */
[----:B------:R-:W-:Y:S01]  /*105b0*/  @!PT LDS RZ, [RZ] ;  /* 0x00000000fffff984 */ /* 0x000fe20000000800 */
[----:B------:R2:W-:Y:S06]  /*105c0*/  MEMBAR.ALL.CTA ;  /* 0x0000000000007992 */ /* 0x0005ec0000008000 */
[----:B--2---:R-:W2:Y:S02]  /*105d0*/  FENCE.VIEW.ASYNC.S ;  /* 0x00000000000073c6 */ /* 0x004ea40000000000 */
[----:B--2---:R-:W-:Y:S06]  /*105e0*/  BAR.SYNC.DEFER_BLOCKING 0x1, 0x80 ;  /* 0x0042000000007b1d */ /* 0x004fec0000010000 */
[----:B------:R-:W-:Y:S05]  /*105f0*/  @!P2 BRA `(.L_x_71) ;  /* 0x000000000010a947 */ /* 0x000fea0003800000 */
[----:B------:R-:W-:-:S09]  /*10600*/  UIADD3 UR44, UR47, 0x30000, URZ ;  /* 0x000300002f2c7890 */ /* 0x000fd2000fffe03f */
[----:B------:R2:W-:Y:S01]  /*10610*/  UTMASTG.2D [UR44], [UR36] ;  /* 0x0000002c240073b5 */ /* 0x0005e20008008000 */
[----:B------:R0:W-:Y:S01]  /*10620*/  UTMACMDFLUSH ;  /* 0x00000000000079b7 */ /* 0x0001e20000000000 */
[----:B--2---:R-:W-:-:S04]  /*10630*/  DEPBAR.LE SB0, 0x1 ;  /* 0x000080400000791a */ /* 0x004fc80000000000 */
.L_x_71:
[----:B------:R-:W-:Y:S05]  /*10640*/  BSYNC B0 ;  /* 0x0000000000007941 */ /* 0x000fea0003800000 */
.L_x_70:
[----:B------:R-:W-:Y:S06]  /*10650*/  BAR.SYNC.DEFER_BLOCKING 0x1, 0x80 ;  /* 0x0042000000007b1d */ /* 0x000fec0000010000 */
[----:B------:R-:W-:Y:S05]  /*10660*/  @!P0 BRA `(.L_x_72) ;  /* 0x0000000000048947 */ /* 0x000fea0003800000 */
[----:B------:R-:W-:Y:S01]  /*10670*/  BPT.TRAP 0x1 ;  /* 0x000000040000795c */ /* 0x000fe20000300000 */
.L_x_72:
[----:B------:R-:W2:Y:S02]  /*10680*/  SYNCS.PHASECHK.TRANS64.TRYWAIT P3, [UR47+0x344a8], R223 ;  /* 0x0344a8dfff0075a7 */ /* 0x000ea4000806016f */
[----:B--2---:R-:W-:Y:S05]  /*10690*/  @!P3 BRA `(.L_x_73) ;  /* 0x000000c400a0b947 */ /* 0x004fea0003800000 */
.L_x_365:
[----:B------:R-:W-:Y:S05]  /*106a0*/  @P1 WARPSYNC.ALL ;  /* 0x0000000000001948 */ /* 0x000fea0003800000 */
[----:B------:R-:W2:Y:S01]  /*106b0*/  @P1 LDSM.16.MT88.4 R8, [R3+0x31000] ;  /* 0x031000000308183b */ /* 0x000ea20000004200 */
[-C--:B------:R-:W-:Y:S01]  /*106c0*/  FMUL R156, R156, R2.reuse ;  /* 0x000000029c9c7220 */ /* 0x080fe20000400000 */
[-C--:B------:R-:W-:Y:S01]  /*106d0*/  FMUL R157, R157, R2.reuse ;  /* 0x000000029d9d7220 */ /* 0x080fe20000400000 */
[-C--:B------:R-:W-:Y:S01]  /*106e0*/  FMUL R152, R152, R2.reuse ;  /* 0x0000000298987220 */ /* 0x080fe20000400000 */
[----:B------:R-:W3:Y:S01]  /*106f0*/  @P1 LDSM.16.MT88.4 R4, [R3+0x31800] ;  /* 0x031800000304183b */ /* 0x000ee20000004200 */
[-C--:B------:R-:W-:Y:S01]  /*10700*/  FMUL R154, R154, R2.reuse ;  /* 0x000000029a9a7220 */ /* 0x080fe20000400000 */
[-C--:B------:R-:W-:Y:S01]  /*10710*/  FMUL R158, R158, R2.reuse ;  /* 0x000000029e9e7220 */ /* 0x080fe20000400000 */
[-C--:B------:R-:W-:Y:S01]  /*10720*/  FMUL R153, R153, R2.reuse ;  /* 0x0000000299997220 */ /* 0x080fe20000400000 */
[-C--:B------:R-:W-:Y:S01]  /*10730*/  FMUL R155, R155, R2.reuse ;  /* 0x000000029b9b7220 */ /* 0x080fe20000400000 */
[-C--:B-1----:R-:W-:Y:S01]  /*10740*/  FMUL R15, R159, R2.reuse ;  /* 0x000000029f0f7220 */ /* 0x082fe20000400000 */
[----:B------:R-:W-:Y:S05]  /*10750*/  WARPSYNC.ALL ;  /* 0x0000000000007948 */ /* 0x000fea0003800000 */
[-C--:B------:R-:W-:Y:S01]  /*10760*/  FMUL R160, R160, R2.reuse ;  /* 0x00000002a0a07220 */ /* 0x080fe20000400000 */
[-C--:B------:R-:W-:Y:S01]  /*10770*/  FMUL R161, R161, R2.reuse ;  /* 0x00000002a1a17220 */ /* 0x080fe20000400000 */
[-C--:B------:R-:W-:Y:S01]  /*10780*/  FMUL R162, R162, R2.reuse ;  /* 0x00000002a2a27220 */ /* 0x080fe20000400000 */
[-C--:B------:R-:W-:Y:S01]  /*10790*/  FMUL R163, R163, R2.reuse ;  /* 0x00000002a3a37220 */ /* 0x080fe20000400000 */
[-C--:B------:R-:W-:Y:S01]  /*107a0*/  FMUL R164, R164, R2.reuse ;  /* 0x00000002a4a47220 */ /* 0x080fe20000400000 */
[-C--:B------:R-:W-:Y:S01]  /*107b0*/  FMUL R165, R165, R2.reuse ;  /* 0x00000002a5a57220 */ /* 0x080fe20000400000 */
[-C--:B------:R-:W-:Y:S01]  /*107c0*/  FMUL R166, R166, R2.reuse ;  /* 0x00000002a6a67220 */ /* 0x080fe20000400000 */
[----:B------:R-:W-:Y:S01]  /*107d0*/  FMUL R167, R167, R2 ;  /* 0x00000002a7a77220 */ /* 0x000fe20000400000 */
[----:B------:R-:W-:Y:S01]  /*107e0*/  BSSY B0, `(.L_x_74) ;  /* 0x0000039000007945 */ /* 0x000fe20003800000 */
[----:B--2---:R-:W-:-:S02]  /*107f0*/  HADD2.F32 R14, -RZ, R10.H0_H0 ;  /* 0x2000000aff0e7230 */ /* 0x004fc40000004100 */
[----:B------:R-:W-:Y:S02]  /*10800*/  HADD2.F32 R12, -RZ, R8.H0_H0 ;  /* 0x20000008ff0c7230 */ /* 0x000fe40000004100 */
[--C-:B------:R-:W-:Y:S02]  /*10810*/  HADD2.F32 R13, -RZ, R9.reuse.H0_H0 ;  /* 0x20000009ff0d7230 */ /* 0x100fe40000004100 */
[-C--:B------:R-:W-:Y:S01]  /*10820*/  FFMA R156, R14, R0.reuse, R156 ;  /* 0x000000000e9c7223 */ /* 0x080fe2000000009c */
[----:B------:R-:W-:Y:S02]  /*10830*/  HADD2.F32 R14, -RZ, R10.H1_H1 ;  /* 0x3000000aff0e7230 */ /* 0x000fe40000004100 */
[-C--:B------:R-:W-:Y:S01]  /*10840*/  FFMA R152, R12, R0.reuse, R152 ;  /* 0x000000000c987223 */ /* 0x080fe20000000098 */
[----:B------:R-:W-:Y:S02]  /*10850*/  HADD2.F32 R12, -RZ, R8.H1_H1 ;  /* 0x30000008ff0c7230 */ /* 0x000fe40000004100 */
[----:B------:R-:W-:Y:S01]  /*10860*/  FFMA R154, R13, R0, R154 ;  /* 0x000000000d9a7223 */ /* 0x000fe2000000009a */
[----:B------:R-:W-:-:S02]  /*10870*/  HADD2.F32 R13, -RZ, R9.H1_H1 ;  /* 0x30000009ff0d7230 */ /* 0x000fc40000004100 */
[-C--:B------:R-:W-:Y:S01]  /*10880*/  FFMA R157, R14, R0.reuse, R157 ;  /* 0x000000000e9d7223 */ /* 0x080fe2000000009d */
[--C-:B------:R-:W-:Y:S02]  /*10890*/  HADD2.F32 R14, -RZ, R11.reuse.H0_H0 ;  /* 0x2000000bff0e7230 */ /* 0x100fe40000004100 */
[-C--:B------:R-:W-:Y:S01]  /*108a0*/  FFMA R12, R12, R0.reuse, R153 ;  /* 0x000000000c0c7223 */ /* 0x080fe20000000099 */
[-C--:B------:R-:W-:Y:S02]  /*108b0*/  FFMA R13, R13, R0.reuse, R155 ;  /* 0x000000000d0d7223 */ /* 0x080fe4000000009b */
[----:B------:R-:W-:Y:S01]  /*108c0*/  FFMA R158, R14, R0, R158 ;  /* 0x000000000e9e7223 */ /* 0x000fe2000000009e */
[----:B------:R-:W-:Y:S01]  /*108d0*/  HADD2.F32 R14, -RZ, R11.H1_H1 ;  /* 0x3000000bff0e7230 */ /* 0x000fe20000004100 */
[----:B------:R-:W-:Y:S02]  /*108e0*/  F2FP.F16.F32.PACK_AB R12, R12, R152 ;  /* 0x000000980c0c723e */ /* 0x000fe400000000ff */
[----:B------:R-:W-:-:S02]  /*108f0*/  F2FP.F16.F32.PACK_AB R13, R13, R154 ;  /* 0x0000009a0d0d723e */ /* 0x000fc400000000ff */
[----:B------:R-:W-:Y:S01]  /*10900*/  FFMA R15, R14, R0, R15 ;  /* 0x000000000e0f7223 */ /* 0x000fe2000000000f */
[----:B------:R-:W-:-:S04]  /*10910*/  F2FP.F16.F32.PACK_AB R14, R157, R156 ;  /* 0x0000009c9d0e723e */ /* 0x000fc800000000ff */
[----:B------:R-:W-:-:S05]  /*10920*/  F2FP.F16.F32.PACK_AB R15, R15, R158 ;  /* 0x0000009e0f0f723e */ /* 0x000fca00000000ff */
[----:B------:R3:W-:Y:S02]  /*10930*/  STSM.16.MT88.4 [R3+0x31000], R12 ;  /* 0x0310000c03007844 */ /* 0x0007e40000004200 */
[--C-:B---3--:R-:W-:Y:S02]  /*10940*/  HADD2.F32 R13, -RZ, R4.reuse.H0_H0 ;  /* 0x20000004ff0d7230 */ /* 0x108fe40000004100 */
[----:B------:R-:W-:-:S03]  /*10950*/  HADD2.F32 R12, -RZ, R4.H1_H1 ;  /* 0x30000004ff0c7230 */ /* 0x000fc60000004100 */
[-C--:B------:R-:W-:Y:S01]  /*10960*/  FFMA R160, R13, R0.reuse, R160 ;  /* 0x000000000da07223 */ /* 0x080fe200000000a0 */
[--C-:B------:R-:W-:Y:S02]  /*10970*/  HADD2.F32 R13, -RZ, R5.reuse.H0_H0 ;  /* 0x20000005ff0d7230 */ /* 0x100fe40000004100 */
[-C--:B------:R-:W-:Y:S01]  /*10980*/  FFMA R161, R12, R0.reuse, R161 ;  /* 0x000000000ca17223 */ /* 0x080fe200000000a1 */
[----:B------:R-:W-:Y:S02]  /*10990*/  HADD2.F32 R12, -RZ, R5.H1_H1 ;  /* 0x30000005ff0c7230 */ /* 0x000fe40000004100 */
[-C--:B------:R-:W-:Y:S01]  /*109a0*/  FFMA R162, R13, R0.reuse, R162 ;  /* 0x000000000da27223 */ /* 0x080fe200000000a2 */
[--C-:B------:R-:W-:Y:S02]  /*109b0*/  HADD2.F32 R13, -RZ, R6.reuse.H0_H0 ;  /* 0x20000006ff0d7230 */ /* 0x100fe40000004100 */
[----:B------:R-:W-:Y:S01]  /*109c0*/  FFMA R163, R12, R0, R163 ;  /* 0x000000000ca37223 */ /* 0x000fe200000000a3 */
[----:B------:R-:W-:-:S02]  /*109d0*/  HADD2.F32 R12, -RZ, R6.H1_H1 ;  /* 0x30000006ff0c7230 */ /* 0x000fc40000004100 */
[-C--:B------:R-:W-:Y:S01]  /*109e0*/  FFMA R164, R13, R0.reuse, R164 ;  /* 0x000000000da47223 */ /* 0x080fe200000000a4 */
[--C-:B------:R-:W-:Y:S02]  /*109f0*/  HADD2.F32 R13, -RZ, R7.reuse.H0_H0 ;  /* 0x20000007ff0d7230 */ /* 0x100fe40000004100 */
[-C--:B------:R-:W-:Y:S01]  /*10a00*/  FFMA R14, R12, R0.reuse, R165 ;  /* 0x000000000c0e7223 */ /* 0x080fe200000000a5 */
[----:B------:R-:W-:Y:S02]  /*10a10*/  HADD2.F32 R12, -RZ, R7.H1_H1 ;  /* 0x30000007ff0c7230 */ /* 0x000fe40000004100 */
[----:B------:R-:W-:Y:S01]  /*10a20*/  FFMA R166, R13, R0, R166 ;  /* 0x000000000da67223 */ /* 0x000fe200000000a6 */
[----:B------:R-:W-:Y:S02]  /*10a30*/  F2FP.F16.F32.PACK_AB R13, R163, R162 ;  /* 0x000000a2a30d723e */ /* 0x000fe400000000ff */
[----:B------:R-:W-:Y:S01]  /*10a40*/  FFMA R15, R12, R0, R167 ;  /* 0x000000000c0f7223 */ /* 0x000fe200000000a7 */
[----:B------:R-:W-:-:S02]  /*10a50*/  F2FP.F16.F32.PACK_AB R12, R161, R160 ;  /* 0x000000a0a10c723e */ /* 0x000fc400000000ff */
[----:B------:R-:W-:Y:S02]  /*10a60*/  F2FP.F16.F32.PACK_AB R14, R14, R164 ;  /* 0x000000a40e0e723e */ /* 0x000fe400000000ff */
[----:B------:R-:W-:-:S05]  /*10a70*/  F2FP.F16.F32.PACK_AB R15, R15, R166 ;  /* 0x000000a60f0f723e */ /* 0x000fca00000000ff */
        /* <DEDUP_REMOVED lines=9> */
[----:B------:R-:W-:Y:S02]  /*10b10*/  UIADD3 UR5, UR45, 0x40, URZ ;  /* 0x000000402d057890 */ /* 0x000fe4000fffe03f */
[----:B------:R-:W-:Y:S01]  /*10b20*/  UIADD3 UR4, UR47, 0x31000, URZ ;  /* 0x000310002f047890 */ /* 0x000fe2000fffe03f */
[----:B------:R-:W-:-:S08]  /*10b30*/  UMOV UR6, UR46 ;  /* 0x0000002e00067c82 */ /* 0x000fd00008000000 */
[----:B------:R2:W-:Y:S01]  /*10b40*/  UTMASTG.2D [UR4], [UR36] ;  /* 0x00000004240073b5 */ /* 0x0005e20008008000 */
[----:B------:R0:W-:Y:S01]  /*10b50*/  UTMACMDFLUSH ;  /* 0x00000000000079b7 */ /* 0x0001e20000000000 */
[----:B--2---:R-:W-:-:S04]  /*10b60*/  DEPBAR.LE SB0, 0x1 ;  /* 0x000080400000791a */ /* 0x004fc80000000000 */
.L_x_75:
[----:B------:R-:W-:Y:S05]  /*10b70*/  BSYNC B0 ;  /* 0x0000000000007941 */ /* 0x000fea0003800000 */
.L_x_74:
[----:B------:R-:W-:Y:S06]  /*10b80*/  BAR.SYNC.DEFER_BLOCKING 0x1, 0x80 ;  /* 0x0042000000007b1d */ /* 0x000fec0000010000 */
[----:B------:R-:W-:Y:S05]  /*10b90*/  @!P0 BRA `(.L_x_76) ;  /* 0x0000000000048947 */ /* 0x000fea0003800000 */
[----:B------:R-:W-:Y:S01]  /*10ba0*/  BPT.TRAP 0x1 ;  /* 0x000000040000795c */ /* 0x000fe20000300000 */
.L_x_76:
[----:B------:R-:W-:-:S04]  /*10bb0*/  UIADD3 UR7, UR47, 0x344c0, URZ ;  /* 0x000344c02f077890 */ /* 0x000fc8000fffe03f */
[----:B------:R-:W-:-:S09]  /*10bc0*/  UPRMT UR7, UR57, 0x654, UR7 ;  /* 0x0000065439077896 */ /* 0x000fd20008000007 */
[----:B------:R-:W-:Y:S01]  /*10bd0*/  SYNCS.ARRIVE.TRANS64.RED.A1T0 RZ, [UR7], RZ ;  /* 0x000000ffffff79a7 */ /* 0x000fe20008100407 */
[----:B------:R-:W-:Y:S05]  /*10be0*/  @!P0 BRA `(.L_x_77) ;  /* 0x0000000000048947 */ /* 0x000fea0003800000 */
[----:B------:R-:W-:Y:S01]  /*10bf0*/  BPT.TRAP 0x1 ;  /* 0x000000040000795c */ /* 0x000fe20000300000 */
.L_x_77:
[----:B------:R-:W2:Y:S02]  /*10c00*/  SYNCS.PHASECHK.TRANS64.TRYWAIT P3, [UR47+0x344b0], R223 ;  /* 0x0344b0dfff0075a7 */ /* 0x000ea4000806016f */
[----:B--2---:R-:W-:Y:S05]  /*10c10*/  @!P3 BRA `(.L_x_78) ;  /* 0x000000c00058b947 */ /* 0x004fea0003800000 */
.L_x_366:
        /* <DEDUP_REMOVED lines=41> */
[-C--:B------:R-:W-:Y:S01]  /*10eb0*/  FMUL R14, R101, R2.reuse ;  /* 0x00000002650e7220 */ /* 0x080fe20000400000 */
[----:B------:R-:W-:Y:S02]  /*10ec0*/  HADD2.F32 R12, -RZ, R4.H1_H1 ;  /* 0x30000004ff0c7230 */ /* 0x000fe40000004100 */
[----:B------:R-:W-:Y:S01]  /*10ed0*/  FMUL R15, R102, R2 ;  /* 0x00000002660f7220 */ /* 0x000fe20000400000 */
[-C--:B------:R-:W-:Y:S01]  /*10ee0*/  FFMA R96, R13, R0.reuse, R96 ;  /* 0x000000000d607223 */ /* 0x080fe20000000060 */
[--C-:B------:R-:W-:Y:S02]  /*10ef0*/  HADD2.F32 R13, -RZ, R5.reuse.H0_H0 ;  /* 0x20000005ff0d7230 */ /* 0x100fe40000004100 */
[----:B------:R-:W-:Y:S01]  /*10f00*/  FFMA R97, R12, R0, R97 ;  /* 0x000000000c617223 */ /* 0x000fe20000000061 */
[----:B------:R-:W-:-:S02]  /*10f10*/  HADD2.F32 R12, -RZ, R5.H1_H1 ;  /* 0x30000005ff0c7230 */ /* 0x000fc40000004100 */
[-C--:B------:R-:W-:Y:S01]  /*10f20*/  FFMA R98, R13, R0.reuse, R98 ;  /* 0x000000000d627223 */ /* 0x080fe20000000062 */
[--C-:B------:R-:W-:Y:S02]  /*10f30*/  HADD2.F32 R13, -RZ, R6.reuse.H1_H1 ;  /* 0x30000006ff0d7230 */ /* 0x100fe40000004100 */
[-C--:B------:R-:W-:Y:S01]  /*10f40*/  FFMA R99, R12, R0.reuse, R99 ;  /* 0x000000000c637223 */ /* 0x080fe20000000063 */
[----:B------:R-:W-:Y:S02]  /*10f50*/  HADD2.F32 R12, -RZ, R6.H0_H0 ;  /* 0x20000006ff0c7230 */ /* 0x000fe40000004100 */
[-C--:B------:R-:W-:Y:S01]  /*10f60*/  FFMA R14, R13, R0.reuse, R14 ;  /* 0x000000000d0e7223 */ /* 0x080fe2000000000e */
[--C-:B------:R-:W-:Y:S02]  /*10f70*/  HADD2.F32 R13, -RZ, R7.reuse.H0_H0 ;  /* 0x20000007ff0d7230 */ /* 0x100fe40000004100 */
[----:B------:R-:W-:Y:S01]  /*10f80*/  FFMA R100, R12, R0, R100 ;  /* 0x000000000c647223 */ /* 0x000fe20000000064 */
[----:B------:R-:W-:-:S02]  /*10f90*/  HADD2.F32 R12, -RZ, R7.H1_H1 ;  /* 0x30000007ff0c7230 */ /* 0x000fc40000004100 */
[----:B------:R-:W-:Y:S01]  /*10fa0*/  FFMA R15, R13, R0, R15 ;  /* 0x000000000d0f7223 */ /* 0x000fe2000000000f */
[----:B------:R-:W-:Y:S02]  /*10fb0*/  F2FP.F16.F32.PACK_AB R13, R99, R98 ;  /* 0x00000062630d723e */ /* 0x000fe400000000ff */
[----:B------:R-:W-:Y:S01]  /*10fc0*/  FFMA R16, R12, R0, R16 ;  /* 0x000000000c107223 */ /* 0x000fe20000000010 */
[----:B------:R-:W-:Y:S02]  /*10fd0*/  F2FP.F16.F32.PACK_AB R12, R97, R96 ;  /* 0x00000060610c723e */ /* 0x000fe400000000ff */
        /* <DEDUP_REMOVED lines=17> */
.L_x_80:
[----:B------:R-:W-:Y:S05]  /*110f0*/  BSYNC B0 ;  /* 0x0000000000007941 */ /* 0x000fea0003800000 */
.L_x_79:
[----:B------:R-:W-:Y:S06]  /*11100*/  BAR.SYNC.DEFER_BLOCKING 0x1, 0x80 ;  /* 0x0042000000007b1d */ /* 0x000fec0000010000 */
[----:B------:R-:W-:Y:S05]  /*11110*/  @!P0 BRA `(.L_x_81) ;  /* 0x0000000000048947 */ /* 0x000fea0003800000 */
[----:B------:R-:W-:Y:S01]  /*11120*/  BPT.TRAP 0x1 ;  /* 0x000000040000795c */ /* 0x000fe20000300000 */
.L_x_81:
[----:B------:R-:W-:-:S04]  /*11130*/  UIADD3 UR8, UR47, 0x344c8, URZ ;  /* 0x000344c82f087890 */ /* 0x000fc8000fffe03f */
[----:B------:R-:W-:-:S09]  /*11140*/  UPRMT UR8, UR57, 0x654, UR8 ;  /* 0x0000065439087896 */ /* 0x000fd20008000008 */
[----:B------:R-:W-:Y:S01]  /*11150*/  SYNCS.ARRIVE.TRANS64.RED.A1T0 RZ, [UR8], RZ ;  /* 0x000000ffffff79a7 */ /* 0x000fe20008100408 */
[----:B------:R-:W-:Y:S05]  /*11160*/  @!P0 BRA `(.L_x_82) ;  /* 0x0000000000048947 */ /* 0x000fea0003800000 */
[----:B------:R-:W-:Y:S01]  /*11170*/  BPT.TRAP 0x1 ;  /* 0x000000040000795c */ /* 0x000fe20000300000 */
.L_x_82:
[----:B------:R-:W2:Y:S02]  /*11180*/  SYNCS.PHASECHK.TRANS64.TRYWAIT P3, [UR47+0x344b8], R223 ;  /* 0x0344b8dfff0075a7 */ /* 0x000ea4000806016f */
[----:B--2---:R-:W-:Y:S05]  /*11190*/  @!P3 BRA `(.L_x_83) ;  /* 0x000000bc0010b947 */ /* 0x004fea0003800000 */
.L_x_367:
[----:B------:R-:W-:Y:S05]  /*111a0*/  @P1 WARPSYNC.ALL ;  /* 0x0000000000001948 */ /* 0x000fea0003800000 */
[----:B------:R-:W2:Y:S01]  /*111b0*/  @P1 LDSM.16.MT88.4 R8, [R3+0x33000] ;  /* 0x033000000308183b */ /* 0x000ea20000004200 */
[-C--:B------:R-:W-:Y:S01]  /*111c0*/  FMUL R25, R25, R2.reuse ;  /* 0x0000000219197220 */ /* 0x080fe20000400000 */
[-C--:B-1----:R-:W-:Y:S01]  /*111d0*/  FMUL R13, R24, R2.reuse ;  /* 0x00000002180d7220 */ /* 0x082fe20000400000 */
[-C--:B------:R-:W-:Y:S01]  /*111e0*/  FMUL R27, R27, R2.reuse ;  /* 0x000000021b1b7220 */ /* 0x080fe20000400000 */
[----:B------:R-:W1:Y:S01]  /*111f0*/  @P1 LDSM.16.MT88.4 R4, [R3+0x33800] ;  /* 0x033800000304183b */ /* 0x000e620000004200 */
[-C--:B------:R-:W-:Y:S01]  /*11200*/  FMUL R15, R28, R2.reuse ;  /* 0x000000021c0f7220 */ /* 0x080fe20000400000 */
[-C--:B------:R-:W-:Y:S01]  /*11210*/  FMUL R17, R30, R2.reuse ;  /* 0x000000021e117220 */ /* 0x080fe20000400000 */
[-C--:B------:R-:W-:Y:S01]  /*11220*/  FMUL R31, R31, R2.reuse ;  /* 0x000000021f1f7220 */ /* 0x080fe20000400000 */
[-C--:B------:R-:W-:Y:S01]  /*11230*/  FMUL R33, R33, R2.reuse ;  /* 0x0000000221217220 */ /* 0x080fe20000400000 */
[----:B------:R-:W-:Y:S05]  /*11240*/  WARPSYNC.ALL ;  /* 0x0000000000007948 */ /* 0x000fea0003800000 */
[-C--:B------:R-:W-:Y:S01]  /*11250*/  FMUL R19, R34, R2.reuse ;  /* 0x0000000222137220 */ /* 0x080fe20000400000 */
[-C--:B------:R-:W-:Y:S01]  /*11260*/  FMUL R35, R35, R2.reuse ;  /* 0x0000000223237220 */ /* 0x080fe20000400000 */
[-C--:B------:R-:W-:Y:S01]  /*11270*/  FMUL R37, R37, R2.reuse ;  /* 0x0000000225257220 */ /* 0x080fe20000400000 */
[----:B------:R-:W-:Y:S01]  /*11280*/  FMUL R39, R39, R2 ;  /* 0x0000000227277220 */ /* 0x000fe20000400000 */
[----:B------:R-:W-:Y:S01]  /*11290*/  BSSY B0, `(.L_x_84) ;  /* 0x000003e000007945 */ /* 0x000fe20003800000 */
[----:B--2---:R-:W-:-:S02]  /*112a0*/  HADD2.F32 R14, -RZ, R8.H1_H1 ;  /* 0x30000008ff0e7230 */ /* 0x004fc40000004100 */
[----:B------:R-:W-:Y:S02]  /*112b0*/  HADD2.F32 R12, -RZ, R8.H0_H0 ;  /* 0x20000008ff0c7230 */ /* 0x000fe40000004100 */
[----:B------:R-:W-:Y:S02]  /*112c0*/  HADD2.F32 R16, -RZ, R10.H1_H1 ;  /* 0x3000000aff107230 */ /* 0x000fe40000004100 */
[-C--:B------:R-:W-:Y:S01]  /*112d0*/  FFMA R25, R14, R0.reuse, R25 ;  /* 0x000000000e197223 */ /* 0x080fe20000000019 */
[----:B------:R-:W-:Y:S02]  /*112e0*/  HADD2.F32 R14, -RZ, R9.H0_H0 ;  /* 0x20000009ff0e7230 */ /* 0x000fe40000004100 */
[----:B------:R-:W-:Y:S01]  /*112f0*/  FFMA R12, R12, R0, R13 ;  /* 0x000000000c0c7223 */ /* 0x000fe2000000000d */
[----:B------:R-:W-:Y:S01]  /*11300*/  FMUL R13, R26, R2 ;  /* 0x000000021a0d7220 */ /* 0x000fe20000400000 */
[----:B------:R-:W-:Y:S02]  /*11310*/  HADD2.F32 R18, -RZ, R11.H1_H1 ;  /* 0x3000000bff127230 */ /* 0x000fe40000004100 */
[----:B-1----:R-:W-:-:S02]  /*11320*/  HADD2.F32 R20, -RZ, R5.H1_H1 ;  /* 0x30000005ff147230 */ /* 0x002fc40000004100 */
[-C--:B------:R-:W-:Y:S01]  /*11330*/  FFMA R13, R14, R0.reuse, R13 ;  /* 0x000000000e0d7223 */ /* 0x080fe2000000000d */
[----:B------:R-:W-:Y:S02]  /*11340*/  HADD2.F32 R14, -RZ, R9.H1_H1 ;  /* 0x30000009ff0e7230 */ /* 0x000fe40000004100 */
[----:B------:R-:W-:Y:S01]  /*11350*/  FFMA R31, R18, R0, R31 ;  /* 0x00000000121f7223 */ /* 0x000fe2000000001f */
[----:B------:R-:W-:Y:S01]  /*11360*/  HADD2.F32 R18, -RZ, R4.H1_H1 ;  /* 0x30000004ff127230 */ /* 0x000fe20000004100 */
[----:B------:R-:W-:Y:S01]  /*11370*/  F2FP.F16.F32.PACK_AB R12, R25, R12 ;  /* 0x0000000c190c723e */ /* 0x000fe200000000ff */
[----:B------:R-:W-:-:S05]  /*11380*/  FFMA R14, R14, R0, R27 ;  /* 0x000000000e0e7223 */ /* 0x000fca000000001b */
[----:B------:R-:W-:Y:S01]  /*11390*/  F2FP.F16.F32.PACK_AB R13, R14, R13 ;  /* 0x0000000d0e0d723e */ /* 0x000fe200000000ff */
[----:B------:R-:W-:-:S05]  /*113a0*/  HADD2.F32 R14, -RZ, R10.H0_H0 ;  /* 0x2000000aff0e7230 */ /* 0x000fca0000004100 */
[----:B------:R-:W-:Y:S01]  /*113b0*/  FFMA R14, R14, R0, R15 ;  /* 0x000000000e0e7223 */ /* 0x000fe2000000000f */
[----:B------:R-:W-:-:S04]  /*113c0*/  FMUL R15, R29, R2 ;  /* 0x000000021d0f7220 */ /* 0x000fc80000400000 */
[----:B------:R-:W-:Y:S01]  /*113d0*/  FFMA R15, R16, R0, R15 ;  /* 0x00000000100f7223 */ /* 0x000fe2000000000f */
[----:B------:R-:W-:-:S04]  /*113e0*/  HADD2.F32 R16, -RZ, R11.H0_H0 ;  /* 0x2000000bff107230 */ /* 0x000fc80000004100 */
[----:B------:R-:W-:Y:S01]  /*113f0*/  F2FP.F16.F32.PACK_AB R14, R15, R14 ;  /* 0x0000000e0f0e723e */ /* 0x000fe200000000ff */
[----:B------:R-:W-:Y:S01]  /*11400*/  FFMA R16, R16, R0, R17 ;  /* 0x0000000010107223 */ /* 0x000fe20000000011 */
[----:B------:R-:W-:-:S04]  /*11410*/  FMUL R17, R32, R2 ;  /* 0x0000000220117220 */ /* 0x000fc80000400000 */
[----:B------:R-:W-:Y:S01]  /*11420*/  F2FP.F16.F32.PACK_AB R15, R31, R16 ;  /* 0x000000101f0f723e */ /* 0x000fe200000000ff */
[----:B------:R-:W-:-:S04]  /*11430*/  HADD2.F32 R16, -RZ, R4.H0_H0 ;  /* 0x20000004ff107230 */ /* 0x000fc80000004100 */
[----:B------:R1:W-:Y:S01]  /*11440*/  STSM.16.MT88.4 [R3+0x33000], R12 ;  /* 0x0330000c03007844 */ /* 0x0003e20000004200 */
[-C--:B------:R-:W-:Y:S01]  /*11450*/  FFMA R16, R16, R0.reuse, R17 ;  /* 0x0000000010107223 */ /* 0x080fe20000000011 */
[----:B------:R-:W-:Y:S01]  /*11460*/  FFMA R17, R18, R0, R33 ;  /* 0x0000000012117223 */ /* 0x000fe20000000021 */
[----:B------:R-:W-:Y:S02]  /*11470*/  HADD2.F32 R18, -RZ, R5.H0_H0 ;  /* 0x20000005ff127230 */ /* 0x000fe40000004100 */
[--C-:B-1----:R-:W-:Y:S02]  /*11480*/  HADD2.F32 R12, -RZ, R6.reuse.H0_H0 ;  /* 0x20000006ff0c7230 */ /* 0x102fe40000004100 */
[----:B------:R-:W-:Y:S01]  /*11490*/  FMUL R15, R36, R2 ;  /* 0x00000002240f7220 */ /* 0x000fe20000400000 */
[-C--:B------:R-:W-:Y:S01]  /*114a0*/  FFMA R13, R18, R0.reuse, R19 ;  /* 0x00000000120d7223 */ /* 0x080fe20000000013 */
[----:B------:R-:W-:Y:S01]  /*114b0*/  FFMA R14, R20, R0, R35 ;  /* 0x00000000140e7223 */ /* 0x000fe20000000023 */
[----:B------:R-:W-:-:S02]  /*114c0*/  HADD2.F32 R18, -RZ, R6.H1_H1 ;  /* 0x30000006ff127230 */ /* 0x000fc40000004100 */
[----:B------:R-:W-:Y:S01]  /*114d0*/  FFMA R15, R12, R0, R15 ;  /* 0x000000000c0f7223 */ /* 0x000fe2000000000f */
[--C-:B------:R-:W-:Y:S02]  /*114e0*/  HADD2.F32 R12, -RZ, R7.reuse.H0_H0 ;  /* 0x20000007ff0c7230 */ /* 0x100fe40000004100 */
[----:B------:R-:W-:Y:S01]  /*114f0*/  FMUL R19, R38, R2 ;  /* 0x0000000226137220 */ /* 0x000fe20000400000 */
[----:B------:R-:W-:Y:S02]  /*11500*/  HADD2.F32 R20, -RZ, R7.H1_H1 ;  /* 0x30000007ff147230 */ /* 0x000fe40000004100 */
[-C--:B------:R-:W-:Y:S01]  /*11510*/  FFMA R18, R18, R0.reuse, R37 ;  /* 0x0000000012127223 */ /* 0x080fe20000000025 */
[----:B------:R-:W-:Y:S01]  /*11520*/  F2FP.F16.F32.PACK_AB R13, R14, R13 ;  /* 0x0000000d0e0d723e */ /* 0x000fe200000000ff */
[----:B------:R-:W-:Y:S01]  /*11530*/  FFMA R19, R12, R0, R19 ;  /* 0x000000000c137223 */ /* 0x000fe20000000013 */
[----:B------:R-:W-:Y:S01]  /*11540*/  F2FP.F16.F32.PACK_AB R12, R17, R16 ;  /* 0x00000010110c723e */ /* 0x000fe200000000ff */
[----:B------:R-:W-:Y:S01]  /*11550*/  FFMA R20, R20, R0, R39 ;  /* 0x0000000014147223 */ /* 0x000fe20000000027 */
[----:B------:R-:W-:-:S04]  /*11560*/  F2FP.F16.F32.PACK_AB R14, R18, R15 ;  /* 0x0000000f120e723e */ /* 0x000fc800000000ff */
        /* <DEDUP_REMOVED lines=16> */
.L_x_85:
[----:B------:R-:W-:Y:S05]  /*11670*/  BSYNC B0 ;  /* 0x0000000000007941 */ /* 0x000fea0003800000 */
.L_x_84:
[----:B------:R-:W-:Y:S06]  /*11680*/  BAR.SYNC.DEFER_BLOCKING 0x1, 0x80 ;  /* 0x0042000000007b1d */ /* 0x000fec0000010000 */
[----:B------:R-:W-:Y:S05]  /*11690*/  @!P0 BRA `(.L_x_86) ;  /* 0x0000000000048947 */ /* 0x000fea0003800000 */
[----:B------:R-:W-:Y:S01]  /*116a0*/  BPT.TRAP 0x1 ;  /* 0x000000040000795c */ /* 0x000fe20000300000 */
.L_x_86:
[----:B------:R-:W-:-:S04]  /*116b0*/  UIADD3 UR9, UR47, 0x344d0, URZ ;  /* 0x000344d02f097890 */ /* 0x000fc8000fffe03f */
[----:B------:R-:W-:-:S09]  /*116c0*/  UPRMT UR9, UR57, 0x654, UR9 ;  /* 0x0000065439097896 */ /* 0x000fd20008000009 */
[----:B------:R-:W-:Y:S01]  /*116d0*/  SYNCS.ARRIVE.TRANS64.RED.A1T0 RZ, [UR9], RZ ;  /* 0x000000ffffff79a7 */ /* 0x000fe20008100409 */
[----:B------:R-:W-:Y:S05]  /*116e0*/  @!P0 BRA `(.L_x_87) ;  /* 0x0000000000048947 */ /* 0x000fea0003800000 */
[----:B------:R-:W-:Y:S01]  /*116f0*/  BPT.TRAP 0x1 ;  /* 0x000000040000795c */ /* 0x000fe20000300000 */
.L_x_87:
[----:B------:R-:W-:-:S04]  /*11700*/  MOV R20, 0x1 ;  /* 0x0000000100147802 */ /* 0x000fc80000000f00 */
[----:B------:R-:W-:-:S04]  /*11710*/  SHF.L.U32 R20, R20, 0x1f, RZ ;  /* 0x0000001f14147819 */ /* 0x000fc800000006ff */
[----:B------:R-:W2:Y:S02]  /*11720*/  SYNCS.PHASECHK.TRANS64.TRYWAIT P3, [UR47+0x344a0], R20 ;  /* 0x0344a014ff0075a7 */ /* 0x000ea4000806016f */
[----:B--2---:R-:W-:Y:S05]  /*11730*/  @!P3 BRA `(.L_x_88) ;  /* 0x000000b400c0b947 */ /* 0x004fea0003800000 */
.L_x_368:
[----:B-1----:R-:W2:Y:S04]  /*11740*/  LDL.LU R13, [R1+0x40] ;  /* 0x00004000010d7983 */ /* 0x002ea80000300800 */
[----:B------:R-:W3:Y:S04]  /*11750*/  LDL.LU R12, [R1+0x44] ;  /* 0x00004400010c7983 */ /* 0x000ee80000300800 */
[----:B------:R-:W4:Y:S04]  /*11760*/  LDL.LU R17, [R1+0x48] ;  /* 0x0000480001117983 */ /* 0x000f280000300800 */
[----:B------:R-:W5:Y:S04]  /*11770*/  LDL.LU R16, [R1+0x4c] ;  /* 0x00004c0001107983 */ /* 0x000f680000300800 */
        /* <DEDUP_REMOVED lines=11> */
[----:B------:R-:W5:Y:S01]  /*11830*/  LDL.LU R29, [R1+0x7c] ;  /* 0x00007c00011d7983 */ /* 0x000f620000300800 */
[----:B------:R-:W-:Y:S05]  /*11840*/  @P1 WARPSYNC.ALL ;  /* 0x0000000000001948 */ /* 0x000fea0003800000 */
[----:B------:R-:W1:Y:S04]  /*11850*/  @P1 LDSM.16.MT88.4 R8, [R3+0x30000] ;  /* 0x030000000308183b */ /* 0x000e680000004200 */
[----:B------:R-:W5:Y:S01]  /*11860*/  @P1 LDSM.16.MT88.4 R4, [R3+0x30800] ;  /* 0x030800000304183b */ /* 0x000f620000004200 */
[----:B------:R-:W-:Y:S05]  /*11870*/  WARPSYNC.ALL ;  /* 0x0000000000007948 */ /* 0x000fea0003800000 */
[----:B------:R-:W-:Y:S01]  /*11880*/  BSSY B0, `(.L_x_89) ;  /* 0x0000049000007945 */ /* 0x000fe20003800000 */
[----:B-1----:R-:W-:-:S02]  /*11890*/  HADD2.F32 R14, -RZ, R8.H1_H1 ;  /* 0x30000008ff0e7230 */ /* 0x002fc40000004100 */
[-C--:B--2---:R-:W-:Y:S01]  /*118a0*/  FMUL R13, R13, R2.reuse ;  /* 0x000000020d0d7220 */ /* 0x084fe20000400000 */
[----:B---3--:R-:W-:Y:S01]  /*118b0*/  FMUL R15, R12, R2 ;  /* 0x000000020c0f7220 */ /* 0x008fe20000400000 */
[----:B------:R-:W-:-:S03]  /*118c0*/  HADD2.F32 R12, -RZ, R8.H0_H0 ;  /* 0x20000008ff0c7230 */ /* 0x000fc60000004100 */
[-C--:B------:R-:W-:Y:S01]  /*118d0*/  FFMA R15, R14, R0.reuse, R15 ;  /* 0x000000000e0f7223 */ /* 0x080fe2000000000f */
[--C-:B------:R-:W-:Y:S02]  /*118e0*/  HADD2.F32 R14, -RZ, R9.reuse.H0_H0 ;  /* 0x20000009ff0e7230 */ /* 0x100fe40000004100 */
[----:B------:R-:W-:Y:S01]  /*118f0*/  FFMA R12, R12, R0, R13 ;  /* 0x000000000c0c7223 */ /* 0x000fe2000000000d */
[-C--:B----4-:R-:W-:Y:S01]  /*11900*/  FMUL R13, R17, R2.reuse ;  /* 0x00000002110d7220 */ /* 0x090fe20000400000 */
[----:B-----5:R-:W-:Y:S01]  /*11910*/  FMUL R17, R16, R2 ;  /* 0x0000000210117220 */ /* 0x020fe20000400000 */
[----:B------:R-:W-:Y:S02]  /*11920*/  HADD2.F32 R16, -RZ, R9.H1_H1 ;  /* 0x30000009ff107230 */ /* 0x000fe40000004100 */
[----:B------:R-:W-:Y:S01]  /*11930*/  FFMA R13, R14, R0, R13 ;  /* 0x000000000e0d7223 */ /* 0x000fe2000000000d */
[----:B------:R-:W-:Y:S01]  /*11940*/  F2FP.F16.F32.PACK_AB R12, R15, R12 ;  /* 0x0000000c0f0c723e */ /* 0x000fe200000000ff */
[----:B------:R-:W-:Y:S01]  /*11950*/  FMUL R15, R32, R2 ;  /* 0x00000002200f7220 */ /* 0x000fe20000400000 */
[----:B------:R-:W-:Y:S01]  /*11960*/  FFMA R14, R16, R0, R17 ;  /* 0x00000000100e7223 */ /* 0x000fe20000000011 */
[----:B------:R-:W-:-:S02]  /*11970*/  HADD2.F32 R16, -RZ, R10.H1_H1 ;  /* 0x3000000aff107230 */ /* 0x000fc40000004100 */
[----:B------:R-:W-:Y:S02]  /*11980*/  FMUL R17, R31, R2 ;  /* 0x000000021f117220 */ /* 0x000fe40000400000 */
[----:B------:R-:W-:Y:S01]  /*11990*/  F2FP.F16.F32.PACK_AB R13, R14, R13 ;  /* 0x0000000d0e0d723e */ /* 0x000fe200000000ff */
[----:B------:R-:W-:-:S05]  /*119a0*/  HADD2.F32 R14, -RZ, R10.H0_H0 ;  /* 0x2000000aff0e7230 */ /* 0x000fca0000004100 */
[-C--:B------:R-:W-:Y:S01]  /*119b0*/  FFMA R14, R14, R0.reuse, R15 ;  /* 0x000000000e0e7223 */ /* 0x080fe2000000000f */
[----:B------:R-:W-:Y:S01]  /*119c0*/  FFMA R15, R16, R0, R17 ;  /* 0x00000000100f7223 */ /* 0x000fe20000000011 */
[-C--:B------:R-:W-:Y:S01]  /*119d0*/  FMUL R17, R19, R2.reuse ;  /* 0x0000000213117220 */ /* 0x080fe20000400000 */
[-C--:B------:R-:W-:Y:S01]  /*119e0*/  FMUL R19, R18, R2.reuse ;  /* 0x0000000212137220 */ /* 0x080fe20000400000 */
[--C-:B------:R-:W-:Y:S02]  /*119f0*/  HADD2.F32 R16, -RZ, R11.reuse.H0_H0 ;  /* 0x2000000bff107230 */ /* 0x100fe40000004100 */
[----:B------:R-:W-:Y:S02]  /*11a00*/  HADD2.F32 R18, -RZ, R11.H1_H1 ;  /* 0x3000000bff127230 */ /* 0x000fe40000004100 */
[----:B------:R-:W-:Y:S01]  /*11a10*/  FMUL R21, R21, R2 ;  /* 0x0000000215157220 */ /* 0x000fe20000400000 */
[----:B------:R-:W-:Y:S01]  /*11a20*/  F2FP.F16.F32.PACK_AB R14, R15, R14 ;  /* 0x0000000e0f0e723e */ /* 0x000fe200000000ff */
[-C--:B------:R-:W-:Y:S01]  /*11a30*/  FFMA R16, R16, R0.reuse, R17 ;  /* 0x0000000010107223 */ /* 0x080fe20000000011 */
[----:B------:R-:W-:Y:S01]  /*11a40*/  FFMA R17, R18, R0, R19 ;  /* 0x0000000012117223 */ /* 0x000fe20000000013 */
[----:B------:R-:W-:Y:S01]  /*11a50*/  FMUL R19, R24, R2 ;  /* 0x0000000218137220 */ /* 0x000fe20000400000 */
[----:B------:R-:W-:-:S02]  /*11a60*/  HADD2.F32 R18, -RZ, R4.H0_H0 ;  /* 0x20000004ff127230 */ /* 0x000fc40000004100 */
[----:B------:R-:W-:Y:S02]  /*11a70*/  HADD2.F32 R24, -RZ, R4.H1_H1 ;  /* 0x30000004ff187230 */ /* 0x000fe40000004100 */
[----:B------:R-:W-:Y:S01]  /*11a80*/  FMUL R25, R25, R2 ;  /* 0x0000000219197220 */ /* 0x000fe20000400000 */
[----:B------:R-:W-:Y:S01]  /*11a90*/  F2FP.F16.F32.PACK_AB R15, R17, R16 ;  /* 0x00000010110f723e */ /* 0x000fe200000000ff */
[-C--:B------:R-:W-:Y:S01]  /*11aa0*/  FFMA R18, R18, R0.reuse, R19 ;  /* 0x0000000012127223 */ /* 0x080fe20000000013 */
[----:B------:R-:W-:Y:S01]  /*11ab0*/  FFMA R19, R24, R0, R21 ;  /* 0x0000000018137223 */ /* 0x000fe20000000015 */
[-C--:B------:R-:W-:Y:S01]  /*11ac0*/  FMUL R21, R26, R2.reuse ;  /* 0x000000021a157220 */ /* 0x080fe20000400000 */
[--C-:B------:R-:W-:Y:S02]  /*11ad0*/  HADD2.F32 R24, -RZ, R5.reuse.H0_H0 ;  /* 0x20000005ff187230 */ /* 0x100fe40000004100 */
[----:B------:R-:W-:Y:S01]  /*11ae0*/  FMUL R27, R27, R2 ;  /* 0x000000021b1b7220 */ /* 0x000fe20000400000 */
[----:B------:R-:W-:Y:S01]  /*11af0*/  HADD2.F32 R26, -RZ, R5.H1_H1 ;  /* 0x30000005ff1a7230 */ /* 0x000fe20000004100 */
[----:B------:R-:W-:Y:S01]  /*11b00*/  F2FP.F16.F32.PACK_AB R16, R19, R18 ;  /* 0x000000121310723e */ /* 0x000fe200000000ff */
[----:B------:R1:W-:Y:S01]  /*11b10*/  STSM.16.MT88.4 [R3+0x30000], R12 ;  /* 0x0300000c03007844 */ /* 0x0003e20000004200 */
[----:B------:R-:W-:-:S02]  /*11b20*/  FFMA R21, R24, R0, R21 ;  /* 0x0000000018157223 */ /* 0x000fc40000000015 */
[----:B------:R-:W-:Y:S01]  /*11b30*/  FFMA R24, R26, R0, R25 ;  /* 0x000000001a187223 */ /* 0x000fe20000000019 */
[-C--:B------:R-:W-:Y:S01]  /*11b40*/  FMUL R25, R28, R2.reuse ;  /* 0x000000021c197220 */ /* 0x080fe20000400000 */
[--C-:B------:R-:W-:Y:S02]  /*11b50*/  HADD2.F32 R26, -RZ, R6.reuse.H0_H0 ;  /* 0x20000006ff1a7230 */ /* 0x100fe40000004100 */
[----:B------:R-:W-:Y:S01]  /*11b60*/  FMUL R29, R29, R2 ;  /* 0x000000021d1d7220 */ /* 0x000fe20000400000 */
[----:B------:R-:W-:Y:S01]  /*11b70*/  HADD2.F32 R28, -RZ, R6.H1_H1 ;  /* 0x30000006ff1c7230 */ /* 0x000fe20000004100 */
[----:B------:R-:W-:Y:S01]  /*11b80*/  F2FP.F16.F32.PACK_AB R17, R24, R21 ;  /* 0x000000151811723e */ /* 0x000fe200000000ff */
[----:B------:R-:W-:-:S03]  /*11b90*/  FFMA R25, R26, R0, R25 ;  /* 0x000000001a197223 */ /* 0x000fc60000000019 */
[----:B------:R-:W-:Y:S01]  /*11ba0*/  FFMA R26, R28, R0, R27 ;  /* 0x000000001c1a7223 */ /* 0x000fe2000000001b */
[----:B------:R-:W-:Y:S01]  /*11bb0*/  FMUL R27, R30, R2 ;  /* 0x000000021e1b7220 */ /* 0x000fe20000400000 */
[--C-:B------:R-:W-:Y:S02]  /*11bc0*/  HADD2.F32 R28, -RZ, R7.reuse.H0_H0 ;  /* 0x20000007ff1c7230 */ /* 0x100fe40000004100 */
[----:B------:R-:W-:Y:S01]  /*11bd0*/  HADD2.F32 R30, -RZ, R7.H1_H1 ;  /* 0x30000007ff1e7230 */ /* 0x000fe20000004100 */
[----:B------:R-:W-:Y:S02]  /*11be0*/  F2FP.F16.F32.PACK_AB R18, R26, R25 ;  /* 0x000000191a12723e */ /* 0x000fe400000000ff */
[-C--:B------:R-:W-:Y:S02]  /*11bf0*/  FFMA R27, R28, R0.reuse, R27 ;  /* 0x000000001c1b7223 */ /* 0x080fe4000000001b */
[----:B------:R-:W-:-:S05]  /*11c00*/  FFMA R28, R30, R0, R29 ;  /* 0x000000001e1c7223 */ /* 0x000fca000000001d */
        /* <DEDUP_REMOVED lines=16> */
.L_x_90:
[----:B------:R-:W-:Y:S05]  /*11d10*/  BSYNC B0 ;  /* 0x0000000000007941 */ /* 0x000fea0003800000 */
.L_x_89:
[----:B------:R-:W-:Y:S06]  /*11d20*/  BAR.SYNC.DEFER_BLOCKING 0x1, 0x80 ;  /* 0x0042000000007b1d */ /* 0x000fec0000010000 */
[----:B------:R-:W-:Y:S05]  /*11d30*/  @!P0 BRA `(.L_x_91) ;  /* 0x0000000000048947 */ /* 0x000fea0003800000 */
[----:B------:R-:W-:Y:S01]  /*11d40*/  BPT.TRAP 0x1 ;  /* 0x000000040000795c */ /* 0x000fe20000300000 */
.L_x_91:
[----:B------:R-:W-:-:S04]  /*11d50*/  UIADD3 UR10, UR47, 0x344d8, URZ ;  /* 0x000344d82f0a7890 */ /* 0x000fc8000fffe03f */
[----:B------:R-:W-:-:S09]  /*11d60*/  UPRMT UR10, UR57, 0x654, UR10 ;  /* 0x00000654390a7896 */ /* 0x000fd2000800000a */
[----:B------:R-:W-:Y:S01]  /*11d70*/  SYNCS.ARRIVE.TRANS64.RED.A1T0 RZ, [UR10], RZ ;  /* 0x000000ffffff79a7 */ /* 0x000fe2000810040a */
[----:B------:R-:W-:Y:S05]  /*11d80*/  @!P0 BRA `(.L_x_92) ;  /* 0x0000000000048947 */ /* 0x000fea0003800000 */
[----:B------:R-:W-:Y:S01]  /*11d90*/  BPT.TRAP 0x1 ;  /* 0x000000040000795c */ /* 0x000fe20000300000 */
.L_x_92:
[----:B------:R-:W2:Y:S02]  /*11da0*/  SYNCS.PHASECHK.TRANS64.TRYWAIT P3, [UR47+0x344a8], R20 ;  /* 0x0344a814ff0075a7 */ /* 0x000ea4000806016f */
[----:B--2---:R-:W-:Y:S05]  /*11db0*/  @!P3 BRA `(.L_x_93) ;  /* 0x000000b00038b947 */ /* 0x004fea0003800000 */
.L_x_369:
[----:B------:R-:W-:Y:S05]  /*11dc0*/  @P1 WARPSYNC.ALL ;  /* 0x0000000000001948 */ /* 0x000fea0003800000 */
[----:B------:R-:W2:Y:S01]  /*11dd0*/  @P1 LDSM.16.MT88.4 R8, [R3+0x31000] ;  /* 0x031000000308183b */ /* 0x000ea20000004200 */
[-C--:B-1----:R-:W-:Y:S01]  /*11de0*/  FMUL R13, R168, R2.reuse ;  /* 0x00000002a80d7220 */ /* 0x082fe20000400000 */
[-C--:B------:R-:W-:Y:S01]  /*11df0*/  FMUL R169, R169, R2.reuse ;  /* 0x00000002a9a97220 */ /* 0x080fe20000400000 */
[-C--:B------:R-:W-:Y:S01]  /*11e00*/  FMUL R15, R170, R2.reuse ;  /* 0x00000002aa0f7220 */ /* 0x080fe20000400000 */
[----:B------:R-:W1:Y:S01]  /*11e10*/  @P1 LDSM.16.MT88.4 R4, [R3+0x31800] ;  /* 0x031800000304183b */ /* 0x000e620000004200 */
[-C--:B------:R-:W-:Y:S01]  /*11e20*/  FMUL R171, R171, R2.reuse ;  /* 0x00000002abab7220 */ /* 0x080fe20000400000 */
        /* <DEDUP_REMOVED lines=12> */
[----:B------:R-:W-:Y:S05]  /*11ef0*/  WARPSYNC.ALL ;  /* 0x0000000000007948 */ /* 0x000fea0003800000 */
[----:B------:R-:W-:Y:S01]  /*11f00*/  BSSY B0, `(.L_x_94) ;  /* 0x0000039000007945 */ /* 0x000fe20003800000 */
[----:B--2---:R-:W-:-:S02]  /*11f10*/  HADD2.F32 R12, -RZ, R8.H0_H0 ;  /* 0x20000008ff0c7230 */ /* 0x004fc40000004100 */
[----:B------:R-:W-:Y:S02]  /*11f20*/  HADD2.F32 R14, -RZ, R8.H1_H1 ;  /* 0x30000008ff0e7230 */ /* 0x000fe40000004100 */
[--C-:B------:R-:W-:Y:S02]  /*11f30*/  HADD2.F32 R16, -RZ, R9.reuse.H0_H0 ;  /* 0x20000009ff107230 */ /* 0x100fe40000004100 */
[-C--:B------:R-:W-:Y:S01]  /*11f40*/  FFMA R12, R12, R0.reuse, R13 ;  /* 0x000000000c0c7223 */ /* 0x080fe2000000000d */
[----:B------:R-:W-:Y:S02]  /*11f50*/  HADD2.F32 R18, -RZ, R9.H1_H1 ;  /* 0x30000009ff127230 */ /* 0x000fe40000004100 */
[-C--:B------:R-:W-:Y:S01]  /*11f60*/  FFMA R13, R14, R0.reuse, R169 ;  /* 0x000000000e0d7223 */ /* 0x080fe200000000a9 */
[----:B------:R-:W-:Y:S02]  /*11f70*/  HADD2.F32 R24, -RZ, R11.H0_H0 ;  /* 0x2000000bff187230 */ /* 0x000fe40000004100 */
[----:B------:R-:W-:Y:S01]  /*11f80*/  FFMA R14, R16, R0, R15 ;  /* 0x00000000100e7223 */ /* 0x000fe2000000000f */
[----:B------:R-:W-:-:S02]  /*11f90*/  HADD2.F32 R16, -RZ, R10.H0_H0 ;  /* 0x2000000aff107230 */ /* 0x000fc40000004100 */
[-C--:B------:R-:W-:Y:S01]  /*11fa0*/  FFMA R15, R18, R0.reuse, R171 ;  /* 0x00000000120f7223 */ /* 0x080fe200000000ab */
[----:B------:R-:W-:Y:S02]  /*11fb0*/  HADD2.F32 R18, -RZ, R10.H1_H1 ;  /* 0x3000000aff127230 */ /* 0x000fe40000004100 */
[-C--:B------:R-:W-:Y:S01]  /*11fc0*/  FFMA R19, R24, R0.reuse, R19 ;  /* 0x0000000018137223 */ /* 0x080fe20000000013 */
[----:B------:R-:W-:Y:S02]  /*11fd0*/  HADD2.F32 R26, -RZ, R11.H1_H1 ;  /* 0x3000000bff1a7230 */ /* 0x000fe40000004100 */
[-C--:B------:R-:W-:Y:S01]  /*11fe0*/  FFMA R17, R16, R0.reuse, R17 ;  /* 0x0000000010117223 */ /* 0x080fe20000000011 */
[----:B-1----:R-:W-:Y:S02]  /*11ff0*/  HADD2.F32 R24, -RZ, R4.H0_H0 ;  /* 0x20000004ff187230 */ /* 0x002fe40000004100 */
[----:B------:R-:W-:Y:S01]  /*12000*/  FFMA R16, R18, R0, R173 ;  /* 0x0000000012107223 */ /* 0x000fe200000000ad */
[----:B------:R-:W-:-:S02]  /*12010*/  HADD2.F32 R28, -RZ, R5.H0_H0 ;  /* 0x20000005ff1c7230 */ /* 0x000fc40000004100 */
[-C--:B------:R-:W-:Y:S01]  /*12020*/  FFMA R18, R26, R0.reuse, R175 ;  /* 0x000000001a127223 */ /* 0x080fe200000000af */
[----:B------:R-:W-:Y:S02]  /*12030*/  HADD2.F32 R26, -RZ, R4.H1_H1 ;  /* 0x30000004ff1a7230 */ /* 0x000fe40000004100 */
        /* <DEDUP_REMOVED lines=10> */
[----:B------:R-:W-:Y:S01]  /*120e0*/  FFMA R29, R32, R0, R29 ;  /* 0x00000000201d7223 */ /* 0x000fe2000000001d */
[----:B------:R-:W-:Y:S01]  /*120f0*/  F2FP.F16.F32.PACK_AB R12, R13, R12 ;  /* 0x0000000c0d0c723e */ /* 0x000fe200000000ff */
[----:B------:R-:W-:Y:S01]  /*12100*/  FFMA R28, R30, R0, R181 ;  /* 0x000000001e1c7223 */ /* 0x000fe200000000b5 */
[----:B------:R-:W-:Y:S01]  /*12110*/  F2FP.F16.F32.PACK_AB R13, R15, R14 ;  /* 0x0000000e0f0d723e */ /* 0x000fe200000000ff */
[----:B------:R-:W-:Y:S01]  /*12120*/  FFMA R30, R34, R0, R183 ;  /* 0x00000000221e7223 */ /* 0x000fe200000000b7 */
[----:B------:R-:W-:-:S02]  /*12130*/  F2FP.F16.F32.PACK_AB R14, R16, R17 ;  /* 0x00000011100e723e */ /* 0x000fc400000000ff */
[----:B------:R-:W-:Y:S02]  /*12140*/  F2FP.F16.F32.PACK_AB R15, R18, R19 ;  /* 0x00000013120f723e */ /* 0x000fe400000000ff */
[----:B------:R-:W-:Y:S02]  /*12150*/  F2FP.F16.F32.PACK_AB R16, R24, R21 ;  /* 0x000000151810723e */ /* 0x000fe400000000ff */
[----:B------:R-:W-:Y:S01]  /*12160*/  F2FP.F16.F32.PACK_AB R17, R26, R25 ;  /* 0x000000191a11723e */ /* 0x000fe200000000ff */
[----:B------:R1:W-:Y:S01]  /*12170*/  STSM.16.MT88.4 [R3+0x31000], R12 ;  /* 0x0310000c03007844 */ /* 0x0003e20000004200 */
        /* <DEDUP_REMOVED lines=12> */
[----:B------:R-:W-:Y:S02]  /*12240*/  UIADD3 UR5, UR45, 0x40, URZ ;  /* 0x000000402d057890 */ /* 0x000fe4000fffe03f */
[----:B------:R-:W-:-:S09]  /*12250*/  UIADD3 UR4, UR47, 0x31000, URZ ;  /* 0x000310002f047890 */ /* 0x000fd2000fffe03f */
[----:B------:R2:W-:Y:S01]  /*12260*/  UTMASTG.2D [UR4], [UR36] ;  /* 0x00000004240073b5 */ /* 0x0005e20008008000 */
[----:B------:R0:W-:Y:S01]  /*12270*/  UTMACMDFLUSH ;  /* 0x00000000000079b7 */ /* 0x0001e20000000000 */
[----:B--2---:R-:W-:-:S04]  /*12280*/  DEPBAR.LE SB0, 0x1 ;  /* 0x000080400000791a */ /* 0x004fc80000000000 */
.L_x_95:
[----:B------:R-:W-:Y:S05]  /*12290*/  BSYNC B0 ;  /* 0x0000000000007941 */ /* 0x000fea0003800000 */
.L_x_94:
[----:B------:R-:W-:Y:S06]  /*122a0*/  BAR.SYNC.DEFER_BLOCKING 0x1, 0x80 ;  /* 0x0042000000007b1d */ /* 0x000fec0000010000 */
[----:B------:R-:W-:Y:S05]  /*122b0*/  @!P0 BRA `(.L_x_96) ;  /* 0x0000000000048947 */ /* 0x000fea0003800000 */
[----:B------:R-:W-:Y:S01]  /*122c0*/  BPT.TRAP 0x1 ;  /* 0x000000040000795c */ /* 0x000fe20000300000 */
.L_x_96:
[----:B------:R-:W-:Y:S01]  /*122d0*/  SYNCS.ARRIVE.TRANS64.RED.A1T0 RZ, [UR7], RZ ;  /* 0x000000ffffff79a7 */ /* 0x000fe20008100407 */
[----:B------:R-:W-:Y:S05]  /*122e0*/  @!P0 BRA `(.L_x_97) ;  /* 0x0000000000048947 */ /* 0x000fea0003800000 */
[----:B------:R-:W-:Y:S01]  /*122f0*/  BPT.TRAP 0x1 ;  /* 0x000000040000795c */ /* 0x000fe20000300000 */
.L_x_97:
[----:B------:R-:W2:Y:S02]  /*12300*/  SYNCS.PHASECHK.TRANS64.TRYWAIT P3, [UR47+0x344b0], R20 ;  /* 0x0344b014ff0075a7 */ /* 0x000ea4000806016f */
[----:B--2---:R-:W-:Y:S05]  /*12310*/  @!P3 BRA `(.L_x_98) ;  /* 0x000000a800f8b947 */ /* 0x004fea0003800000 */
.L_x_370:
        /* <DEDUP_REMOVED lines=29> */
[----:B------:R-:W-:Y:S01]  /*124f0*/  FFMA R14, R18, R0, R107 ;  /* 0x00000000120e7223 */ /* 0x000fe2000000006b */
[----:B------:R-:W-:Y:S01]  /*12500*/  FMUL R15, R108, R2 ;  /* 0x000000026c0f7220 */ /* 0x000fe20000400000 */
        /* <DEDUP_REMOVED lines=20> */
[----:B------:R-:W-:Y:S01]  /*12650*/  F2FP.F16.F32.PACK_AB R13, R14, R13 ;  /* 0x0000000d0e0d723e */ /* 0x000fe200000000ff */
[-C--:B------:R-:W-:Y:S01]  /*12660*/  FFMA R28, R30, R0.reuse, R117 ;  /* 0x000000001e1c7223 */ /* 0x080fe20000000075 */
        /* <DEDUP_REMOVED lines=24> */
.L_x_100:
[----:B------:R-:W-:Y:S05]  /*127f0*/  BSYNC B0 ;  /* 0x0000000000007941 */ /* 0x000fea0003800000 */
.L_x_99:
[----:B------:R-:W-:Y:S06]  /*12800*/  BAR.SYNC.DEFER_BLOCKING 0x1, 0x80 ;  /* 0x0042000000007b1d */ /* 0x000fec0000010000 */
[----:B------:R-:W-:Y:S05]  /*12810*/  @!P0 BRA `(.L_x_101) ;  /* 0x0000000000048947 */ /* 0x000fea0003800000 */
[----:B------:R-:W-:Y:S01]  /*12820*/  BPT.TRAP 0x1 ;  /* 0x000000040000795c */ /* 0x000fe20000300000 */
.L_x_101:
[----:B------:R-:W-:Y:S01]  /*12830*/  SYNCS.ARRIVE.TRANS64.RED.A1T0 RZ, [UR8], RZ ;  /* 0x000000ffffff79a7 */ /* 0x000fe20008100408 */
[----:B------:R-:W-:Y:S05]  /*12840*/  @!P0 BRA `(.L_x_102) ;  /* 0x0000000000048947 */ /* 0x000fea0003800000 */
[----:B------:R-:W-:Y:S01]  /*12850*/  BPT.TRAP 0x1 ;  /* 0x000000040000795c */ /* 0x000fe20000300000 */
.L_x_102:
[----:B------:R-:W2:Y:S02]  /*12860*/  SYNCS.PHASECHK.TRANS64.TRYWAIT P3, [UR47+0x344b8], R20 ;  /* 0x0344b814ff0075a7 */ /* 0x000ea4000806016f */
[----:B--2---:R-:W-:Y:S05]  /*12870*/  @!P3 BRA `(.L_x_103) ;  /* 0x000000a400b8b947 */ /* 0x004fea0003800000 */
.L_x_371:
        /* <DEDUP_REMOVED lines=77> */
.L_x_105:
[----:B------:R-:W-:Y:S05]  /*12d50*/  BSYNC B0 ;  /* 0x0000000000007941 */ /* 0x000fea0003800000 */
.L_x_104:
[----:B------:R-:W-:Y:S06]  /*12d60*/  BAR.SYNC.DEFER_BLOCKING 0x1, 0x80 ;  /* 0x0042000000007b1d */ /* 0x000fec0000010000 */
[----:B------:R-:W-:Y:S05]  /*12d70*/  @!P0 BRA `(.L_x_106) ;  /* 0x0000000000048947 */ /* 0x000fea0003800000 */
[----:B------:R-:W-:Y:S01]  /*12d80*/  BPT.TRAP 0x1 ;  /* 0x000000040000795c */ /* 0x000fe20000300000 */
.L_x_106:
[----:B------:R-:W-:Y:S01]  /*12d90*/  SYNCS.ARRIVE.TRANS64.RED.A1T0 RZ, [UR9], RZ ;  /* 0x000000ffffff79a7 */ /* 0x000fe20008100409 */
[----:B------:R-:W-:Y:S05]  /*12da0*/  @!P0 BRA `(.L_x_107) ;  /* 0x0000000000048947 */ /* 0x000fea0003800000 */
[----:B------:R-:W-:Y:S01]  /*12db0*/  BPT.TRAP 0x1 ;  /* 0x000000040000795c */ /* 0x000fe20000300000 */
.L_x_107:
[----:B------:R-:W2:Y:S02]  /*12dc0*/  SYNCS.PHASECHK.TRANS64.TRYWAIT P3, [UR47+0x344a0], R223 ;  /* 0x0344a0dfff0075a7 */ /* 0x000ea4000806016f */
[----:B--2---:R-:W-:Y:S05]  /*12dd0*/  @!P3 BRA `(.L_x_108) ;  /* 0x000000a00078b947 */ /* 0x004fea0003800000 */
.L_x_372:
        /* <DEDUP_REMOVED lines=21> */
[----:B-1----:R-:W-:-:S02]  /*12f30*/  HADD2.F32 R16, -RZ, R9.H0_H0 ;  /* 0x20000009ff107230 */ /* 0x002fc40000004100 */
[----:B------:R-:W-:Y:S02]  /*12f40*/  HADD2.F32 R18, -RZ, R9.H1_H1 ;  /* 0x30000009ff127230 */ /* 0x000fe40000004100 */
[-C--:B--2---:R-:W-:Y:S01]  /*12f50*/  FMUL R13, R13, R2.reuse ;  /* 0x000000020d0d7220 */ /* 0x084fe20000400000 */
[-C--:B---3--:R-:W-:Y:S01]  /*12f60*/  FMUL R15, R14, R2.reuse ;  /* 0x000000020e0f7220 */ /* 0x088fe20000400000 */
[--C-:B------:R-:W-:Y:S02]  /*12f70*/  HADD2.F32 R14, -RZ, R8.reuse.H1_H1 ;  /* 0x30000008ff0e7230 */ /* 0x100fe40000004100 */
[----:B----4-:R-:W-:Y:S01]  /*12f80*/  FMUL R17, R12, R2 ;  /* 0x000000020c117220 */ /* 0x010fe20000400000 */
[----:B------:R-:W-:Y:S02]  /*12f90*/  HADD2.F32 R12, -RZ, R8.H0_H0 ;  /* 0x20000008ff0c7230 */ /* 0x000fe40000004100 */
[----:B------:R-:W-:Y:S01]  /*12fa0*/  FFMA R15, R14, R0, R15 ;  /* 0x000000000e0f7223 */ /* 0x000fe2000000000f */
[----:B-----5:R-:W-:-:S02]  /*12fb0*/  FMUL R19, R19, R2 ;  /* 0x0000000213137220 */ /* 0x020fc40000400000 */
[-C--:B------:R-:W-:Y:S01]  /*12fc0*/  FFMA R12, R12, R0.reuse, R13 ;  /* 0x000000000c0c7223 */ /* 0x080fe2000000000d */
[-C--:B------:R-:W-:Y:S01]  /*12fd0*/  FFMA R13, R16, R0.reuse, R17 ;  /* 0x00000000100d7223 */ /* 0x080fe20000000011 */
[----:B------:R-:W-:Y:S01]  /*12fe0*/  FFMA R14, R18, R0, R19 ;  /* 0x00000000120e7223 */ /* 0x000fe20000000013 */
[--C-:B------:R-:W-:Y:S02]  /*12ff0*/  HADD2.F32 R16, -RZ, R10.reuse.H0_H0 ;  /* 0x2000000aff107230 */ /* 0x100fe40000004100 */
[-C--:B------:R-:W-:Y:S01]  /*13000*/  FMUL R17, R26, R2.reuse ;  /* 0x000000021a117220 */ /* 0x080fe20000400000 */
[----:B------:R-:W-:Y:S02]  /*13010*/  HADD2.F32 R18, -RZ, R10.H1_H1 ;  /* 0x3000000aff127230 */ /* 0x000fe40000004100 */
[----:B------:R-:W-:Y:S01]  /*13020*/  FMUL R19, R24, R2 ;  /* 0x0000000218137220 */ /* 0x000fe20000400000 */
[--C-:B------:R-:W-:Y:S02]  /*13030*/  HADD2.F32 R24, -RZ, R11.reuse.H0_H0 ;  /* 0x2000000bff187230 */ /* 0x100fe40000004100 */
[----:B------:R-:W-:Y:S01]  /*13040*/  FFMA R17, R16, R0, R17 ;  /* 0x0000000010117223 */ /* 0x000fe20000000011 */
[----:B------:R-:W-:-:S02]  /*13050*/  HADD2.F32 R26, -RZ, R11.H1_H1 ;  /* 0x3000000bff1a7230 */ /* 0x000fc40000004100 */
[----:B------:R-:W-:Y:S01]  /*13060*/  FMUL R21, R21, R2 ;  /* 0x0000000215157220 */ /* 0x000fe20000400000 */
[----:B------:R-:W-:Y:S01]  /*13070*/  FFMA R16, R18, R0, R19 ;  /* 0x0000000012107223 */ /* 0x000fe20000000013 */
[----:B------:R-:W-:Y:S01]  /*13080*/  F2FP.F16.F32.PACK_AB R13, R14, R13 ;  /* 0x0000000d0e0d723e */ /* 0x000fe200000000ff */
[----:B------:R-:W-:Y:S01]  /*13090*/  FMUL R25, R25, R2 ;  /* 0x0000000219197220 */ /* 0x000fe20000400000 */
[----:B------:R-:W-:Y:S01]  /*130a0*/  FFMA R21, R24, R0, R21 ;  /* 0x0000000018157223 */ /* 0x000fe20000000015 */
[--C-:B------:R-:W-:Y:S01]  /*130b0*/  HADD2.F32 R24, -RZ, R4.reuse.H0_H0 ;  /* 0x20000004ff187230 */ /* 0x100fe20000004100 */
[----:B------:R-:W-:Y:S01]  /*130c0*/  F2FP.F16.F32.PACK_AB R12, R15, R12 ;  /* 0x0000000c0f0c723e */ /* 0x000fe200000000ff */
[----:B------:R-:W-:Y:S01]  /*130d0*/  FFMA R18, R26, R0, R25 ;  /* 0x000000001a127223 */ /* 0x000fe20000000019 */
[-C--:B------:R-:W-:Y:S01]  /*130e0*/  FMUL R19, R30, R2.reuse ;  /* 0x000000021e137220 */ /* 0x080fe20000400000 */
[----:B------:R-:W-:Y:S01]  /*130f0*/  HADD2.F32 R26, -RZ, R4.H1_H1 ;  /* 0x30000004ff1a7230 */ /* 0x000fe20000004100 */
[----:B------:R-:W-:Y:S01]  /*13100*/  F2FP.F16.F32.PACK_AB R14, R16, R17 ;  /* 0x00000011100e723e */ /* 0x000fe200000000ff */
[----:B------:R-:W-:Y:S01]  /*13110*/  FMUL R25, R28, R2 ;  /* 0x000000021c197220 */ /* 0x000fe20000400000 */
[----:B------:R-:W-:-:S02]  /*13120*/  HADD2.F32 R28, -RZ, R5.H0_H0 ;  /* 0x20000005ff1c7230 */ /* 0x000fc40000004100 */
[----:B------:R-:W-:Y:S01]  /*13130*/  FFMA R19, R24, R0, R19 ;  /* 0x0000000018137223 */ /* 0x000fe20000000013 */
[----:B------:R-:W-:Y:S02]  /*13140*/  HADD2.F32 R30, -RZ, R5.H1_H1 ;  /* 0x30000005ff1e7230 */ /* 0x000fe40000004100 */
[----:B------:R-:W-:Y:S01]  /*13150*/  FMUL R27, R27, R2 ;  /* 0x000000021b1b7220 */ /* 0x000fe20000400000 */
[----:B------:R-:W-:Y:S01]  /*13160*/  FFMA R24, R26, R0, R25 ;  /* 0x000000001a187223 */ /* 0x000fe20000000019 */
[----:B------:R-:W-:Y:S01]  /*13170*/  F2FP.F16.F32.PACK_AB R15, R18, R21 ;  /* 0x00000015120f723e */ /* 0x000fe200000000ff */
[----:B------:R-:W-:Y:S01]  /*13180*/  FMUL R29, R29, R2 ;  /* 0x000000021d1d7220 */ /* 0x000fe20000400000 */
[-C--:B------:R-:W-:Y:S01]  /*13190*/  FFMA R27, R28, R0.reuse, R27 ;  /* 0x000000001c1b7223 */ /* 0x080fe2000000001b */
[--C-:B------:R-:W-:Y:S01]  /*131a0*/  HADD2.F32 R28, -RZ, R6.reuse.H0_H0 ;  /* 0x20000006ff1c7230 */ /* 0x100fe20000004100 */
[----:B------:R-:W-:Y:S01]  /*131b0*/  F2FP.F16.F32.PACK_AB R16, R24, R19 ;  /* 0x000000131810723e */ /* 0x000fe200000000ff */
[----:B------:R-:W-:Y:S01]  /*131c0*/  FFMA R26, R30, R0, R29 ;  /* 0x000000001e1a7223 */ /* 0x000fe2000000001d */
[-C--:B------:R-:W-:Y:S01]  /*131d0*/  FMUL R25, R34, R2.reuse ;  /* 0x0000000222197220 */ /* 0x080fe20000400000 */
[----:B------:R-:W-:Y:S01]  /*131e0*/  HADD2.F32 R30, -RZ, R6.H1_H1 ;  /* 0x30000006ff1e7230 */ /* 0x000fe20000004100 */
[----:B------:R1:W-:Y:S01]  /*131f0*/  STSM.16.MT88.4 [R3+0x30000], R12 ;  /* 0x0300000c03007844 */ /* 0x0003e20000004200 */
        /* <DEDUP_REMOVED lines=8> */
[-C--:B------:R-:W-:Y:S02]  /*13280*/  FFMA R31, R32, R0.reuse, R31 ;  /* 0x00000000201f7223 */ /* 0x080fe4000000001f */
[----:B------:R-:W-:Y:S01]  /*13290*/  F2FP.F16.F32.PACK_AB R18, R28, R25 ;  /* 0x000000191c12723e */ /* 0x000fe200000000ff */
        /* <DEDUP_REMOVED lines=17> */
.L_x_110:
[----:B------:R-:W-:Y:S05]  /*133b0*/  BSYNC B0 ;  /* 0x0000000000007941 */ /* 0x000fea0003800000 */
.L_x_109:
[----:B------:R-:W-:Y:S06]  /*133c0*/  BAR.SYNC.DEFER_BLOCKING 0x1, 0x80 ;  /* 0x0042000000007b1d */ /* 0x000fec0000010000 */
[----:B------:R-:W-:Y:S05]  /*133d0*/  @!P0 BRA `(.L_x_111) ;  /* 0x0000000000048947 */ /* 0x000fea0003800000 */
[----:B------:R-:W-:Y:S01]  /*133e0*/  BPT.TRAP 0x1 ;  /* 0x000000040000795c */ /* 0x000fe20000300000 */
.L_x_111:
[----:B------:R-:W-:Y:S01]  /*133f0*/  SYNCS.ARRIVE.TRANS64.RED.A1T0 RZ, [UR10], RZ ;  /* 0x000000ffffff79a7 */ /* 0x000fe2000810040a */
[----:B------:R-:W-:Y:S05]  /*13400*/  @!P0 BRA `(.L_x_112) ;  /* 0x0000000000048947 */ /* 0x000fea0003800000 */
[----:B------:R-:W-:Y:S01]  /*13410*/  BPT.TRAP 0x1 ;  /* 0x000000040000795c */ /* 0x000fe20000300000 */
.L_x_112:
[----:B------:R-:W2:Y:S02]  /*13420*/  SYNCS.PHASECHK.TRANS64.TRYWAIT P3, [UR47+0x344a8], R223 ;  /* 0x0344a8dfff0075a7 */ /* 0x000ea4000806016f */
[----:B--2---:R-:W-:Y:S05]  /*13430*/  @!P3 BRA `(.L_x_113) ;  /* 0x0000009800f8b947 */ /* 0x004fea0003800000 */
.L_x_373:
        /* <DEDUP_REMOVED lines=58> */
[----:B------:R-:W-:Y:S02]  /*137e0*/  F2FP.F16.F32.PACK_AB R26, R28, R27 ;  /* 0x0000001b1c1a723e */ /* 0x000fe400000000ff */
[----:B------:R-:W-:Y:S01]  /*137f0*/  F2FP.F16.F32.PACK_AB R24, R24, R21 ;  /* 0x000000151818723e */ /* 0x000fe200000000ff */
[----:B------:R1:W-:Y:S01]  /*13800*/  STSM.16.MT88.4 [R3+0x31000], R12 ;  /* 0x0310000c03007844 */ /* 0x0003e20000004200 */
        /* <DEDUP_REMOVED lines=16> */
.L_x_115:
[----:B------:R-:W-:Y:S05]  /*13910*/  BSYNC B0 ;  /* 0x0000000000007941 */ /* 0x000fea0003800000 */
.L_x_114:
[----:B------:R-:W-:Y:S06]  /*13920*/  BAR.SYNC.DEFER_BLOCKING 0x1, 0x80 ;  /* 0x0042000000007b1d */ /* 0x000fec0000010000 */
[----:B------:R-:W-:Y:S05]  /*13930*/  @!P0 BRA `(.L_x_116) ;  /* 0x0000000000048947 */ /* 0x000fea0003800000 */
[----:B------:R-:W-:Y:S01]  /*13940*/  BPT.TRAP 0x1 ;  /* 0x000000040000795c */ /* 0x000fe20000300000 */
.L_x_116:
[----:B------:R-:W-:Y:S01]  /*13950*/  SYNCS.ARRIVE.TRANS64.RED.A1T0 RZ, [UR7], RZ ;  /* 0x000000ffffff79a7 */ /* 0x000fe20008100407 */
[----:B------:R-:W-:Y:S05]  /*13960*/  @!P0 BRA `(.L_x_117) ;  /* 0x0000000000048947 */ /* 0x000fea0003800000 */
[----:B------:R-:W-:Y:S01]  /*13970*/  BPT.TRAP 0x1 ;  /* 0x000000040000795c */ /* 0x000fe20000300000 */
.L_x_117:
[----:B------:R-:W2:Y:S02]  /*13980*/  SYNCS.PHASECHK.TRANS64.TRYWAIT P3, [UR47+0x344b0], R223 ;  /* 0x0344b0dfff0075a7 */ /* 0x000ea4000806016f */
[----:B--2---:R-:W-:Y:S05]  /*13990*/  @!P3 BRA `(.L_x_118) ;  /* 0x0000009400b8b947 */ /* 0x004fea0003800000 */
.L_x_374:
        /* <DEDUP_REMOVED lines=77> */
.L_x_120:
[----:B------:R-:W-:Y:S05]  /*13e70*/  BSYNC B0 ;  /* 0x0000000000007941 */ /* 0x000fea0003800000 */
.L_x_119:
[----:B------:R-:W-:Y:S06]  /*13e80*/  BAR.SYNC.DEFER_BLOCKING 0x1, 0x80 ;  /* 0x0042000000007b1d */ /* 0x000fec0000010000 */
[----:B------:R-:W-:Y:S05]  /*13e90*/  @!P0 BRA `(.L_x_121) ;  /* 0x0000000000048947 */ /* 0x000fea0003800000 */
[----:B------:R-:W-:Y:S01]  /*13ea0*/  BPT.TRAP 0x1 ;  /* 0x000000040000795c */ /* 0x000fe20000300000 */
.L_x_121:
[----:B------:R-:W-:Y:S01]  /*13eb0*/  SYNCS.ARRIVE.TRANS64.RED.A1T0 RZ, [UR8], RZ ;  /* 0x000000ffffff79a7 */ /* 0x000fe20008100408 */
[----:B------:R-:W-:Y:S05]  /*13ec0*/  @!P0 BRA `(.L_x_122) ;  /* 0x0000000000048947 */ /* 0x000fea0003800000 */
[----:B------:R-:W-:Y:S01]  /*13ed0*/  BPT.TRAP 0x1 ;  /* 0x000000040000795c */ /* 0x000fe20000300000 */
.L_x_122:
[----:B------:R-:W2:Y:S02]  /*13ee0*/  SYNCS.PHASECHK.TRANS64.TRYWAIT P3, [UR47+0x344b8], R223 ;  /* 0x0344b8dfff0075a7 */ /* 0x000ea4000806016f */
[----:B--2---:R-:W-:Y:S05]  /*13ef0*/  @!P3 BRA `(.L_x_123) ;  /* 0x000000900078b947 */ /* 0x004fea0003800000 */
.L_x_375:
        /* <DEDUP_REMOVED lines=77> */
.L_x_125:
[----:B------:R-:W-:Y:S05]  /*143d0*/  BSYNC B0 ;  /* 0x0000000000007941 */ /* 0x000fea0003800000 */
.L_x_124:
[----:B------:R-:W-:Y:S06]  /*143e0*/  BAR.SYNC.DEFER_BLOCKING 0x1, 0x80 ;  /* 0x0042000000007b1d */ /* 0x000fec0000010000 */
[----:B------:R-:W-:Y:S05]  /*143f0*/  @!P0 BRA `(.L_x_126) ;  /* 0x0000000000048947 */ /* 0x000fea0003800000 */
[----:B------:R-:W-:Y:S01]  /*14400*/  BPT.TRAP 0x1 ;  /* 0x000000040000795c */ /* 0x000fe20000300000 */
.L_x_126:
[----:B------:R-:W-:Y:S01]  /*14410*/  SYNCS.ARRIVE.TRANS64.RED.A1T0 RZ, [UR9], RZ ;  /* 0x000000ffffff79a7 */ /* 0x000fe20008100409 */
[----:B------:R-:W-:Y:S05]  /*14420*/  @!P0 BRA `(.L_x_127) ;  /* 0x0000000000048947 */ /* 0x000fea0003800000 */
[----:B------:R-:W-:Y:S01]  /*14430*/  BPT.TRAP 0x1 ;  /* 0x000000040000795c */ /* 0x000fe20000300000 */
.L_x_127:
[----:B------:R-:W2:Y:S02]  /*14440*/  SYNCS.PHASECHK.TRANS64.TRYWAIT P3, [UR47+0x344a0], R20 ;  /* 0x0344a014ff0075a7 */ /* 0x000ea4000806016f */
[----:B--2---:R-:W-:Y:S05]  /*14450*/  @!P3 BRA `(.L_x_128) ;  /* 0x0000008c0038b947 */ /* 0x004fea0003800000 */
.L_x_376:
        /* <DEDUP_REMOVED lines=17> */
[----:B------:R-:W-:Y:S04]  /*14570*/  @P1 LDSM.16.MT88.4 R8, [R3+0x30000] ;  /* 0x030000000308183b */ /* 0x000fe80000004200 */
[----:B------:R-:W1:Y:S01]  /*14580*/  @P1 LDSM.16.MT88.4 R4, [R3+0x30800] ;  /* 0x030800000304183b */ /* 0x000e620000004200 */
[----:B------:R-:W-:Y:S05]  /*14590*/  WARPSYNC.ALL ;  /* 0x0000000000007948 */ /* 0x000fea0003800000 */
[----:B------:R-:W-:Y:S01]  /*145a0*/  BSSY B0, `(.L_x_129) ;  /* 0x0000049000007945 */ /* 0x000fe20003800000 */
[----:B-1----:R-:W-:-:S02]  /*145b0*/  HADD2.F32 R32, -RZ, R7.H0_H0 ;  /* 0x20000007ff207230 */ /* 0x002fc40000004100 */
[----:B------:R-:W-:Y:S02]  /*145c0*/  HADD2.F32 R34, -RZ, R7.H1_H1 ;  /* 0x30000007ff227230 */ /* 0x000fe40000004100 */
[-C--:B--2---:R-:W-:Y:S01]  /*145d0*/  FMUL R13, R13, R2.reuse ;  /* 0x000000020d0d7220 */ /* 0x084fe20000400000 */
[-C--:B---3--:R-:W-:Y:S01]  /*145e0*/  FMUL R15, R15, R2.reuse ;  /* 0x000000020f0f7220 */ /* 0x088fe20000400000 */
[-C--:B----4-:R-:W-:Y:S01]  /*145f0*/  FMUL R17, R17, R2.reuse ;  /* 0x0000000211117220 */ /* 0x090fe20000400000 */
[-C--:B-----5:R-:W-:Y:S01]  /*14600*/  FMUL R19, R19, R2.reuse ;  /* 0x0000000213137220 */ /* 0x0a0fe20000400000 */
[-C--:B------:R-:W-:Y:S01]  /*14610*/  FMUL R21, R21, R2.reuse ;  /* 0x0000000215157220 */ /* 0x080fe20000400000 */
[-C--:B------:R-:W-:Y:S01]  /*14620*/  FMUL R25, R25, R2.reuse ;  /* 0x0000000219197220 */ /* 0x080fe20000400000 */
[-C--:B------:R-:W-:Y:S01]  /*14630*/  FMUL R27, R27, R2.reuse ;  /* 0x000000021b1b7220 */ /* 0x080fe20000400000 */
[-C--:B------:R-:W-:Y:S01]  /*14640*/  FMUL R29, R29, R2.reuse ;  /* 0x000000021d1d7220 */ /* 0x080fe20000400000 */
[----:B------:R-:W-:Y:S01]  /*14650*/  FMUL R31, R30, R2 ;  /* 0x000000021e1f7220 */ /* 0x000fe20000400000 */
[----:B------:R-:W-:-:S02]  /*14660*/  HADD2.F32 R30, -RZ, R5.H0_H0 ;  /* 0x20000005ff1e7230 */ /* 0x000fc40000004100 */
[-C--:B------:R-:W-:Y:S01]  /*14670*/  FMUL R33, R28, R2.reuse ;  /* 0x000000021c217220 */ /* 0x080fe20000400000 */
[--C-:B------:R-:W-:Y:S02]  /*14680*/  HADD2.F32 R28, -RZ, R4.reuse.H1_H1 ;  /* 0x30000004ff1c7230 */ /* 0x100fe40000004100 */
[-C--:B------:R-:W-:Y:S01]  /*14690*/  FMUL R35, R26, R2.reuse ;  /* 0x000000021a237220 */ /* 0x080fe20000400000 */
[----:B------:R-:W-:Y:S02]  /*146a0*/  HADD2.F32 R26, -RZ, R4.H0_H0 ;  /* 0x20000004ff1a7230 */ /* 0x000fe40000004100 */
[----:B------:R-:W-:Y:S01]  /*146b0*/  FMUL R37, R12, R2 ;  /* 0x000000020c257220 */ /* 0x000fe20000400000 */
[----:B------:R-:W-:Y:S02]  /*146c0*/  HADD2.F32 R12, -RZ, R8.H0_H0 ;  /* 0x20000008ff0c7230 */ /* 0x000fe40000004100 */
[-C--:B------:R-:W-:Y:S01]  /*146d0*/  FFMA R31, R26, R0.reuse, R31 ;  /* 0x000000001a1f7223 */ /* 0x080fe2000000001f */
[----:B------:R-:W-:Y:S01]  /*146e0*/  FFMA R35, R30, R0, R35 ;  /* 0x000000001e237223 */ /* 0x000fe20000000023 */
[----:B------:R-:W-:Y:S01]  /*146f0*/  FMUL R39, R24, R2 ;  /* 0x0000000218277220 */ /* 0x000fe20000400000 */
[----:B------:R-:W-:-:S02]  /*14700*/  HADD2.F32 R24, -RZ, R10.H1_H1 ;  /* 0x3000000aff187230 */ /* 0x000fc40000004100 */
[----:B------:R-:W-:Y:S01]  /*14710*/  FFMA R13, R12, R0, R13 ;  /* 0x000000000c0d7223 */ /* 0x000fe2000000000d */
[----:B------:R-:W-:Y:S02]  /*14720*/  HADD2.F32 R12, -RZ, R8.H1_H1 ;  /* 0x30000008ff0c7230 */ /* 0x000fe40000004100 */
[-C--:B------:R-:W-:Y:S01]  /*14730*/  FMUL R41, R18, R2.reuse ;  /* 0x0000000212297220 */ /* 0x080fe20000400000 */
[----:B------:R-:W-:Y:S02]  /*14740*/  HADD2.F32 R18, -RZ, R10.H0_H0 ;  /* 0x2000000aff127230 */ /* 0x000fe40000004100 */
[----:B------:R-:W-:Y:S02]  /*14750*/  HADD2.F32 R26, -RZ, R5.H1_H1 ;  /* 0x30000005ff1a7230 */ /* 0x000fe40000004100 */
[----:B------:R-:W-:Y:S01]  /*14760*/  FMUL R43, R16, R2 ;  /* 0x00000002102b7220 */ /* 0x000fe20000400000 */
[----:B------:R-:W-:Y:S02]  /*14770*/  HADD2.F32 R16, -RZ, R9.H1_H1 ;  /* 0x30000009ff107230 */ /* 0x000fe40000004100 */
[----:B------:R-:W-:Y:S01]  /*14780*/  FFMA R21, R18, R0, R21 ;  /* 0x0000000012157223 */ /* 0x000fe20000000015 */
[----:B------:R-:W-:-:S02]  /*14790*/  HADD2.F32 R18, -RZ, R11.H0_H0 ;  /* 0x2000000bff127230 */ /* 0x000fc40000004100 */
[----:B------:R-:W-:Y:S01]  /*147a0*/  FMUL R45, R14, R2 ;  /* 0x000000020e2d7220 */ /* 0x000fe20000400000 */
[----:B------:R-:W-:Y:S02]  /*147b0*/  HADD2.F32 R14, -RZ, R9.H0_H0 ;  /* 0x20000009ff0e7230 */ /* 0x000fe40000004100 */
[-C--:B------:R-:W-:Y:S01]  /*147c0*/  FFMA R12, R12, R0.reuse, R15 ;  /* 0x000000000c0c7223 */ /* 0x080fe2000000000f */
[----:B------:R-:W-:Y:S02]  /*147d0*/  HADD2.F32 R30, -RZ, R6.H1_H1 ;  /* 0x30000006ff1e7230 */ /* 0x000fe40000004100 */
[-C--:B------:R-:W-:Y:S01]  /*147e0*/  FFMA R27, R18, R0.reuse, R27 ;  /* 0x00000000121b7223 */ /* 0x080fe2000000001b */
[-C--:B------:R-:W-:Y:S01]  /*147f0*/  FFMA R26, R26, R0.reuse, R37 ;  /* 0x000000001a1a7223 */ /* 0x080fe20000000025 */
[-C--:B------:R-:W-:Y:S01]  /*14800*/  FFMA R17, R14, R0.reuse, R17 ;  /* 0x000000000e117223 */ /* 0x080fe20000000011 */
[-C--:B------:R-:W-:Y:S01]  /*14810*/  FFMA R14, R16, R0.reuse, R19 ;  /* 0x00000000100e7223 */ /* 0x080fe20000000013 */
[----:B------:R-:W-:Y:S01]  /*14820*/  FFMA R16, R24, R0, R25 ;  /* 0x0000000018107223 */ /* 0x000fe20000000019 */
[----:B------:R-:W-:-:S02]  /*14830*/  HADD2.F32 R24, -RZ, R11.H1_H1 ;  /* 0x3000000bff187230 */ /* 0x000fc40000004100 */
[-C--:B------:R-:W-:Y:S01]  /*14840*/  FFMA R43, R32, R0.reuse, R43 ;  /* 0x00000000202b7223 */ /* 0x080fe2000000002b */
[----:B------:R-:W-:Y:S02]  /*14850*/  F2FP.F16.F32.PACK_AB R12, R12, R13 ;  /* 0x0000000d0c0c723e */ /* 0x000fe400000000ff */
[----:B------:R-:W-:Y:S01]  /*14860*/  F2FP.F16.F32.PACK_AB R13, R14, R17 ;  /* 0x000000110e0d723e */ /* 0x000fe200000000ff */
[-C--:B------:R-:W-:Y:S01]  /*14870*/  FFMA R18, R24, R0.reuse, R29 ;  /* 0x0000000018127223 */ /* 0x080fe2000000001d */
[-C--:B------:R-:W-:Y:S01]  /*14880*/  FFMA R24, R28, R0.reuse, R33 ;  /* 0x000000001c187223 */ /* 0x080fe20000000021 */
[----:B------:R-:W-:Y:S01]  /*14890*/  HADD2.F32 R28, -RZ, R6.H0_H0 ;  /* 0x20000006ff1c7230 */ /* 0x000fe20000004100 */
[----:B------:R-:W-:Y:S02]  /*148a0*/  F2FP.F16.F32.PACK_AB R14, R16, R21 ;  /* 0x00000015100e723e */ /* 0x000fe400000000ff */
[----:B------:R-:W-:Y:S02]  /*148b0*/  F2FP.F16.F32.PACK_AB R15, R18, R27 ;  /* 0x0000001b120f723e */ /* 0x000fe400000000ff */
[-C--:B------:R-:W-:Y:S01]  /*148c0*/  FFMA R39, R28, R0.reuse, R39 ;  /* 0x000000001c277223 */ /* 0x080fe20000000027 */
[-C--:B------:R-:W-:Y:S01]  /*148d0*/  FFMA R28, R30, R0.reuse, R41 ;  /* 0x000000001e1c7223 */ /* 0x080fe20000000029 */
[----:B------:R-:W-:Y:S01]  /*148e0*/  FFMA R30, R34, R0, R45 ;  /* 0x00000000221e7223 */ /* 0x000fe2000000002d */
[----:B------:R-:W-:Y:S01]  /*148f0*/  F2FP.F16.F32.PACK_AB R25, R26, R35 ;  /* 0x000000231a19723e */ /* 0x000fe200000000ff */
[----:B------:R1:W-:Y:S01]  /*14900*/  STSM.16.MT88.4 [R3+0x30000], R12 ;  /* 0x0300000c03007844 */ /* 0x0003e20000004200 */
        /* <DEDUP_REMOVED lines=18> */
.L_x_130:
[----:B------:R-:W-:Y:S05]  /*14a30*/  BSYNC B0 ;  /* 0x0000000000007941 */ /* 0x000fea0003800000 */
.L_x_129:
[----:B------:R-:W-:Y:S06]  /*14a40*/  BAR.SYNC.DEFER_BLOCKING 0x1, 0x80 ;  /* 0x0042000000007b1d */ /* 0x000fec0000010000 */
[----:B------:R-:W-:Y:S05]  /*14a50*/  @!P0 BRA `(.L_x_131) ;  /* 0x0000000000048947 */ /* 0x000fea0003800000 */
[----:B------:R-:W-:Y:S01]  /*14a60*/  BPT.TRAP 0x1 ;  /* 0x000000040000795c */ /* 0x000fe20000300000 */
.L_x_131:
[----:B------:R-:W-:Y:S01]  /*14a70*/  SYNCS.ARRIVE.TRANS64.RED.A1T0 RZ, [UR10], RZ ;  /* 0x000000ffffff79a7 */ /* 0x000fe2000810040a */
[----:B------:R-:W-:Y:S05]  /*14a80*/  @!P0 BRA `(.L_x_132) ;  /* 0x0000000000048947 */ /* 0x000fea0003800000 */
[----:B------:R-:W-:Y:S01]  /*14a90*/  BPT.TRAP 0x1 ;  /* 0x000000040000795c */ /* 0x000fe20000300000 */
.L_x_132:
[----:B------:R-:W2:Y:S02]  /*14aa0*/  SYNCS.PHASECHK.TRANS64.TRYWAIT P3, [UR47+0x344a8], R20 ;  /* 0x0344a814ff0075a7 */ /* 0x000ea4000806016f */
[----:B--2---:R-:W-:Y:S05]  /*14ab0*/  @!P3 BRA `(.L_x_133) ;  /* 0x0000008400b8b947 */ /* 0x004fea0003800000 */
.L_x_377:
        /* <DEDUP_REMOVED lines=33> */
[--C-:B-1----:R-:W-:Y:S02]  /*14cd0*/  HADD2.F32 R26, -RZ, R4.reuse.H0_H0 ;  /* 0x20000004ff1a7230 */ /* 0x102fe40000004100 */
[-C--:B------:R-:W-:Y:S01]  /*14ce0*/  FFMA R19, R18, R0.reuse, R19 ;  /* 0x0000000012137223 */ /* 0x080fe20000000013 */
[----:B------:R-:W-:Y:S02]  /*14cf0*/  HADD2.F32 R28, -RZ, R4.H1_H1 ;  /* 0x30000004ff1c7230 */ /* 0x000fe40000004100 */
[----:B------:R-:W-:Y:S01]  /*14d00*/  FFMA R18, R24, R0, R207 ;  /* 0x0000000018127223 */ /* 0x000fe200000000cf */
[----:B------:R-:W-:-:S02]  /*14d10*/  HADD2.F32 R30, -RZ, R5.H0_H0 ;  /* 0x20000005ff1e7230 */ /* 0x000fc40000004100 */
[-C--:B------:R-:W-:Y:S01]  /*14d20*/  FFMA R21, R26, R0.reuse, R21 ;  /* 0x000000001a157223 */ /* 0x080fe20000000015 */
[----:B------:R-:W-:Y:S02]  /*14d30*/  HADD2.F32 R12, -RZ, R8.H1_H1 ;  /* 0x30000008ff0c7230 */ /* 0x000fe40000004100 */
        /* <DEDUP_REMOVED lines=37> */
.L_x_135:
[----:B------:R-:W-:Y:S05]  /*14f90*/  BSYNC B0 ;  /* 0x0000000000007941 */ /* 0x000fea0003800000 */
.L_x_134:
[----:B------:R-:W-:Y:S06]  /*14fa0*/  BAR.SYNC.DEFER_BLOCKING 0x1, 0x80 ;  /* 0x0042000000007b1d */ /* 0x000fec0000010000 */
[----:B------:R-:W-:Y:S05]  /*14fb0*/  @!P0 BRA `(.L_x_136) ;  /* 0x0000000000048947 */ /* 0x000fea0003800000 */
[----:B------:R-:W-:Y:S01]  /*14fc0*/  BPT.TRAP 0x1 ;  /* 0x000000040000795c */ /* 0x000fe20000300000 */
.L_x_136:
[----:B------:R-:W-:Y:S01]  /*14fd0*/  SYNCS.ARRIVE.TRANS64.RED.A1T0 RZ, [UR7], RZ ;  /* 0x000000ffffff79a7 */ /* 0x000fe20008100407 */
[----:B------:R-:W-:Y:S05]  /*14fe0*/  @!P0 BRA `(.L_x_137) ;  /* 0x0000000000048947 */ /* 0x000fea0003800000 */
[----:B------:R-:W-:Y:S01]  /*14ff0*/  BPT.TRAP 0x1 ;  /* 0x000000040000795c */ /* 0x000fe20000300000 */
.L_x_137:
[----:B------:R-:W2:Y:S02]  /*15000*/  SYNCS.PHASECHK.TRANS64.TRYWAIT P3, [UR47+0x344b0], R20 ;  /* 0x0344b014ff0075a7 */ /* 0x000ea4000806016f */
[----:B--2---:R-:W-:Y:S05]  /*15010*/  @!P3 BRA `(.L_x_138) ;  /* 0x000000800078b947 */ /* 0x004fea0003800000 */
.L_x_378:
        /* <DEDUP_REMOVED lines=77> */
.L_x_140:
[----:B------:R-:W-:Y:S05]  /*154f0*/  BSYNC B0 ;  /* 0x0000000000007941 */ /* 0x000fea0003800000 */
.L_x_139:
[----:B------:R-:W-:Y:S06]  /*15500*/  BAR.SYNC.DEFER_BLOCKING 0x1, 0x80 ;  /* 0x0042000000007b1d */ /* 0x000fec0000010000 */
[----:B------:R-:W-:Y:S05]  /*15510*/  @!P0 BRA `(.L_x_141) ;  /* 0x0000000000048947 */ /* 0x000fea0003800000 */
[----:B------:R-:W-:Y:S01]  /*15520*/  BPT.TRAP 0x1 ;  /* 0x000000040000795c */ /* 0x000fe20000300000 */
.L_x_141:
[----:B------:R-:W-:Y:S01]  /*15530*/  SYNCS.ARRIVE.TRANS64.RED.A1T0 RZ, [UR8], RZ ;  /* 0x000000ffffff79a7 */ /* 0x000fe20008100408 */
[----:B------:R-:W-:Y:S05]  /*15540*/  @!P0 BRA `(.L_x_142) ;  /* 0x0000000000048947 */ /* 0x000fea0003800000 */
[----:B------:R-:W-:Y:S01]  /*15550*/  BPT.TRAP 0x1 ;  /* 0x000000040000795c */ /* 0x000fe20000300000 */
.L_x_142:
[----:B------:R-:W2:Y:S02]  /*15560*/  SYNCS.PHASECHK.TRANS64.TRYWAIT P3, [UR47+0x344b8], R20 ;  /* 0x0344b814ff0075a7 */ /* 0x000ea4000806016f */
[----:B--2---:R-:W-:Y:S05]  /*15570*/  @!P3 BRA `(.L_x_143) ;  /* 0x0000007c0038b947 */ /* 0x004fea0003800000 */
.L_x_379:
        /* <DEDUP_REMOVED lines=39> */
[--C-:B------:R-:W-:Y:S02]  /*157f0*/  HADD2.F32 R27, -RZ, R4.reuse.H0_H0 ;  /* 0x20000004ff1b7230 */ /* 0x100fe40000004100 */
[-C--:B------:R-:W-:Y:S01]  /*15800*/  FFMA R31, R31, R0.reuse, R82 ;  /* 0x000000001f1f7223 */ /* 0x080fe20000000052 */
[----:B------:R-:W-:Y:S02]  /*15810*/  HADD2.F32 R29, -RZ, R4.H1_H1 ;  /* 0x30000004ff1d7230 */ /* 0x000fe40000004100 */
        /* <DEDUP_REMOVED lines=35> */
.L_x_145:
[----:B------:R-:W-:Y:S05]  /*15a50*/  BSYNC B0 ;  /* 0x0000000000007941 */ /* 0x000fea0003800000 */
.L_x_144:
[----:B------:R-:W-:Y:S06]  /*15a60*/  BAR.SYNC.DEFER_BLOCKING 0x1, 0x80 ;  /* 0x0042000000007b1d */ /* 0x000fec0000010000 */
[----:B------:R-:W-:Y:S05]  /*15a70*/  @!P0 BRA `(.L_x_146) ;  /* 0x0000000000048947 */ /* 0x000fea0003800000 */
[----:B------:R-:W-:Y:S01]  /*15a80*/  BPT.TRAP 0x1 ;  /* 0x000000040000795c */ /* 0x000fe20000300000 */
.L_x_146:
[----:B------:R-:W-:Y:S01]  /*15a90*/  UISETP.NE.AND UP0, UPT, UR53, 0x3, UPT ;  /* 0x000000033500788c */ /* 0x000fe2000bf05270 */
[----:B------:R-:W-:Y:S05]  /*15aa0*/  SYNCS.ARRIVE.TRANS64.RED.A1T0 RZ, [UR9], RZ ;  /* 0x000000ffffff79a7 */ /* 0x000fea0008100409 */
[----:B------:R-:W-:-:S13]  /*15ab0*/  PLOP3.LUT P1, PT, PT, PT, UP0, 0x80, 0x0 ;  /* 0x000000000000781c */ /* 0x000fda0003f2f008 */
[----:B------:R-:W-:Y:S05]  /*15ac0*/  @!P1 BRA `(.L_x_147) ;  /* 0x0000000000049947 */ /* 0x000fea0003800000 */
[----:B------:R-:W-:Y:S01]  /*15ad0*/  BPT.TRAP 0x1 ;  /* 0x000000040000795c */ /* 0x000fe20000300000 */
.L_x_147:
[----:B------:R-:W2:Y:S01]  /*15ae0*/  LDL R2, [R1+0x100] ;  /* 0x0001000001027983 */ /* 0x000ea20000100800 */
[----:B------:R-:W-:Y:S02]  /*15af0*/  SHF.L.U32 R0, R216, 0x1f, RZ ;  /* 0x0000001fd8007819 */ /* 0x000fe400000006ff */
[C---:B--2---:R-:W-:Y:S02]  /*15b00*/  R2UR UR4, R2.reuse ;  /* 0x00000000020472ca */ /* 0x044fe400000e0000 */
[----:B------:R-:W-:-:S11]  /*15b10*/  LEA R19, R2, UR47, 0x4 ;  /* 0x0000002f02137c11 */ /* 0x000fd6000f8e20ff */
[----:B------:R-:W-:-:S09]  /*15b20*/  ULEA UR4, UR4, UR47, 0x3 ;  /* 0x0000002f04047291 */ /* 0x000fd2000f8e183f */
[----:B------:R-:W2:Y:S02]  /*15b30*/  SYNCS.PHASECHK.TRANS64.TRYWAIT P2, [UR4+0x34400], R0 ;  /* 0x03440000ff0075a7 */ /* 0x000ea40008040144 */
[----:B--2---:R-:W-:Y:S05]  /*15b40*/  @!P2 BRA `(.L_x_148) ;  /* 0x0000007400dca947 */ /* 0x004fea0003800000 */
.L_x_380:
[----:B------:R-:W2:Y:S01]  /*15b50*/  LDS.128 R16, [R19+0x34510] ;  /* 0x0345100013107984 */ /* 0x000ea20000000c00 */
        /* <DEDUP_REMOVED lines=8> */
.L_x_149:
[----:B-1----:R-:W4:Y:S01]  /*15be0*/  LDL.LU R0, [R1+0x100] ;  /* 0x0001000001007983 */ /* 0x002f220000300800 */
[----:B------:R-:W-:Y:S01]  /*15bf0*/  UIADD3 UR4, UR4, 0x34440, URZ ;  /* 0x0003444004047890 */ /* 0x000fe2000fffe03f */
[----:B--2---:R-:W-:Y:S02]  /*15c00*/  ISETP.NE.AND P3, PT, R19, RZ, PT ;  /* 0x000000ff1300720c */ /* 0x004fe40003f65270 */
[----:B------:R-:W-:Y:S01]  /*15c10*/  MOV R19, RZ ;  /* 0x000000ff00137202 */ /* 0x000fe20000000f00 */
[----:B------:R-:W-:-:S09]  /*15c20*/  UPRMT UR4, UR57, 0x654, UR4 ;  /* 0x0000065439047896 */ /* 0x000fd20008000004 */
[----:B---3--:R-:W-:Y:S01]  /*15c30*/  SYNCS.ARRIVE.TRANS64.RED.A1T0 RZ, [UR4], RZ ;  /* 0x000000ffffff79a7 */ /* 0x008fe20008100404 */
[----:B----4-:R-:W-:-:S05]  /*15c40*/  VIADD R0, R0, 0x1 ;  /* 0x0000000100007836 */ /* 0x010fca0000000000 */
[----:B------:R-:W-:-:S04]  /*15c50*/  ISETP.NE.AND P2, PT, R0, 0x8, PT ;  /* 0x000000080000780c */ /* 0x000fc80003f45270 */
[----:B------:R-:W-:Y:S02]  /*15c60*/  SEL R4, R0, RZ, P2 ;  /* 0x000000ff00047207 */ /* 0x000fe40001000000 */
[----:B------:R-:W-:-:S03]  /*15c70*/  SEL R3, RZ, 0x1, P2 ;  /* 0x00000001ff037807 */ /* 0x000fc60001000000 */
[----:B------:R1:W-:Y:S01]  /*15c80*/  STL [R1+0x100], R4 ;  /* 0x0001000401007387 */ /* 0x0003e20000100800 */
[----:B------:R-:W-:Y:S01]  /*15c90*/  LOP3.LUT R216, R216, R3, RZ, 0x3c, !PT ;  /* 0x00000003d8d87212 */ /* 0x000fe200078e3cff */
[----:B------:R-:W-:Y:S06]  /*15ca0*/  @!P3 BRA `(.L_x_150) ;  /* 0x0000000000b8b947 */ /* 0x000fec0003800000 */
[----:B------:R-:W2:Y:S02]  /*15cb0*/  LDC.64 R2, c[0x0][0x290] ;  /* 0x0000a400ff027b82 */ /* 0x000ea40000000a00 */
[----:B--2---:R-:W-:-:S06]  /*15cc0*/  IMAD.WIDE R2, R18, 0xc, R2 ;  /* 0x0000000c12027825 */ /* 0x004fcc00078e0202 */
[----:B------:R-:W2:Y:S02]  /*15cd0*/  LDG.E R2, desc[UR38][R2.64+0x8] ;  /* 0x0000082602027981 */ /* 0x000ea4000c1e1900 */
[----:B--2---:R-:W-:-:S13]  /*15ce0*/  R2UR UR4, R2 ;  /* 0x00000000020472ca */ /* 0x004fda00000e0000 */
[----:B------:R-:W-:-:S04]  /*15cf0*/  UIADD3 UR4, UR4, 0x7f, URZ ;  /* 0x0000007f04047890 */ /* 0x000fc8000fffe03f */
[----:B------:R-:W-:-:S04]  /*15d00*/  USHF.R.S32.HI UR5, URZ, 0x1f, UR4 ;  /* 0x0000001f3f057899 */ /* 0x000fc80008011404 */
[----:B------:R-:W-:-:S04]  /*15d10*/  ULEA.HI UR5, UR5, UR4, URZ, 0x7 ;  /* 0x0000000405057291 */ /* 0x000fc8000f8f383f */
[----:B------:R-:W-:-:S04]  /*15d20*/  USHF.R.S32.HI UR5, URZ, 0x7, UR5 ;  /* 0x000000073f057899 */ /* 0x000fc80008011405 */
[----:B------:R-:W-:-:S04]  /*15d30*/  UIADD3 UR41, UR41, UR5, URZ ;  /* 0x0000000529297290 */ /* 0x000fc8000fffe03f */
[----:B------:R-:W-:Y:S02]  /*15d40*/  USHF.R.U32.HI UR4, URZ, 0x1, UR41 ;  /* 0x000000013f047899 */ /* 0x000fe40008011629 */
[----:B------:R-:W-:Y:S02]  /*15d50*/  UISETP.GT.U32.AND UP0, UPT, UR41, 0x1, UPT ;  /* 0x000000012900788c */ /* 0x000fe4000bf04070 */
[----:B------:R-:W-:Y:S02]  /*15d60*/  ULOP3.LUT UR4, UR4, 0x1, URZ, 0xc0, !UPT ;  /* 0x0000000104047892 */ /* 0x000fe4000f8ec03f */
[----:B------:R-:W-:Y:S02]  /*15d70*/  UISETP.LT.U32.AND UP0, UPT, UR5, 0x2, UP0 ;  /* 0x000000020500788c */ /* 0x000fe40008701070 */
[----:B------:R-:W-:-:S04]  /*15d80*/  UISETP.NE.U32.AND UP1, UPT, UR4, 0x1, UPT ;  /* 0x000000010400788c */ /* 0x000fc8000bf25070 */
[----:B------:R-:W-:Y:S02]  /*15d90*/  UISETP.GT.U32.AND UP1, UPT, UR5, 0x1, !UP1 ;  /* 0x000000010500788c */ /* 0x000fe4000cf24070 */
[----:B------:R-:W-:Y:S02]  /*15da0*/  USEL UR5, URZ, 0x1, !UP0 ;  /* 0x000000013f057887 */ /* 0x000fe4000c000000 */
[----:B------:R-:W-:-:S04]  /*15db0*/  USEL UR4, URZ, 0x1, !UP1 ;  /* 0x000000013f047887 */ /* 0x000fc8000c800000 */
[----:B------:R-:W-:Y:S01]  /*15dc0*/  ULOP3.LUT UR42, UR4, UR42, UR5, 0x96, !UPT ;  /* 0x0000002a042a7292 */ /* 0x000fe2000f8e9605 */
[----:B------:R-:W-:Y:S11]  /*15dd0*/  @!P1 BRA `(.L_x_151) ;  /* 0x0000000000049947 */ /* 0x000ff60003800000 */
[----:B------:R-:W-:Y:S01]  /*15de0*/  BPT.TRAP 0x1 ;  /* 0x000000040000795c */ /* 0x000fe20000300000 */
.L_x_151:
[----:B------:R-:W-:Y:S02]  /*15df0*/  R2UR UR4, R4 ;  /* 0x00000000040472ca */ /* 0x000fe400000e0000 */
[----:B------:R-:W-:Y:S02]  /*15e00*/  SHF.L.U32 R2, R216, 0x1f, RZ ;  /* 0x0000001fd8027819 */ /* 0x000fe400000006ff */
[----:B------:R-:W-:-:S09]  /*15e10*/  LEA R0, R4, UR47, 0x4 ;  /* 0x0000002f04007c11 */ /* 0x000fd2000f8e20ff */
[----:B------:R-:W-:-:S09]  /*15e20*/  ULEA UR4, UR4, UR47, 0x3 ;  /* 0x0000002f04047291 */ /* 0x000fd2000f8e183f */
[----:B------:R-:W2:Y:S02]  /*15e30*/  SYNCS.PHASECHK.TRANS64.TRYWAIT P2, [UR4+0x34400], R2 ;  /* 0x03440002ff0075a7 */ /* 0x000ea40008040144 */
[----:B--2---:R-:W-:Y:S05]  /*15e40*/  @!P2 BRA `(.L_x_152) ;  /* 0x000000740034a947 */ /* 0x004fea0003800000 */
.L_x_381:
[----:B------:R3:W4:Y:S01]  /*15e50*/  LDS.128 R16, [R0+0x34510] ;  /* 0x0345100000107984 */ /* 0x0007220000000c00 */
[----:B------:R-:W-:Y:S01]  /*15e60*/  @!PT LDS RZ, [RZ] ;  /* 0x00000000fffff984 */ /* 0x000fe20000000800 */
[----:B------:R-:W-:Y:S01]  /*15e70*/  @!PT LDS RZ, [RZ] ;  /* 0x00000000fffff984 */ /* 0x000fe20000000800 */
[----:B------:R-:W-:Y:S01]  /*15e80*/  @!PT LDS RZ, [RZ] ;  /* 0x00000000fffff984 */ /* 0x000fe20000000800 */
[----:B------:R-:W-:Y:S01]  /*15e90*/  @!PT LDS RZ, [RZ] ;  /* 0x00000000fffff984 */ /* 0x000fe20000000800 */
[----:B------:R5:W-:Y:S06]  /*15ea0*/  MEMBAR.ALL.CTA ;  /* 0x0000000000007992 */ /* 0x000bec0000008000 */
[----:B-----5:R-:W1:Y:S01]  /*15eb0*/  FENCE.VIEW.ASYNC.S ;  /* 0x00000000000073c6 */ /* 0x020e620000000000 */
[----:B---3--:R-:W-:Y:S05]  /*15ec0*/  @!P1 BRA `(.L_x_153) ;  /* 0x0000000000049947 */ /* 0x008fea0003800000 */
[----:B------:R-:W-:Y:S01]  /*15ed0*/  BPT.TRAP 0x1 ;  /* 0x000000040000795c */ /* 0x000fe20000300000 */
.L_x_153:
[----:B------:R-:W3:Y:S01]  /*15ee0*/  LDL.LU R0, [R1+0x100] ;  /* 0x0001000001007983 */ /* 0x000ee20000300800 */
[----:B------:R-:W-:Y:S02]  /*15ef0*/  UIADD3 UR4, UR4, 0x34440, URZ ;  /* 0x0003444004047890 */ /* 0x000fe4000fffe03f */
[----:B------:R-:W-:Y:S02]  /*15f00*/  ULOP3.LUT UR41, UR41, 0x1, URZ, 0xc0, !UPT ;  /* 0x0000000129297892 */ /* 0x000fe4000f8ec03f */
[----:B------:R-:W-:-:S09]  /*15f10*/  UPRMT UR4, UR57, 0x654, UR4 ;  /* 0x0000065439047896 */ /* 0x000fd20008000004 */
[----:B-1----:R-:W-:Y:S01]  /*15f20*/  SYNCS.ARRIVE.TRANS64.RED.A1T0 RZ, [UR4], RZ ;  /* 0x000000ffffff79a7 */ /* 0x002fe20008100404 */
[----:B---3--:R-:W-:-:S05]  /*15f30*/  VIADD R0, R0, 0x1 ;  /* 0x0000000100007836 */ /* 0x008fca0000000000 */
[----:B------:R-:W-:-:S04]  /*15f40*/  ISETP.NE.AND P1, PT, R0, 0x8, PT ;  /* 0x000000080000780c */ /* 0x000fc80003f25270 */
[----:B------:R-:W-:Y:S02]  /*15f50*/  SEL R0, R0, RZ, P1 ;  /* 0x000000ff00007207 */ /* 0x000fe40000800000 */
[----:B--2---:R-:W-:-:S03]  /*15f60*/  SEL R3, RZ, 0x1, P1 ;  /* 0x00000001ff037807 */ /* 0x004fc60000800000 */
[----:B------:R2:W-:Y:S01]  /*15f70*/  STL [R1+0x100], R0 ;  /* 0x0001000001007387 */ /* 0x0005e20000100800 */
[----:B------:R-:W-:-:S07]  /*15f80*/  LOP3.LUT R216, R216, R3, RZ, 0x3c, !PT ;  /* 0x00000003d8d87212 */ /* 0x000fce00078e3cff */
.L_x_150:
[----:B----4-:R-:W-:Y:S02]  /*15f90*/  ISETP.NE.AND P1, PT, R19, RZ, PT ;  /* 0x000000ff1300720c */ /* 0x010fe40003f25270 */
[CC--:B------:R-:W-:Y:S02]  /*15fa0*/  ISETP.NE.AND P2, PT, R219.reuse, R18.reuse, PT ;  /* 0x00000012db00720c */ /* 0x0c0fe40003f45270 */
[----:B------:R-:W-:-:S13]  /*15fb0*/  ISETP.EQ.OR P3, PT, R219, R18, !P1 ;  /* 0x00000012db00720c */ /* 0x000fda0004f62670 */
[----:B------:R-:W-:Y:S05]  /*15fc0*/  @P3 BRA `(.L_x_154) ;  /* 0x0000000000fc3947 */ /* 0x000fea0003800000 */
[----:B------:R-:W-:-:S13]  /*15fd0*/  ISETP.NE.AND P3, PT, RZ, UR51, PT ;  /* 0x00000033ff007c0c */ /* 0x000fda000bf65270 */
[----:B------:R-:W-:Y:S05]  /*15fe0*/  @P3 BRA `(.L_x_154) ;  /* 0x0000000000f43947 */ /* 0x000fea0003800000 */
[----:B--2---:R-:W2:Y:S01]  /*15ff0*/  S2R R0, SR_LANEID ;  /* 0x0000000000007919 */ /* 0x004ea20000000000 */
[----:B------:R-:W-:Y:S01]  /*16000*/  ELECT P3, URZ, PT ;  /* 0x00000000003f782f */ /* 0x000fe20003860000 */
[----:B------:R-:W-:Y:S01]  /*16010*/  BSSY B0, `(.L_x_155) ;  /* 0x000002f000007945 */ /* 0x000fe20003800000 */
[----:B--2---:R-:W-:-:S11]  /*16020*/  SHF.L.U32 R15, R0, 0x2, RZ ;  /* 0x00000002000f7819 */ /* 0x004fd600000006ff */
[----:B------:R-:W-:Y:S05]  /*16030*/  @!P3 BRA `(.L_x_156) ;  /* 0x0000000000b0b947 */ /* 0x000fea0003800000 */
[----:B------:R-:W-:Y:S01]  /*16040*/  IMAD.SHL.U32 R0, R18, 0x8, RZ ;  /* 0x0000000812007824 */ /* 0x000fe200078e00ff */
[----:B------:R-:W-:Y:S01]  /*16050*/  SHF.R.S32.HI R3, RZ, 0x1f, R18 ;  /* 0x0000001fff037819 */ /* 0x000fe20000011412 */
[----:B------:R-:W-:-:S03]  /*16060*/  ULDC.64 UR4, c[0x0][0x820] ;  /* 0x0002080000047ab9 */ /* 0x000fc60000000a00 */
[----:B------:R-:W-:Y:S02]  /*16070*/  SHF.L.U64.HI R8, R18, 0x3, R3 ;  /* 0x0000000312087819 */ /* 0x000fe40000010203 */
[----:B-1----:R-:W-:Y:S01]  /*16080*/  IADD3 R4, P3, R0, UR4, RZ ;  /* 0x0000000400047c10 */ /* 0x002fe2000ff7e0ff */
[----:B------:R-:W1:Y:S03]  /*16090*/  LDC.64 R2, c[0x0][0x290] ;  /* 0x0000a400ff027b82 */ /* 0x000e660000000a00 */
[----:B------:R-:W-:Y:S01]  /*160a0*/  IADD3.X R5, R8, UR5, RZ, P3, !PT ;  /* 0x0000000508057c10 */ /* 0x000fe20009ffe4ff */
[----:B------:R-:W-:-:S05]  /*160b0*/  ULDC.64 UR4, c[0x0][0x818] ;  /* 0x0002060000047ab9 */ /* 0x000fca0000000a00 */
[----:B------:R-:W2:Y:S01]  /*160c0*/  LDG.E.64 R4, desc[UR38][R4.64] ;  /* 0x0000002604047981 */ /* 0x000ea2000c1e1b00 */
[----:B-1----:R-:W-:Y:S01]  /*160d0*/  IMAD.WIDE R6, R18, 0xc, R2 ;  /* 0x0000000c12067825 */ /* 0x002fe200078e0202 */
[----:B------:R-:W-:Y:S02]  /*160e0*/  IADD3 R2, P3, R0, UR4, RZ ;  /* 0x0000000400027c10 */ /* 0x000fe4000ff7e0ff */
[----:B------:R-:W1:Y:S02]  /*160f0*/  LDS R0, [UR49+0x1c] ;  /* 0x00001c31ff007984 */ /* 0x000e640008000800 */
[----:B------:R-:W-:Y:S02]  /*16100*/  IADD3.X R3, R8, UR5, RZ, P3, !PT ;  /* 0x0000000508037c10 */ /* 0x000fe40009ffe4ff */
[----:B------:R-:W3:Y:S04]  /*16110*/  LDG.E R12, desc[UR38][R6.64] ;  /* 0x00000026060c7981 */ /* 0x000ee8000c1e1900 */
[----:B------:R4:W5:Y:S04]  /*16120*/  LDG.E R13, desc[UR38][R6.64+0x4] ;  /* 0x00000426060d7981 */ /* 0x000968000c1e1900 */
[----:B------:R-:W5:Y:S01]  /*16130*/  LDG.E.64 R2, desc[UR38][R2.64] ;  /* 0x0000002602027981 */ /* 0x000f62000c1e1b00 */
[----:B------:R-:W-:-:S03]  /*16140*/  MOV R8, UR49 ;  /* 0x0000003100087c02 */ /* 0x000fc60008000f00 */
[----:B------:R-:W-:Y:S01]  /*16150*/  STS [UR49+0x30], RZ ;  /* 0x000030ffff007988 */ /* 0x000fe20008000831 */
[----:B------:R-:W-:Y:S02]  /*16160*/  SHF.R.U64 R8, R8, 0x4, RZ ;  /* 0x0000000408087819 */ /* 0x000fe400000012ff */
[----:B----4-:R-:W-:-:S03]  /*16170*/  CS2R R6, SRZ ;  /* 0x0000000000067805 */ /* 0x010fc6000001ff00 */
[----:B------:R-:W-:Y:S04]  /*16180*/  STS [UR49+0x10], R8 ;  /* 0x00001008ff007988 */ /* 0x000fe80008000831 */
[----:B------:R-:W-:Y:S01]  /*16190*/  STS [UR49+0x14], R8 ;  /* 0x00001408ff007988 */ /* 0x000fe20008000831 */
[C---:B--2---:R-:W-:Y:S01]  /*161a0*/  SHF.L.U64.HI R11, R4.reuse, 0x1, R5 ;  /* 0x00000001040b7819 */ /* 0x044fe20000010205 */
[----:B------:R-:W-:-:S03]  /*161b0*/  IMAD.SHL.U32 R10, R4, 0x2, RZ ;  /* 0x00000002040a7824 */ /* 0x000fc600078e00ff */
[----:B------:R-:W-:Y:S02]  /*161c0*/  LOP3.LUT R11, R11, 0x1fffffff, RZ, 0xc0, !PT ;  /* 0x1fffffff0b0b7812 */ /* 0x000fe400078ec0ff */
[----:B------:R-:W-:Y:S02]  /*161d0*/  LOP3.LUT R10, R10, 0xfffffffe, RZ, 0xc0, !PT ;  /* 0xfffffffe0a0a7812 */ /* 0x000fe400078ec0ff */
[--C-:B------:R-:W-:Y:S02]  /*161e0*/  SHF.R.U32.HI R5, RZ, 0x4, R11.reuse ;  /* 0x00000004ff057819 */ /* 0x100fe4000001160b */
[----:B------:R-:W-:Y:S02]  /*161f0*/  SHF.R.U64 R10, R10, 0x4, R11 ;  /* 0x000000040a0a7819 */ /* 0x000fe4000000120b */
[----:B-1----:R-:W-:-:S03]  /*16200*/  LOP3.LUT R0, R0, 0xf, R5, 0xb8, !PT ;  /* 0x0000000f00007812 */ /* 0x002fc600078eb805 */
[----:B------:R-:W-:Y:S04]  /*16210*/  STS [UR49+0xc], R10 ;  /* 0x00000c0aff007988 */ /* 0x000fe80008000831 */
[----:B------:R-:W-:Y:S01]  /*16220*/  STS [UR49+0x1c], R0 ;  /* 0x00001c00ff007988 */ /* 0x000fe20008000831 */
[----:B---3--:R-:W-:-:S03]  /*16230*/  IADD3 R4, R12, -0x1, RZ ;  /* 0xffffffff0c047810 */ /* 0x008fc60007ffe0ff */
[----:B------:R-:W1:Y:S04]  /*16240*/  LDS R5, [UR49+0x1c] ;  /* 0x00001c31ff057984 */ /* 0x000e680008000800 */
[----:B-----5:R-:W-:Y:S01]  /*16250*/  STS.64 [UR49], R2 ;  /* 0x00000002ff007988 */ /* 0x020fe20008000a31 */
[----:B-1----:R-:W-:-:S05]  /*16260*/  LOP3.LUT R5, R5, 0xf0, RZ, 0xb8, !PT ;  /* 0x000000f005057812 */ /* 0x002fca00078eb8ff */
[----:B------:R1:W-:Y:S04]  /*16270*/  STS [UR49+0x1c], R5 ;  /* 0x00001c05ff007988 */ /* 0x0003e80008000831 */
[----:B------:R-:W2:Y:S01]  /*16280*/  LDS R9, [UR49+0x1c] ;  /* 0x00001c31ff097984 */ /* 0x000ea20008000800 */
[----:B-1----:R-:W-:-:S05]  /*16290*/  VIADD R5, R13, 0xffffffff ;  /* 0xffffffff0d057836 */ /* 0x002fca0000000000 */
[----:B------:R-:W-:Y:S01]  /*162a0*/  STS.128 [UR49+0x20], R4 ;  /* 0x00002004ff007988 */ /* 0x000fe20008000c31 */
[----:B--2---:R-:W-:-:S05]  /*162b0*/  LOP3.LUT R9, R9, 0xf00, RZ, 0xb8, !PT ;  /* 0x00000f0009097812 */ /* 0x004fca00078eb8ff */
[----:B------:R-:W-:Y:S04]  /*162c0*/  STS.64 [UR49+0x18], R8 ;  /* 0x00001808ff007988 */ /* 0x000fe80008000a31 */
[----:B------:R-:W1:Y:S02]  /*162d0*/  LDS R14, [UR49+0x1c] ;  /* 0x00001c31ff0e7984 */ /* 0x000e640008000800 */
[----:B-1----:R-:W-:-:S05]  /*162e0*/  LOP3.LUT R0, R14, 0xf000, RZ, 0xb8, !PT ;  /* 0x0000f0000e007812 */ /* 0x002fca00078eb8ff */
[----:B------:R2:W-:Y:S02]  /*162f0*/  STS [UR49+0x1c], R0 ;  /* 0x00001c00ff007988 */ /* 0x0005e40008000831 */
.L_x_156:
[----:B------:R-:W-:Y:S05]  /*16300*/  BSYNC B0 ;  /* 0x0000000000007941 */ /* 0x000fea0003800000 */
.L_x_155:
[----:B------:R-:W-:Y:S01]  /*16310*/  NOP ;  /* 0x0000000000007918 */ /* 0x000fe20000000000 */
[----:B------:R3:W4:Y:S01]  /*16320*/  LDS R5, [R15+UR49] ;  /* 0x000000310f057984 */ /* 0x0007220008000800 */
[----:B------:R-:W-:Y:S02]  /*16330*/  ELECT P3, URZ, PT ;  /* 0x00000000003f782f */ /* 0x000fe40003860000 */
[----:B------:R-:W-:Y:S01]  /*16340*/  IADD3 R2, P4, R15, UR36, RZ ;  /* 0x000000240f027c10 */ /* 0x000fe2000ff9e0ff */
[----:B------:R-:W-:Y:S03]  /*16350*/  BSSY B0, `(.L_x_157) ;  /* 0x0000005000007945 */ /* 0x000fe60003800000 */
[----:B------:R-:W-:-:S07]  /*16360*/  IADD3.X R3, RZ, UR37, RZ, P4, !PT ;  /* 0x00000025ff037c10 */ /* 0x000fce000a7fe4ff */
[----:B---3--:R-:W-:Y:S05]  /*16370*/  @!P3 BRA `(.L_x_158) ;  /* 0x000000000008b947 */ /* 0x008fea0003800000 */
[----:B------:R0:W-:Y:S01]  /*16380*/  UTMACMDFLUSH ;  /* 0x00000000000079b7 */ /* 0x0001e20000000000 */
[----:B------:R-:W-:-:S04]  /*16390*/  DEPBAR.LE SB0, 0x0 ;  /* 0x000080000000791a */ /* 0x000fc80000000000 */
.L_x_158:
[----:B------:R-:W-:Y:S05]  /*163a0*/  BSYNC B0 ;  /* 0x0000000000007941 */ /* 0x000fea0003800000 */
.L_x_157:
[----:B----4-:R3:W5:Y:S02]  /*163b0*/  ATOMG.E.EXCH.STRONG.GPU PT, RZ, [R2], R5 ;  /* 0x0000000502ff73a8 */ /* 0x01076400041ee100 */
.L_x_154:
[----:B------:R-:W-:-:S04]  /*163c0*/  DEPBAR.LE SB0, 0x0 ;  /* 0x000080000000791a */ /* 0x000fc80000000000 */
[----:B------:R-:W-:Y:S05]  /*163d0*/  @!P0 BRA `(.L_x_159) ;  /* 0x0000000000048947 */ /* 0x000fea0003800000 */
[----:B------:R-:W-:Y:S01]  /*163e0*/  BPT.TRAP 0x1 ;  /* 0x000000040000795c */ /* 0x000fe20000300000 */
.L_x_159:
[----:B--2---:R-:W-:Y:S01]  /*163f0*/  IMAD.U32 R0, RZ, RZ, UR54 ;  /* 0x00000036ff007e24 */ /* 0x004fe2000f8e00ff */
[----:B-----5:R-:W-:Y:S01]  /*16400*/  SYNCS.ARRIVE.TRANS64.RED.A1T0 RZ, [UR10], RZ ;  /* 0x000000ffffff79a7 */ /* 0x020fe2000810040a */
[----:B------:R-:W-:Y:S02]  /*16410*/  SEL R7, RZ, 0x1, !P2 ;  /* 0x00000001ff077807 */ /* 0x000fe40005000000 */
[----:B------:R-:W-:Y:S01]  /*16420*/  LOP3.LUT R217, R217, 0x1, RZ, 0x3c, !PT ;  /* 0x00000001d9d97812 */ /* 0x000fe200078e3cff */
[----:B------:R2:W-:Y:S01]  /*16430*/  SYNCS.ARRIVE.TRANS64.A1T0 RZ, [R0+UR48], RZ ;  /* 0x000000ff00ff79a7 */ /* 0x0005e20008100030 */
[----:B------:R-:W-:Y:S05]  /*16440*/  @P1 BRA `(.L_x_160) ;  /* 0xfffffed800441947 */ /* 0x000fea000383ffff */
[----:B------:R-:W-:Y:S05]  /*16450*/  EXIT ;  /* 0x000000000000794d */ /* 0x000fea0003800000 */
.L_x_27:
[----:B------:R-:W-:-:S08]  /*16460*/  NOP ;  /* 0x0000000000007918 */ /* 0x000fd00000000000 */
[----:B----45:R-:W1:-:S00]  /*16470*/  USETMAXREG.DEALLOC.CTAPOOL 0x28 ;  /* 0x00000028000079c8 */ /* 0x030e4000080e0500 */
[----:B------:R-:W-:-:S06]  /*16480*/  UISETP.NE.AND UP1, UPT, UR51, 0x3, UPT ;  /* 0x000000033300788c */ /* 0x000fcc000bf25270 */
[----:B------:R-:W-:-:S13]  /*16490*/  PLOP3.LUT P1, PT, PT, PT, UP1, 0x80, 0x0 ;  /* 0x000000000000781c */ /* 0x000fda0003f2f018 */
[----:B-1----:R-:W-:Y:S05]  /*164a0*/  @!P1 BRA `(.L_x_161) ;  /* 0x0000004000a09947 */ /* 0x002fea0003800000 */
[----:B------:R-:W-:-:S13]  /*164b0*/  ISETP.NE.AND P0, PT, RZ, UR51, PT ;  /* 0x00000033ff007c0c */ /* 0x000fda000bf05270 */
[----:B------:R-:W-:Y:S05]  /*164c0*/  @!P0 BRA `(.L_x_162) ;  /* 0x0000002400b08947 */ /* 0x000fea0003800000 */
[----:B------:R-:W-:-:S06]  /*164d0*/  UISETP.NE.AND UP0, UPT, UR51, 0x2, UPT ;  /* 0x000000023300788c */ /* 0x000fcc000bf05270 */
[----:B------:R-:W-:-:S13]  /*164e0*/  PLOP3.LUT P0, PT, PT, PT, UP0, 0x80, 0x0 ;  /* 0x000000000000781c */ /* 0x000fda0003f0f008 */
[----:B--2---:R-:W-:Y:S05]  /*164f0*/  @P0 EXIT ;  /* 0x000000000000094d */ /* 0x004fea0003800000 */
[----:B------:R-:W1:Y:S01]  /*16500*/  S2UR UR4, SR_CTAID.Y ;  /* 0x00000000000479c3 */ /* 0x000e620000002600 */
[----:B------:R-:W-:Y:S01]  /*16510*/  ELECT P0, URZ, PT ;  /* 0x00000000003f782f */ /* 0x000fe20003800000 */
[----:B------:R-:W-:Y:S01]  /*16520*/  BSSY B0, `(.L_x_163) ;  /* 0x000001f000007945 */ /* 0x000fe20003800000 */
[----:B-1----:R-:W-:-:S11]  /*16530*/  UIMAD UR4, UR4, UR60, UR52 ;  /* 0x0000003c040472a4 */ /* 0x002fd6000f8e0234 */
[----:B------:R-:W-:Y:S05]  /*16540*/  @!P0 BRA `(.L_x_164) ;  /* 0x0000000000708947 */ /* 0x000fea0003800000 */
[----:B------:R1:W-:Y:S01]  /*16550*/  STL [R1+0x104], R13 ;  /* 0x0001040d01007387 */ /* 0x0003e20000100800 */
[----:B------:R-:W2:Y:S01]  /*16560*/  LDC.64 R14, c[0x0][0x618] ;  /* 0x00018600ff0e7b82 */ /* 0x000ea20000000a00 */
[----:B------:R-:W-:Y:S02]  /*16570*/  UMOV UR5, 0x400 ;  /* 0x0000040000057882 */ /* 0x000fe40000000000 */
[----:B------:R-:W-:-:S05]  /*16580*/  ULEA UR5, UR58, UR5, 0x18 ;  /* 0x000000053a057291 */ /* 0x000fca000f8ec03f */
[----:B------:R-:W3:Y:S08]  /*16590*/  LDC.64 R4, c[0x0][0x600] ;  /* 0x00018000ff047b82 */ /* 0x000ef00000000a00 */
[----:B-1----:R-:W2:Y:S08]  /*165a0*/  LDC.64 R12, c[0x0][0x610] ;  /* 0x00018400ff0c7b82 */ /* 0x002eb00000000a00 */
[----:B------:R-:W3:Y:S08]  /*165b0*/  LDC.64 R6, c[0x0][0x608] ;  /* 0x00018200ff067b82 */ /* 0x000ef00000000a00 */
[----:B------:R-:W1:Y:S01]  /*165c0*/  LDC.64 R32, c[0x0][0x620] ;  /* 0x00018800ff207b82 */ /* 0x000e620000000a00 */
[----:B--2---:R2:W-:Y:S07]  /*165d0*/  STS.128 [UR5+0x34710], R12 ;  /* 0x0347100cff007988 */ /* 0x0045ee0008000c05 */
[----:B------:R-:W1:Y:S01]  /*165e0*/  LDC.64 R34, c[0x0][0x628] ;  /* 0x00018a00ff227b82 */ /* 0x000e620000000a00 */
[----:B---3--:R3:W-:Y:S07]  /*165f0*/  STS.128 [UR5+0x34700], R4 ;  /* 0x03470004ff007988 */ /* 0x0087ee0008000c05 */
[----:B------:R-:W4:Y:S01]  /*16600*/  LDC.64 R28, c[0x0][0x630] ;  /* 0x00018c00ff1c7b82 */ /* 0x000f220000000a00 */
[----:B--2---:R2:W5:Y:S07]  /*16610*/  LDL.LU R13, [R1+0x104] ;  /* 0x00010400010d7983 */ /* 0x00456e0000300800 */
[----:B------:R-:W4:Y:S08]  /*16620*/  LDC.64 R30, c[0x0][0x638] ;  /* 0x00018e00ff1e7b82 */ /* 0x000f300000000a00 */
[----:B------:R-:W2:Y:S08]  /*16630*/  LDC.64 R24, c[0x0][0x640] ;  /* 0x00019000ff187b82 */ /* 0x000eb00000000a00 */
[----:B------:R-:W2:Y:S08]  /*16640*/  LDC.64 R26, c[0x0][0x648] ;  /* 0x00019200ff1a7b82 */ /* 0x000eb00000000a00 */
[----:B------:R-:W2:Y:S08]  /*16650*/  LDC.64 R20, c[0x0][0x650] ;  /* 0x00019400ff147b82 */ /* 0x000eb00000000a00 */
[----:B------:R-:W2:Y:S08]  /*16660*/  LDC.64 R22, c[0x0][0x658] ;  /* 0x00019600ff167b82 */ /* 0x000eb00000000a00 */
[----:B------:R-:W2:Y:S08]  /*16670*/  LDC.64 R8, c[0x0][0x660] ;  /* 0x00019800ff087b82 */ /* 0x000eb00000000a00 */
[----:B------:R-:W2:Y:S08]  /*16680*/  LDC.64 R10, c[0x0][0x668] ;  /* 0x00019a00ff0a7b82 */ /* 0x000eb00000000a00 */
[----:B---3--:R-:W3:Y:S08]  /*16690*/  LDC.64 R4, c[0x0][0x670] ;  /* 0x00019c00ff047b82 */ /* 0x008ef00000000a00 */
[----:B------:R-:W3:Y:S01]  /*166a0*/  LDC.64 R6, c[0x0][0x678] ;  /* 0x00019e00ff067b82 */ /* 0x000ee20000000a00 */
[----:B-1----:R1:W-:Y:S04]  /*166b0*/  STS.128 [UR5+0x34720], R32 ;  /* 0x03472020ff007988 */ /* 0x0023e80008000c05 */
[----:B----4-:R1:W-:Y:S04]  /*166c0*/  STS.128 [UR5+0x34730], R28 ;  /* 0x0347301cff007988 */ /* 0x0103e80008000c05 */
[----:B--2---:R1:W-:Y:S04]  /*166d0*/  STS.128 [UR5+0x34740], R24 ;  /* 0x03474018ff007988 */ /* 0x0043e80008000c05 */
[----:B------:R1:W-:Y:S04]  /*166e0*/  STS.128 [UR5+0x34750], R20 ;  /* 0x03475014ff007988 */ /* 0x0003e80008000c05 */
[----:B------:R1:W-:Y:S04]  /*166f0*/  STS.128 [UR5+0x34760], R8 ;  /* 0x03476008ff007988 */ /* 0x0003e80008000c05 */
[----:B---3--:R1:W-:Y:S02]  /*16700*/  STS.128 [UR5+0x34770], R4 ;  /* 0x03477004ff007988 */ /* 0x0083e40008000c05 */
.L_x_164:
[----:B------:R-:W-:Y:S05]  /*16710*/  BSYNC B0 ;  /* 0x0000000000007941 */ /* 0x000fea0003800000 */
.L_x_163:
[----:B------:R-:W-:Y:S01]  /*16720*/  ELECT P0, URZ, PT ;  /* 0x00000000003f782f */ /* 0x000fe20003800000 */
[----:B------:R-:W-:Y:S01]  /*16730*/  NOP ;  /* 0x0000000000007918 */ /* 0x000fe20000000000 */
[----:B------:R-:W-:Y:S01]  /*16740*/  ULDC UR5, c[0x0][0x884] ;  /* 0x0002210000057ab9 */ /* 0x000fe20000000800 */
[----:B------:R-:W-:Y:S01]  /*16750*/  ULDC.64 UR12, c[0x0][0x800] ;  /* 0x00020000000c7ab9 */ /* 0x000fe20000000a00 */
[----:B------:R-:W-:Y:S01]  /*16760*/  ULEA UR4, UR5, UR4, 0x1 ;  /* 0x0000000405047291 */ /* 0x000fe2000f8e083f */
[----:B------:R-:W-:Y:S03]  /*16770*/  BSSY B0, `(.L_x_165) ;  /* 0x0000033000007945 */ /* 0x000fe60003800000 */
[----:B------:R-:W-:-:S05]  /*16780*/  UIMAD.WIDE UR12, UR4, 0x80, UR12 ;  /* 0x00000080040c78a5 */ /* 0x000fca000f8e020c */
[----:B------:R-:W-:Y:S07]  /*16790*/  @!P0 BRA `(.L_x_166) ;  /* 0x0000000000c08947 */ /* 0x000fee0003800000 */
[----:B------:R-:W-:Y:S01]  /*167a0*/  ULDC.64 UR4, c[0x0][0x808] ;  /* 0x0002020000047ab9 */ /* 0x000fe20000000a00 */
[----:B------:R-:W-:Y:S01]  /*167b0*/  ULDC.64 UR6, c[0x0][0x810] ;  /* 0x0002040000067ab9 */ /* 0x000fe20000000a00 */
[----:B------:R-:W-:Y:S02]  /*167c0*/  ISETP.NE.U32.AND P0, PT, RZ, UR4, PT ;  /* 0x00000004ff007c0c */ /* 0x000fe4000bf05070 */
[----:B------:R-:W-:Y:S02]  /*167d0*/  ISETP.NE.U32.AND P1, PT, RZ, UR6, PT ;  /* 0x00000006ff007c0c */ /* 0x000fe4000bf25070 */
[----:B------:R-:W-:Y:S02]  /*167e0*/  ISETP.NE.AND.EX P0, PT, RZ, UR5, PT, P0 ;  /* 0x00000005ff007c0c */ /* 0x000fe4000bf05300 */
[----:B------:R-:W-:-:S11]  /*167f0*/  ISETP.NE.AND.EX P1, PT, RZ, UR7, PT, P1 ;  /* 0x00000007ff007c0c */ /* 0x000fd6000bf25310 */
[----:B------:R-:W-:Y:S05]  /*16800*/  @!P0 BRA `(.L_x_167) ;  /* 0x0000000000188947 */ /* 0x000fea0003800000 */
[----:B------:R-:W2:Y:S02]  /*16810*/  LDC.64 R2, c[0x0][0x808] ;  /* 0x00020200ff027b82 */ /* 0x000ea40000000a00 */
[----:B--2---:R-:W-:-:S06]  /*16820*/  IMAD.WIDE R2, R18, 0x8, R2 ;  /* 0x0000000812027825 */ /* 0x004fcc00078e0202 */
[----:B------:R-:W2:Y:S01]  /*16830*/  LDG.E.64 R2, desc[UR38][R2.64] ;  /* 0x0000002602027981 */ /* 0x000ea2000c1e1b00 */
[----:B------:R-:W-:Y:S02]  /*16840*/  UMOV UR4, 0x400 ;  /* 0x0000040000047882 */ /* 0x000fe40000000000 */
[----:B------:R-:W-:-:S09]  /*16850*/  ULEA UR4, UR58, UR4, 0x18 ;  /* 0x000000043a047291 */ /* 0x000fd2000f8ec03f */
[----:B--2---:R2:W-:Y:S03]  /*16860*/  STS.64 [UR4+0x34700], R2 ;  /* 0x03470002ff007988 */ /* 0x0045e60008000a04 */
.L_x_167:
[----:B------:R-:W-:Y:S05]  /*16870*/  @!P1 BRA `(.L_x_166) ;  /* 0x0000000000889947 */ /* 0x000fea0003800000 */
[----:B--2---:R-:W2:Y:S02]  /*16880*/  LDC.64 R2, c[0x0][0x810] ;  /* 0x00020400ff027b82 */ /* 0x004ea40000000a00 */
[----:B--2---:R-:W-:-:S06]  /*16890*/  IMAD.WIDE R2, R18, 0x8, R2 ;  /* 0x0000000812027825 */ /* 0x004fcc00078e0202 */
[----:B------:R-:W2:Y:S01]  /*168a0*/  LDG.E.64 R2, desc[UR38][R2.64] ;  /* 0x0000002602027981 */ /* 0x000ea2000c1e1b00 */
[----:B------:R-:W-:Y:S01]  /*168b0*/  UMOV UR4, 0x400 ;  /* 0x0000040000047882 */ /* 0x000fe20000000000 */
[----:B-1---5:R-:W-:Y:S01]  /*168c0*/  IADD3 R4, R13, -0x1, RZ ;  /* 0xffffffff0d047810 */ /* 0x022fe20007ffe0ff */
[----:B------:R-:W-:-:S04]  /*168d0*/  ULEA UR4, UR58, UR4, 0x18 ;  /* 0x000000043a047291 */ /* 0x000fc8000f8ec03f */
[----:B------:R-:W-:-:S05]  /*168e0*/  UIADD3 UR5, UR4, 0x34700, URZ ;  /* 0x0003470004057890 */ /* 0x000fca000fffe03f */
[----:B------:R-:W1:Y:S01]  /*168f0*/  LDS R0, [UR4+0x3471c] ;  /* 0x03471c04ff007984 */ /* 0x000e620008000800 */
[----:B------:R-:W-:-:S03]  /*16900*/  MOV R8, UR5 ;  /* 0x0000000500087c02 */ /* 0x000fc60008000f00 */
[----:B------:R-:W-:Y:S01]  /*16910*/  STS [UR4+0x34730], RZ ;  /* 0x034730ffff007988 */ /* 0x000fe20008000804 */
[----:B------:R-:W-:-:S05]  /*16920*/  SHF.R.U64 R8, R8, 0x4, RZ ;  /* 0x0000000408087819 */ /* 0x000fca00000012ff */
        /* <DEDUP_REMOVED lines=8> */
[----:B-1----:R-:W-:Y:S01]  /*169b0*/  LOP3.LUT R0, R0, 0xf, R5, 0xb8, !PT ;  /* 0x0000000f00007812 */ /* 0x002fe200078eb805 */
[----:B------:R-:W-:Y:S02]  /*169c0*/  VIADD R5, R19, 0xffffffff ;  /* 0xffffffff13057836 */ /* 0x000fe40000000000 */
[----:B------:R-:W-:Y:S04]  /*169d0*/  STS [UR4+0x3470c], R2 ;  /* 0x03470c02ff007988 */ /* 0x000fe80008000804 */
[----:B------:R-:W-:Y:S04]  /*169e0*/  STS [UR4+0x3471c], R0 ;  /* 0x03471c00ff007988 */ /* 0x000fe80008000804 */
[----:B------:R-:W1:Y:S02]  /*169f0*/  LDS R6, [UR4+0x3471c] ;  /* 0x03471c04ff067984 */ /* 0x000e640008000800 */
[----:B-1----:R-:W-:-:S05]  /*16a00*/  LOP3.LUT R6, R6, 0xf0, RZ, 0xb8, !PT ;  /* 0x000000f006067812 */ /* 0x002fca00078eb8ff */
[----:B------:R1:W-:Y:S04]  /*16a10*/  STS [UR4+0x3471c], R6 ;  /* 0x03471c06ff007988 */ /* 0x0003e80008000804 */
[----:B------:R-:W2:Y:S01]  /*16a20*/  LDS R9, [UR4+0x3471c] ;  /* 0x03471c04ff097984 */ /* 0x000ea20008000800 */
[----:B-1----:R-:W-:-:S05]  /*16a30*/  CS2R R6, SRZ ;  /* 0x0000000000067805 */ /* 0x002fca000001ff00 */
[----:B------:R-:W-:Y:S01]  /*16a40*/  STS.128 [UR4+0x34720], R4 ;  /* 0x03472004ff007988 */ /* 0x000fe20008000c04 */
[----:B--2---:R-:W-:-:S05]  /*16a50*/  LOP3.LUT R9, R9, 0xf00, RZ, 0xb8, !PT ;  /* 0x00000f0009097812 */ /* 0x004fca00078eb8ff */
[----:B------:R-:W-:Y:S04]  /*16a60*/  STS.64 [UR4+0x34718], R8 ;  /* 0x03471808ff007988 */ /* 0x000fe80008000a04 */
[----:B------:R-:W1:Y:S02]  /*16a70*/  LDS R3, [UR4+0x3471c] ;  /* 0x03471c04ff037984 */ /* 0x000e640008000800 */
[----:B-1----:R-:W-:-:S05]  /*16a80*/  LOP3.LUT R0, R3, 0xf000, RZ, 0xb8, !PT ;  /* 0x0000f00003007812 */ /* 0x002fca00078eb8ff */
[----:B------:R3:W-:Y:S02]  /*16a90*/  STS [UR4+0x3471c], R0 ;  /* 0x03471c00ff007988 */ /* 0x0007e40008000804 */
.L_x_166:
[----:B------:R-:W-:Y:S05]  /*16aa0*/  BSYNC B0 ;  /* 0x0000000000007941 */ /* 0x000fea0003800000 */
.L_x_165:
[----:B---3--:R-:W3:Y:S01]  /*16ab0*/  S2R R0, SR_LANEID ;  /* 0x0000000000007919 */ /* 0x008ee20000000000 */
[----:B------:R-:W-:Y:S01]  /*16ac0*/  ELECT P0, URZ, PT ;  /* 0x00000000003f782f */ /* 0x000fe20003800000 */
[----:B------:R-:W-:Y:S01]  /*16ad0*/  NOP ;  /* 0x0000000000007918 */ /* 0x000fe20000000000 */
[----:B------:R-:W-:Y:S11]  /*16ae0*/  BSSY B0, `(.L_x_168) ;  /* 0x0000004000007945 */ /* 0x000ff60003800000 */
[----:B------:R-:W-:Y:S05]  /*16af0*/  @!P0 BRA `(.L_x_169) ;  /* 0x0000000000088947 */ /* 0x000fea0003800000 */
[----:B------:R0:W-:Y:S01]  /*16b00*/  UTMACMDFLUSH ;  /* 0x00000000000079b7 */ /* 0x0001e20000000000 */
[----:B------:R-:W-:-:S04]  /*16b10*/  DEPBAR.LE SB0, 0x0 ;  /* 0x000080000000791a */ /* 0x000fc80000000000 */
.L_x_169:
[----:B------:R-:W-:Y:S05]  /*16b20*/  BSYNC B0 ;  /* 0x0000000000007941 */ /* 0x000fea0003800000 */
.L_x_168:
[----:B------:R-:W-:Y:S01]  /*16b30*/  UMOV UR6, 0x400 ;  /* 0x0000040000067882 */ /* 0x000fe20000000000 */
[----:B-1-3--:R-:W-:Y:S01]  /*16b40*/  SHF.L.U32 R4, R0, 0x2, RZ ;  /* 0x0000000200047819 */ /* 0x00afe200000006ff */
[----:B------:R-:W-:-:S03]  /*16b50*/  ULEA UR6, UR58, UR6, 0x18 ;  /* 0x000000063a067291 */ /* 0x000fc6000f8ec03f */
[----:B--2---:R-:W-:Y:S01]  /*16b60*/  IADD3 R2, P0, R4, UR12, RZ ;  /* 0x0000000c04027c10 */ /* 0x004fe2000ff1e0ff */
[----:B------:R-:W-:Y:S01]  /*16b70*/  UIADD3 UR5, UR6, 0x34700, URZ ;  /* 0x0003470006057890 */ /* 0x000fe2000fffe03f */
[----:B------:R-:W-:-:S03]  /*16b80*/  MOV R0, RZ ;  /* 0x000000ff00007202 */ /* 0x000fc60000000f00 */
[----:B------:R-:W-:-:S05]  /*16b90*/  IMAD.X R3, RZ, RZ, UR13, P0 ;  /* 0x0000000dff037e24 */ /* 0x000fca00080e06ff */
[----:B------:R-:W1:Y:S01]  /*16ba0*/  LDS R5, [R4+UR5] ;  /* 0x0000000504057984 */ /* 0x000e620008000800 */
[----:B------:R-:W-:-:S03]  /*16bb0*/  SHF.L.U32 R0, R0, 0x1f, RZ ;  /* 0x0000001f00007819 */ /* 0x000fc600000006ff */
[----:B-1----:R1:W2:Y:S02]  /*16bc0*/  ATOMG.E.EXCH.STRONG.GPU PT, RZ, [R2], R5 ;  /* 0x0000000502ff73a8 */ /* 0x0022a400041ee100 */
[----:B--2---:R-:W2:Y:S01]  /*16bd0*/  SYNCS.PHASECHK.TRANS64.TRYWAIT P0, [UR6+0x344e8], R0 ;  /* 0x0344e800ff0075a7 */ /* 0x004ea20008000146 */
[----:B------:R-:W-:Y:S02]  /*16be0*/  ULOP3.LUT UR4, UR59, 0x1, URZ, 0xfc, !UPT ;  /* 0x000000013b047892 */ /* 0x000fe4000f8efc3f */
[----:B------:R-:W-:Y:S01]  /*16bf0*/  ULOP3.LUT UR37, UR61, 0x2, URZ, 0xfc, !UPT ;  /* 0x000000023d257892 */ /* 0x000fe2000f8efc3f */
[----:B-12---:R-:W-:Y:S11]  /*16c00*/  @!P0 BRA `(.L_x_170) ;  /* 0x0000006400dc8947 */ /* 0x006ff60003800000 */
.L_x_382:
[----:B------:R-:W-:Y:S01]  /*16c10*/  IMAD.MOV.U32 R2, RZ, RZ, 0x1 ;  /* 0x00000001ff027424 */ /* 0x000fe200078e00ff */
[----:B-1----:R-:W-:Y:S01]  /*16c20*/  MOV R0, RZ ;  /* 0x000000ff00007202 */ /* 0x002fe20000000f00 */
[----:B------:R-:W-:Y:S01]  /*16c30*/  ULDC UR41, c[0x0][0x598] ;  /* 0x0001660000297ab9 */ /* 0x000fe20000000800 */
[----:B------:R-:W-:Y:S01]  /*16c40*/  ULDC UR42, c[0x0][0x580] ;  /* 0x00016000002a7ab9 */ /* 0x000fe20000000800 */
[----:B------:R-:W-:Y:S01]  /*16c50*/  ULDC.64 UR10, c[0x0][0x590] ;  /* 0x00016400000a7ab9 */ /* 0x000fe20000000a00 */
[----:B------:R-:W-:-:S05]  /*16c60*/  ULDC.64 UR8, c[0x0][0x588] ;  /* 0x0001620000087ab9 */ /* 0x000fca0000000a00 */
.L_x_279:
[----:B------:R-:W-:-:S06]  /*16c70*/  UISETP.NE.AND UP0, UPT, UR4, 0x3, UPT ;  /* 0x000000030400788c */ /* 0x000fcc000bf05270 */
[----:B------:R-:W-:-:S13]  /*16c80*/  PLOP3.LUT P1, PT, PT, PT, UP0, 0x80, 0x0 ;  /* 0x000000000000781c */ /* 0x000fda0003f2f008 */
[----:B-1---5:R-:W-:Y:S05]  /*16c90*/  @!P1 BRA `(.L_x_171) ;  /* 0x0000000000049947 */ /* 0x022fea0003800000 */
[----:B------:R-:W-:Y:S01]  /*16ca0*/  BPT.TRAP 0x1 ;  /* 0x000000040000795c */ /* 0x000fe20000300000 */
.L_x_171:
[----:B------:R-:W2:Y:S01]  /*16cb0*/  LDL R4, [R1+0x100] ;  /* 0x0001000001047983 */ /* 0x000ea20000100800 */
[----:B------:R-:W-:Y:S02]  /*16cc0*/  SHF.L.U32 R3, R0, 0x1f, RZ ;  /* 0x0000001f00037819 */ /* 0x000fe400000006ff */
[C---:B--2---:R-:W-:Y:S02]  /*16cd0*/  R2UR UR7, R4.reuse ;  /* 0x00000000040772ca */ /* 0x044fe400000e0000 */
[----:B------:R-:W-:-:S11]  /*16ce0*/  LEA R4, R4, UR6, 0x4 ;  /* 0x0000000604047c11 */ /* 0x000fd6000f8e20ff */
[----:B------:R-:W-:-:S09]  /*16cf0*/  ULEA UR7, UR7, UR6, 0x3 ;  /* 0x0000000607077291 */ /* 0x000fd2000f8e183f */
[----:B------:R-:W1:Y:S02]  /*16d00*/  SYNCS.PHASECHK.TRANS64.TRYWAIT P0, [UR7+0x34400], R3 ;  /* 0x03440003ff0075a7 */ /* 0x000e640008000147 */
[----:B-1----:R-:W-:Y:S05]  /*16d10*/  @!P0 BRA `(.L_x_172) ;  /* 0x0000006400b08947 */ /* 0x002fea0003800000 */
.L_x_383:
[----:B-1----:R-:W1:Y:S01]  /*16d20*/  LDS.128 R4, [R4+0x34510] ;  /* 0x0345100004047984 */ /* 0x002e620000000c00 */
[----:B------:R-:W-:Y:S01]  /*16d30*/  @!PT LDS RZ, [RZ] ;  /* 0x00000000fffff984 */ /* 0x000fe20000000800 */
[----:B------:R-:W-:Y:S01]  /*16d40*/  @!PT LDS RZ, [RZ] ;  /* 0x00000000fffff984 */ /* 0x000fe20000000800 */
[----:B------:R-:W-:Y:S01]  /*16d50*/  @!PT LDS RZ, [RZ] ;  /* 0x00000000fffff984 */ /* 0x000fe20000000800 */
[----:B------:R-:W-:Y:S01]  /*16d60*/  @!PT LDS RZ, [RZ] ;  /* 0x00000000fffff984 */ /* 0x000fe20000000800 */
[----:B------:R2:W-:Y:S06]  /*16d70*/  MEMBAR.ALL.CTA ;  /* 0x0000000000007992 */ /* 0x0005ec0000008000 */
[----:B--2---:R-:W2:Y:S01]  /*16d80*/  FENCE.VIEW.ASYNC.S ;  /* 0x00000000000073c6 */ /* 0x004ea20000000000 */
[----:B------:R-:W-:Y:S05]  /*16d90*/  @!P1 BRA `(.L_x_173) ;  /* 0x0000000000049947 */ /* 0x000fea0003800000 */
[----:B------:R-:W-:Y:S01]  /*16da0*/  BPT.TRAP 0x1 ;  /* 0x000000040000795c */ /* 0x000fe20000300000 */
.L_x_173:
[----:B------:R-:W-:Y:S01]  /*16db0*/  UIADD3 UR7, UR7, 0x34440, URZ ;  /* 0x0003444007077890 */ /* 0x000fe2000fffe03f */
[----:B------:R-:W-:Y:S02]  /*16dc0*/  R2UR UR18, R16 ;  /* 0x00000000101272ca */ /* 0x000fe400000e0000 */
[----:B------:R-:W-:Y:S01]  /*16dd0*/  R2UR UR19, R17 ;  /* 0x00000000111372ca */ /* 0x000fe200000e0000 */
[----:B------:R-:W-:Y:S01]  /*16de0*/  UPRMT UR7, UR58, 0x654, UR7 ;  /* 0x000006543a077896 */ /* 0x000fe20008000007 */
[----:B------:R-:W-:Y:S02]  /*16df0*/  LOP3.LUT P1, RZ, R2, 0xff, RZ, 0xc0, !PT ;  /* 0x000000ff02ff7812 */ /* 0x000fe4000782c0ff */
[----:B------:R-:W-:-:S04]  /*16e00*/  ISETP.NE.U32.AND P0, PT, RZ, UR10, PT ;  /* 0x0000000aff007c0c */ /* 0x000fc8000bf05070 */
[----:B------:R-:W-:Y:S02]  /*16e10*/  ISETP.NE.AND.EX P0, PT, RZ, UR11, PT, P0 ;  /* 0x0000000bff007c0c */ /* 0x000fe4000bf05300 */
[----:B--2---:R-:W-:Y:S01]  /*16e20*/  SYNCS.ARRIVE.TRANS64.RED.A1T0 RZ, [UR7], RZ ;  /* 0x000000ffffff79a7 */ /* 0x004fe20008100407 */
[----:B------:R-:W-:Y:S02]  /*16e30*/  USHF.L.U32 UR18, UR18, 0x8, URZ ;  /* 0x0000000812127899 */ /* 0x000fe4000800063f */
[----:B------:R-:W-:Y:S02]  /*16e40*/  USHF.L.U32 UR19, UR19, 0x7, URZ ;  /* 0x0000000713137899 */ /* 0x000fe4000800063f */
[----:B------:R-:W-:Y:S10]  /*16e50*/  @!P1 BRA `(.L_x_174) ;  /* 0x00000000000c9947 */ /* 0x000ff40003800000 */
[----:B------:R-:W-:-:S04]  /*16e60*/  DEPBAR {5,4,3,2,1,0} ;  /* 0x0000003f0000791a */ /* 0x000fc80000000000 */
[----:B------:R2:W-:Y:S02]  /*16e70*/  UTMACCTL.IV [UR12] ;  /* 0x000000000c0079b9 */ /* 0x0005e40008000000 */
[----:B--2---:R-:W-:Y:S01]  /*16e80*/  NOP ;  /* 0x0000000000007918 */ /* 0x004fe20000000000 */
.L_x_174:
[----:B------:R-:W-:Y:S05]  /*16e90*/  @!P0 BRA `(.L_x_175) ;  /* 0x0000000000188947 */ /* 0x000fea0003800000 */
[----:B------:R-:W2:Y:S02]  /*16ea0*/  LDC.64 R2, c[0x0][0x590] ;  /* 0x00016400ff027b82 */ /* 0x000ea40000000a00 */
[----:B--2---:R-:W-:-:S06]  /*16eb0*/  IMAD.WIDE R2, R18, 0x8, R2 ;  /* 0x0000000812027825 */ /* 0x004fcc00078e0202 */
[----:B------:R-:W2:Y:S04]  /*16ec0*/  LDG.E.64 R2, desc[UR38][R2.64] ;  /* 0x0000002602027981 */ /* 0x000ea8000c1e1b00 */
[----:B--2---:R-:W2:Y:S02]  /*16ed0*/  LD.E R8, desc[UR38][R2.64] ;  /* 0x0000002602087980 */ /* 0x004ea4000c101900 */
[----:B--2---:R-:W-:Y:S01]  /*16ee0*/  FSETP.NEU.AND P0, PT, R8, RZ, PT ;  /* 0x000000ff0800720b */ /* 0x004fe20003f0d000 */
[----:B------:R-:W-:-:S12]  /*16ef0*/  BRA `(.L_x_176) ;  /* 0x0000000000247947 */ /* 0x000fd80003800000 */
.L_x_175:
[----:B------:R-:W-:Y:S02]  /*16f00*/  ISETP.NE.U32.AND P1, PT, RZ, UR8, PT ;  /* 0x00000008ff007c0c */ /* 0x000fe4000bf25070 */
[----:B------:R-:W-:Y:S02]  /*16f10*/  FSETP.NEU.AND P0, PT, RZ, UR42, PT ;  /* 0x0000002aff007c0b */ /* 0x000fe4000bf0d000 */
[----:B------:R-:W-:-:S13]  /*16f20*/  ISETP.NE.AND.EX P1, PT, RZ, UR9, PT, P1 ;  /* 0x00000009ff007c0c */ /* 0x000fda000bf25310 */
[----:B------:R-:W-:Y:S05]  /*16f30*/  @!P1 BRA `(.L_x_176) ;  /* 0x0000000000149947 */ /* 0x000fea0003800000 */
[----:B------:R-:W2:Y:S01]  /*16f40*/  LDC.64 R2, c[0x0][0x588] ;  /* 0x00016200ff027b82 */ /* 0x000ea20000000a00 */
[----:B------:R-:W-:-:S04]  /*16f50*/  IMAD R9, R18, UR41, RZ ;  /* 0x0000002912097c24 */ /* 0x000fc8000f8e02ff */
[----:B--2---:R-:W-:-:S06]  /*16f60*/  IMAD.WIDE R2, R9, 0x4, R2 ;  /* 0x0000000409027825 */ /* 0x004fcc00078e0202 */
[----:B------:R-:W2:Y:S02]  /*16f70*/  LDG.E R2, desc[UR38][R2.64] ;  /* 0x0000002602027981 */ /* 0x000ea4000c1e1900 */
[----:B--2---:R-:W-:-:S13]  /*16f80*/  FSETP.NEU.AND P0, PT, R2, RZ, PT ;  /* 0x000000ff0200720b */ /* 0x004fda0003f0d000 */
.L_x_176:
[----:B------:R-:W-:Y:S01]  /*16f90*/  UISETP.NE.AND UP0, UPT, UR37, 0x3, UPT ;  /* 0x000000032500788c */ /* 0x000fe2000bf05270 */
[----:B------:R-:W-:-:S05]  /*16fa0*/  ELECT P1, URZ, PT ;  /* 0x00000000003f782f */ /* 0x000fca0003820000 */
[----:B------:R-:W-:Y:S02]  /*16fb0*/  PLOP3.LUT P2, PT, PT, PT, UP0, 0x80, 0x0 ;  /* 0x000000000000781c */ /* 0x000fe40003f4f008 */
[----:B------:R-:W-:-:S11]  /*16fc0*/  PLOP3.LUT P0, PT, P0, P1, PT, 0x2a, 0x0 ;  /* 0x000000000000781c */ /* 0x000fd60000702572 */
[----:B------:R-:W-:Y:S05]  /*16fd0*/  @!P2 BRA `(.L_x_177) ;  /* 0x000000000004a947 */ /* 0x000fea0003800000 */
[----:B------:R-:W-:Y:S01]  /*16fe0*/  BPT.TRAP 0x1 ;  /* 0x000000040000795c */ /* 0x000fe20000300000 */
.L_x_177:
[----:B------:R-:W-:-:S05]  /*16ff0*/  IMAD.MOV.U32 R8, RZ, RZ, 0x1 ;  /* 0x00000001ff087424 */ /* 0x000fca00078e00ff */
[----:B------:R-:W-:-:S04]  /*17000*/  SHF.L.U32 R8, R8, 0x1f, RZ ;  /* 0x0000001f08087819 */ /* 0x000fc800000006ff */
[----:B------:R-:W2:Y:S02]  /*17010*/  SYNCS.PHASECHK.TRANS64.TRYWAIT P1, [UR6+0x344c0], R8 ;  /* 0x0344c008ff0075a7 */ /* 0x000ea40008020146 */
[----:B--2---:R-:W-:Y:S05]  /*17020*/  @!P1 BRA `(.L_x_178) ;  /* 0x0000006400049947 */ /* 0x004fea0003800000 */
.L_x_384:
[----:B------:R-:W-:Y:S04]  /*17030*/  BSSY B0, `(.L_x_179) ;  /* 0x000000b000007945 */ /* 0x000fe80003800000 */
[----:B------:R-:W-:Y:S05]  /*17040*/  @P0 BRA `(.L_x_180) ;  /* 0x0000000000240947 */ /* 0x000fea0003800000 */
[----:B------:R-:W-:Y:S02]  /*17050*/  UIADD3 UR16, UR6, 0x30000, URZ ;  /* 0x0003000006107890 */ /* 0x000fe4000fffe03f */
[----:B------:R-:W-:Y:S01]  /*17060*/  UIADD3 UR17, UR6, 0x344a0, URZ ;  /* 0x000344a006117890 */ /* 0x000fe2000fffe03f */
[----:B------:R-:W-:Y:S01]  /*17070*/  UMOV UR14, 0x0 ;  /* 0x00000000000e7882 */ /* 0x000fe20000000000 */
[----:B------:R-:W-:-:S07]  /*17080*/  UMOV UR15, 0x10000000 ;  /* 0x10000000000f7882 */ /* 0x000fce0000000000 */
[----:B------:R3:W-:Y:S02]  /*17090*/  UTMALDG.2D [UR16], [UR12], desc[UR14] ;  /* 0x00000e100c0075b4 */ /* 0x0007e40008009000 */
[----:B---3--:R-:W-:Y:S05]  /*170a0*/  @!P2 BRA `(.L_x_181) ;  /* 0x000000000004a947 */ /* 0x008fea0003800000 */
[----:B------:R-:W-:Y:S01]  /*170b0*/  BPT.TRAP 0x1 ;  /* 0x000000040000795c */ /* 0x000fe20000300000 */
.L_x_181:
[----:B------:R-:W3:Y:S02]  /*170c0*/  LDC R2, c[0x0][0x828] ;  /* 0x00020a00ff027b82 */ /* 0x000ee40000000800 */
[----:B---3--:R3:W-:Y:S02]  /*170d0*/  SYNCS.ARRIVE.TRANS64.RED.A0TR RZ, [UR6+0x344a0], R2 ;  /* 0x0344a002ffff79a7 */ /* 0x0087e40008300406 */
.L_x_180:
[----:B------:R-:W-:Y:S05]  /*170e0*/  BSYNC B0 ;  /* 0x0000000000007941 */ /* 0x000fea0003800000 */
.L_x_179:
[----:B------:R-:W-:Y:S05]  /*170f0*/  @!P2 BRA `(.L_x_182) ;  /* 0x000000000004a947 */ /* 0x000fea0003800000 */
[----:B------:R-:W-:Y:S01]  /*17100*/  BPT.TRAP 0x1 ;  /* 0x000000040000795c */ /* 0x000fe20000300000 */
.L_x_182:
[----:B------:R-:W-:-:S04]  /*17110*/  UIADD3 UR21, UR6, 0x344a0, URZ ;  /* 0x000344a006157890 */ /* 0x000fc8000fffe03f */
[----:B------:R-:W-:-:S09]  /*17120*/  UPRMT UR15, UR58, 0x654, UR21 ;  /* 0x000006543a0f7896 */ /* 0x000fd20008000015 */
[----:B------:R-:W-:Y:S01]  /*17130*/  SYNCS.ARRIVE.TRANS64.RED.A1T0 RZ, [UR15], RZ ;  /* 0x000000ffffff79a7 */ /* 0x000fe2000810040f */
[----:B------:R-:W-:Y:S05]  /*17140*/  @!P2 BRA `(.L_x_183) ;  /* 0x000000000004a947 */ /* 0x000fea0003800000 */
[----:B------:R-:W-:Y:S01]  /*17150*/  BPT.TRAP 0x1 ;  /* 0x000000040000795c */ /* 0x000fe20000300000 */
.L_x_183:
[----:B------:R-:W4:Y:S02]  /*17160*/  SYNCS.PHASECHK.TRANS64.TRYWAIT P1, [UR6+0x344c8], R8 ;  /* 0x0344c808ff0075a7 */ /* 0x000f240008020146 */
[----:B----4-:R-:W-:Y:S05]  /*17170*/  @!P1 BRA `(.L_x_184) ;  /* 0x0000006000c89947 */ /* 0x010fea0003800000 */
.L_x_385:
[----:B------:R-:W-:Y:S04]  /*17180*/  BSSY B0, `(.L_x_185) ;  /* 0x000000d000007945 */ /* 0x000fe80003800000 */
[----:B------:R-:W-:Y:S05]  /*17190*/  @P0 BRA `(.L_x_186) ;  /* 0x00000000002c0947 */ /* 0x000fea0003800000 */
[----:B------:R-:W-:Y:S02]  /*171a0*/  UIADD3 UR26, UR18, 0x40, URZ ;  /* 0x00000040121a7890 */ /* 0x000fe4000fffe03f */
[----:B------:R-:W-:Y:S02]  /*171b0*/  UIADD3 UR24, UR6, 0x31000, URZ ;  /* 0x0003100006187890 */ /* 0x000fe4000fffe03f */
[----:B------:R-:W-:Y:S01]  /*171c0*/  UIADD3 UR25, UR6, 0x344a8, URZ ;  /* 0x000344a806197890 */ /* 0x000fe2000fffe03f */
[----:B------:R-:W-:Y:S01]  /*171d0*/  UMOV UR16, 0x0 ;  /* 0x0000000000107882 */ /* 0x000fe20000000000 */
[----:B------:R-:W-:Y:S01]  /*171e0*/  UMOV UR17, 0x10000000 ;  /* 0x1000000000117882 */ /* 0x000fe20000000000 */
[----:B------:R-:W-:-:S06]  /*171f0*/  UMOV UR27, UR19 ;  /* 0x00000013001b7c82 */ /* 0x000fcc0008000000 */
[----:B------:R4:W-:Y:S02]  /*17200*/  UTMALDG.2D [UR24], [UR12], desc[UR16] ;  /* 0x000010180c0075b4 */ /* 0x0009e40008009000 */
[----:B----4-:R-:W-:Y:S05]  /*17210*/  @!P2 BRA `(.L_x_187) ;  /* 0x000000000004a947 */ /* 0x010fea0003800000 */
[----:B------:R-:W-:Y:S01]  /*17220*/  BPT.TRAP 0x1 ;  /* 0x000000040000795c */ /* 0x000fe20000300000 */
.L_x_187:
[----:B---3--:R-:W3:Y:S02]  /*17230*/  LDC R2, c[0x0][0x828] ;  /* 0x00020a00ff027b82 */ /* 0x008ee40000000800 */
[----:B---3--:R4:W-:Y:S02]  /*17240*/  SYNCS.ARRIVE.TRANS64.RED.A0TR RZ, [UR6+0x344a8], R2 ;  /* 0x0344a802ffff79a7 */ /* 0x0089e40008300406 */
.L_x_186:
[----:B------:R-:W-:Y:S05]  /*17250*/  BSYNC B0 ;  /* 0x0000000000007941 */ /* 0x000fea0003800000 */
.L_x_185:
[----:B------:R-:W-:Y:S05]  /*17260*/  @!P2 BRA `(.L_x_188) ;  /* 0x000000000004a947 */ /* 0x000fea0003800000 */
[----:B------:R-:W-:Y:S01]  /*17270*/  BPT.TRAP 0x1 ;  /* 0x000000040000795c */ /* 0x000fe20000300000 */
.L_x_188:
[----:B------:R-:W-:-:S04]  /*17280*/  UIADD3 UR25, UR6, 0x344a8, URZ ;  /* 0x000344a806197890 */ /* 0x000fc8000fffe03f */
[----:B------:R-:W-:-:S09]  /*17290*/  UPRMT UR7, UR58, 0x654, UR25 ;  /* 0x000006543a077896 */ /* 0x000fd20008000019 */
[----:B------:R-:W-:Y:S01]  /*172a0*/  SYNCS.ARRIVE.TRANS64.RED.A1T0 RZ, [UR7], RZ ;  /* 0x000000ffffff79a7 */ /* 0x000fe20008100407 */
[----:B------:R-:W-:Y:S05]  /*172b0*/  @!P2 BRA `(.L_x_189) ;  /* 0x000000000004a947 */ /* 0x000fea0003800000 */
[----:B------:R-:W-:Y:S01]  /*172c0*/  BPT.TRAP 0x1 ;  /* 0x000000040000795c */ /* 0x000fe20000300000 */
.L_x_189:
[----:B------:R-:W1:Y:S02]  /*172d0*/  SYNCS.PHASECHK.TRANS64.TRYWAIT P1, [UR6+0x344d0], R8 ;  /* 0x0344d008ff0075a7 */ /* 0x000e640008020146 */
[----:B-1----:R-:W-:Y:S05]  /*172e0*/  @!P1 BRA `(.L_x_190) ;  /* 0x0000006000849947 */ /* 0x002fea0003800000 */
.L_x_386:
        /* <DEDUP_REMOVED lines=9> */
[----:B-1----:R-:W-:Y:S05]  /*17380*/  @!P2 BRA `(.L_x_193) ;  /* 0x000000000004a947 */ /* 0x002fea0003800000 */
[----:B------:R-:W-:Y:S01]  /*17390*/  BPT.TRAP 0x1 ;  /* 0x000000040000795c */ /* 0x000fe20000300000 */
.L_x_193:
[----:B---34-:R-:W1:Y:S02]  /*173a0*/  LDC R2, c[0x0][0x828] ;  /* 0x00020a00ff027b82 */ /* 0x018e640000000800 */
[----:B-1----:R1:W-:Y:S02]  /*173b0*/  SYNCS.ARRIVE.TRANS64.RED.A0TR RZ, [UR6+0x344b0], R2 ;  /* 0x0344b002ffff79a7 */ /* 0x0023e40008300406 */
.L_x_192:
[----:B------:R-:W-:Y:S05]  /*173c0*/  BSYNC B0 ;  /* 0x0000000000007941 */ /* 0x000fea0003800000 */
.L_x_191:
[----:B------:R-:W-:Y:S05]  /*173d0*/  @!P2 BRA `(.L_x_194) ;  /* 0x000000000004a947 */ /* 0x000fea0003800000 */
[----:B------:R-:W-:Y:S01]  /*173e0*/  BPT.TRAP 0x1 ;  /* 0x000000040000795c */ /* 0x000fe20000300000 */
.L_x_194:
[----:B------:R-:W-:-:S04]  /*173f0*/  UIADD3 UR29, UR6, 0x344b0, URZ ;  /* 0x000344b0061d7890 */ /* 0x000fc8000fffe03f */
[----:B------:R-:W-:-:S09]  /*17400*/  UPRMT UR14, UR58, 0x654, UR29 ;  /* 0x000006543a0e7896 */ /* 0x000fd2000800001d */
[----:B------:R-:W-:Y:S01]  /*17410*/  SYNCS.ARRIVE.TRANS64.RED.A1T0 RZ, [UR14], RZ ;  /* 0x000000ffffff79a7 */ /* 0x000fe2000810040e */
[----:B------:R-:W-:Y:S05]  /*17420*/  @!P2 BRA `(.L_x_195) ;  /* 0x000000000004a947 */ /* 0x000fea0003800000 */
[----:B------:R-:W-:Y:S01]  /*17430*/  BPT.TRAP 0x1 ;  /* 0x000000040000795c */ /* 0x000fe20000300000 */
.L_x_195:
[----:B------:R-:W1:Y:S02]  /*17440*/  SYNCS.PHASECHK.TRANS64.TRYWAIT P1, [UR6+0x344d8], R8 ;  /* 0x0344d808ff0075a7 */ /* 0x000e640008020146 */
[----:B-1----:R-:W-:Y:S05]  /*17450*/  @!P1 BRA `(.L_x_196) ;  /* 0x0000006000409947 */ /* 0x002fea0003800000 */
.L_x_387:
        /* <DEDUP_REMOVED lines=11> */
.L_x_199:
[----:B---34-:R-:W1:Y:S02]  /*17510*/  LDC R2, c[0x0][0x828] ;  /* 0x00020a00ff027b82 */ /* 0x018e640000000800 */
[----:B-1----:R1:W-:Y:S02]  /*17520*/  SYNCS.ARRIVE.TRANS64.RED.A0TR RZ, [UR6+0x344b8], R2 ;  /* 0x0344b802ffff79a7 */ /* 0x0023e40008300406 */
.L_x_198:
[----:B------:R-:W-:Y:S05]  /*17530*/  BSYNC B0 ;  /* 0x0000000000007941 */ /* 0x000fea0003800000 */
.L_x_197:
[----:B------:R-:W-:Y:S05]  /*17540*/  @!P2 BRA `(.L_x_200) ;  /* 0x000000000004a947 */ /* 0x000fea0003800000 */
[----:B------:R-:W-:Y:S01]  /*17550*/  BPT.TRAP 0x1 ;  /* 0x000000040000795c */ /* 0x000fe20000300000 */
.L_x_200:
[----:B------:R-:W-:Y:S02]  /*17560*/  UIADD3 UR33, UR6, 0x344b8, URZ ;  /* 0x000344b806217890 */ /* 0x000fe4000fffe03f */
[----:B------:R-:W-:Y:S02]  /*17570*/  UIADD3 UR23, UR19, 0x20, URZ ;  /* 0x0000002013177890 */ /* 0x000fe4000fffe03f */
[----:B------:R-:W-:-:S09]  /*17580*/  UPRMT UR36, UR58, 0x654, UR33 ;  /* 0x000006543a247896 */ /* 0x000fd20008000021 */
[----:B------:R-:W-:Y:S01]  /*17590*/  SYNCS.ARRIVE.TRANS64.RED.A1T0 RZ, [UR36], RZ ;  /* 0x000000ffffff79a7 */ /* 0x000fe20008100424 */
[----:B------:R-:W-:Y:S05]  /*175a0*/  @!P2 BRA `(.L_x_201) ;  /* 0x000000000004a947 */ /* 0x000fea0003800000 */
[----:B------:R-:W-:Y:S01]  /*175b0*/  BPT.TRAP 0x1 ;  /* 0x000000040000795c */ /* 0x000fe20000300000 */
.L_x_201:
[----:B-1-34-:R-:W-:-:S04]  /*175c0*/  SHF.L.U32 R2, RZ, 0x1f, RZ ;  /* 0x0000001fff027819 */ /* 0x01afc800000006ff */
[----:B------:R-:W1:Y:S02]  /*175d0*/  SYNCS.PHASECHK.TRANS64.TRYWAIT P1, [UR6+0x344c0], R2 ;  /* 0x0344c002ff0075a7 */ /* 0x000e640008020146 */
[----:B-1----:R-:W-:Y:S05]  /*175e0*/  @!P1 BRA `(.L_x_202) ;  /* 0x0000005c00f49947 */ /* 0x002fea0003800000 */
.L_x_388:
[----:B------:R-:W-:Y:S04]  /*175f0*/  BSSY B0, `(.L_x_203) ;  /* 0x000000b000007945 */ /* 0x000fe80003800000 */
[----:B------:R-:W-:Y:S05]  /*17600*/  @P0 BRA `(.L_x_204) ;  /* 0x0000000000240947 */ /* 0x000fea0003800000 */
[----:B------:R-:W-:Y:S01]  /*17610*/  UIADD3 UR20, UR6, 0x30000, URZ ;  /* 0x0003000006147890 */ /* 0x000fe2000fffe03f */
[----:B------:R-:W-:Y:S01]  /*17620*/  UMOV UR16, 0x0 ;  /* 0x0000000000107882 */ /* 0x000fe20000000000 */
[----:B------:R-:W-:Y:S01]  /*17630*/  UMOV UR17, 0x10000000 ;  /* 0x1000000000117882 */ /* 0x000fe20000000000 */
[----:B------:R-:W-:-:S06]  /*17640*/  UMOV UR22, UR18 ;  /* 0x0000001200167c82 */ /* 0x000fcc0008000000 */
[----:B------:R3:W-:Y:S02]  /*17650*/  UTMALDG.2D [UR20], [UR12], desc[UR16] ;  /* 0x000010140c0075b4 */ /* 0x0007e40008009000 */
[----:B---3--:R-:W-:Y:S05]  /*17660*/  @!P2 BRA `(.L_x_205) ;  /* 0x000000000004a947 */ /* 0x008fea0003800000 */
[----:B------:R-:W-:Y:S01]  /*17670*/  BPT.TRAP 0x1 ;  /* 0x000000040000795c */ /* 0x000fe20000300000 */
.L_x_205:
[----:B-12---:R-:W1:Y:S02]  /*17680*/  LDC R3, c[0x0][0x828] ;  /* 0x00020a00ff037b82 */ /* 0x006e640000000800 */
[----:B-1----:R3:W-:Y:S02]  /*17690*/  SYNCS.ARRIVE.TRANS64.RED.A0TR RZ, [UR6+0x344a0], R3 ;  /* 0x0344a003ffff79a7 */ /* 0x0027e40008300406 */
.L_x_204:
[----:B------:R-:W-:Y:S05]  /*176a0*/  BSYNC B0 ;  /* 0x0000000000007941 */ /* 0x000fea0003800000 */
.L_x_203:
[----:B------:R-:W-:Y:S05]  /*176b0*/  @!P2 BRA `(.L_x_206) ;  /* 0x000000000004a947 */ /* 0x000fea0003800000 */
[----:B------:R-:W-:Y:S01]  /*176c0*/  BPT.TRAP 0x1 ;  /* 0x000000040000795c */ /* 0x000fe20000300000 */
.L_x_206:
[----:B------:R-:W-:Y:S01]  /*176d0*/  SYNCS.ARRIVE.TRANS64.RED.A1T0 RZ, [UR15], RZ ;  /* 0x000000ffffff79a7 */ /* 0x000fe2000810040f */
[----:B------:R-:W-:Y:S05]  /*176e0*/  @!P2 BRA `(.L_x_207) ;  /* 0x000000000004a947 */ /* 0x000fea0003800000 */
[----:B------:R-:W-:Y:S01]  /*176f0*/  BPT.TRAP 0x1 ;  /* 0x000000040000795c */ /* 0x000fe20000300000 */
.L_x_207:
[----:B------:R-:W4:Y:S02]  /*17700*/  SYNCS.PHASECHK.TRANS64.TRYWAIT P1, [UR6+0x344c8], R2 ;  /* 0x0344c802ff0075a7 */ /* 0x000f240008020146 */
[----:B----4-:R-:W-:Y:S05]  /*17710*/  @!P1 BRA `(.L_x_208) ;  /* 0x0000005c00c09947 */ /* 0x010fea0003800000 */
.L_x_389:
[----:B------:R-:W-:Y:S04]  /*17720*/  BSSY B0, `(.L_x_209) ;  /* 0x000000c000007945 */ /* 0x000fe80003800000 */
[----:B------:R-:W-:Y:S05]  /*17730*/  @P0 BRA `(.L_x_210) ;  /* 0x0000000000280947 */ /* 0x000fea0003800000 */
        /* <DEDUP_REMOVED lines=8> */
.L_x_211:
[----:B-123--:R-:W1:Y:S02]  /*177c0*/  LDC R3, c[0x0][0x828] ;  /* 0x00020a00ff037b82 */ /* 0x00ee640000000800 */
[----:B-1----:R4:W-:Y:S02]  /*177d0*/  SYNCS.ARRIVE.TRANS64.RED.A0TR RZ, [UR6+0x344a8], R3 ;  /* 0x0344a803ffff79a7 */ /* 0x0029e40008300406 */
.L_x_210:
[----:B------:R-:W-:Y:S05]  /*177e0*/  BSYNC B0 ;  /* 0x0000000000007941 */ /* 0x000fea0003800000 */
.L_x_209:
[----:B------:R-:W-:Y:S05]  /*177f0*/  @!P2 BRA `(.L_x_212) ;  /* 0x000000000004a947 */ /* 0x000fea0003800000 */
[----:B------:R-:W-:Y:S01]  /*17800*/  BPT.TRAP 0x1 ;  /* 0x000000040000795c */ /* 0x000fe20000300000 */
.L_x_212:
[----:B------:R-:W-:Y:S01]  /*17810*/  SYNCS.ARRIVE.TRANS64.RED.A1T0 RZ, [UR7], RZ ;  /* 0x000000ffffff79a7 */ /* 0x000fe20008100407 */
[----:B------:R-:W-:Y:S05]  /*17820*/  @!P2 BRA `(.L_x_213) ;  /* 0x000000000004a947 */ /* 0x000fea0003800000 */
[----:B------:R-:W-:Y:S01]  /*17830*/  BPT.TRAP 0x1 ;  /* 0x000000040000795c */ /* 0x000fe20000300000 */
.L_x_213:
[----:B------:R-:W1:Y:S02]  /*17840*/  SYNCS.PHASECHK.TRANS64.TRYWAIT P1, [UR6+0x344d0], R2 ;  /* 0x0344d002ff0075a7 */ /* 0x000e640008020146 */
[----:B-1----:R-:W-:Y:S05]  /*17850*/  @!P1 BRA `(.L_x_214) ;  /* 0x0000005c00889947 */ /* 0x002fea0003800000 */
.L_x_390:
        /* <DEDUP_REMOVED lines=10> */
.L_x_217:
[----:B--234-:R-:W1:Y:S02]  /*17900*/  LDC R3, c[0x0][0x828] ;  /* 0x00020a00ff037b82 */ /* 0x01ce640000000800 */
[----:B-1----:R1:W-:Y:S02]  /*17910*/  SYNCS.ARRIVE.TRANS64.RED.A0TR RZ, [UR6+0x344b0], R3 ;  /* 0x0344b003ffff79a7 */ /* 0x0023e40008300406 */
.L_x_216:
[----:B------:R-:W-:Y:S05]  /*17920*/  BSYNC B0 ;  /* 0x0000000000007941 */ /* 0x000fea0003800000 */
.L_x_215:
[----:B------:R-:W-:Y:S05]  /*17930*/  @!P2 BRA `(.L_x_218) ;  /* 0x000000000004a947 */ /* 0x000fea0003800000 */
[----:B------:R-:W-:Y:S01]  /*17940*/  BPT.TRAP 0x1 ;  /* 0x000000040000795c */ /* 0x000fe20000300000 */
.L_x_218:
[----:B------:R-:W-:Y:S01]  /*17950*/  SYNCS.ARRIVE.TRANS64.RED.A1T0 RZ, [UR14], RZ ;  /* 0x000000ffffff79a7 */ /* 0x000fe2000810040e */
[----:B------:R-:W-:Y:S05]  /*17960*/  @!P2 BRA `(.L_x_219) ;  /* 0x000000000004a947 */ /* 0x000fea0003800000 */
[----:B------:R-:W-:Y:S01]  /*17970*/  BPT.TRAP 0x1 ;  /* 0x000000040000795c */ /* 0x000fe20000300000 */
.L_x_219:
[----:B------:R-:W1:Y:S02]  /*17980*/  SYNCS.PHASECHK.TRANS64.TRYWAIT P1, [UR6+0x344d8], R2 ;  /* 0x0344d802ff0075a7 */ /* 0x000e640008020146 */
[----:B-1----:R-:W-:Y:S05]  /*17990*/  @!P1 BRA `(.L_x_220) ;  /* 0x0000005c00509947 */ /* 0x002fea0003800000 */
.L_x_391:
        /* <DEDUP_REMOVED lines=10> */
.L_x_223:
[----:B--234-:R-:W1:Y:S02]  /*17a40*/  LDC R3, c[0x0][0x828] ;  /* 0x00020a00ff037b82 */ /* 0x01ce640000000800 */
[----:B-1----:R1:W-:Y:S02]  /*17a50*/  SYNCS.ARRIVE.TRANS64.RED.A0TR RZ, [UR6+0x344b8], R3 ;  /* 0x0344b803ffff79a7 */ /* 0x0023e40008300406 */
.L_x_222:
[----:B------:R-:W-:Y:S05]  /*17a60*/  BSYNC B0 ;  /* 0x0000000000007941 */ /* 0x000fea0003800000 */
.L_x_221:
[----:B------:R-:W-:Y:S05]  /*17a70*/  @!P2 BRA `(.L_x_224) ;  /* 0x000000000004a947 */ /* 0x000fea0003800000 */
[----:B------:R-:W-:Y:S01]  /*17a80*/  BPT.TRAP 0x1 ;  /* 0x000000040000795c */ /* 0x000fe20000300000 */
.L_x_224:
[----:B------:R-:W-:Y:S01]  /*17a90*/  SYNCS.ARRIVE.TRANS64.RED.A1T0 RZ, [UR36], RZ ;  /* 0x000000ffffff79a7 */ /* 0x000fe20008100424 */
[----:B------:R-:W-:Y:S01]  /*17aa0*/  UIADD3 UR23, UR19, 0x40, URZ ;  /* 0x0000004013177890 */ /* 0x000fe2000fffe03f */
[----:B------:R-:W-:Y:S11]  /*17ab0*/  @!P2 BRA `(.L_x_225) ;  /* 0x000000000004a947 */ /* 0x000ff60003800000 */
[----:B------:R-:W-:Y:S01]  /*17ac0*/  BPT.TRAP 0x1 ;  /* 0x000000040000795c */ /* 0x000fe20000300000 */
.L_x_225:
[----:B------:R-:W1:Y:S02]  /*17ad0*/  SYNCS.PHASECHK.TRANS64.TRYWAIT P1, [UR6+0x344c0], R8 ;  /* 0x0344c008ff0075a7 */ /* 0x000e640008020146 */
[----:B-1----:R-:W-:Y:S05]  /*17ae0*/  @!P1 BRA `(.L_x_226) ;  /* 0x0000005c00149947 */ /* 0x002fea0003800000 */
.L_x_392:
[----:B------:R-:W-:Y:S04]  /*17af0*/  BSSY B0, `(.L_x_227) ;  /* 0x000000b000007945 */ /* 0x000fe80003800000 */
[----:B------:R-:W-:Y:S05]  /*17b00*/  @P0 BRA `(.L_x_228) ;  /* 0x0000000000240947 */ /* 0x000fea0003800000 */
[----:B------:R-:W-:Y:S01]  /*17b10*/  UIADD3 UR20, UR6, 0x30000, URZ ;  /* 0x0003000006147890 */ /* 0x000fe2000fffe03f */
[----:B------:R-:W-:Y:S01]  /*17b20*/  UMOV UR16, 0x0 ;  /* 0x0000000000107882 */ /* 0x000fe20000000000 */
[----:B------:R-:W-:Y:S01]  /*17b30*/  UMOV UR17, 0x10000000 ;  /* 0x1000000000117882 */ /* 0x000fe20000000000 */
[----:B------:R-:W-:-:S06]  /*17b40*/  UMOV UR22, UR18 ;  /* 0x0000001200167c82 */ /* 0x000fcc0008000000 */
[----:B------:R1:W-:Y:S02]  /*17b50*/  UTMALDG.2D [UR20], [UR12], desc[UR16] ;  /* 0x000010140c0075b4 */ /* 0x0003e40008009000 */
[----:B-1----:R-:W-:Y:S05]  /*17b60*/  @!P2 BRA `(.L_x_229) ;  /* 0x000000000004a947 */ /* 0x002fea0003800000 */
[----:B------:R-:W-:Y:S01]  /*17b70*/  BPT.TRAP 0x1 ;  /* 0x000000040000795c */ /* 0x000fe20000300000 */
.L_x_229:
[----:B--234-:R-:W1:Y:S02]  /*17b80*/  LDC R3, c[0x0][0x828] ;  /* 0x00020a00ff037b82 */ /* 0x01ce640000000800 */
[----:B-1----:R1:W-:Y:S02]  /*17b90*/  SYNCS.ARRIVE.TRANS64.RED.A0TR RZ, [UR6+0x344a0], R3 ;  /* 0x0344a003ffff79a7 */ /* 0x0023e40008300406 */
.L_x_228:
[----:B------:R-:W-:Y:S05]  /*17ba0*/  BSYNC B0 ;  /* 0x0000000000007941 */ /* 0x000fea0003800000 */
.L_x_227:
[----:B------:R-:W-:Y:S05]  /*17bb0*/  @!P2 BRA `(.L_x_230) ;  /* 0x000000000004a947 */ /* 0x000fea0003800000 */
[----:B------:R-:W-:Y:S01]  /*17bc0*/  BPT.TRAP 0x1 ;  /* 0x000000040000795c */ /* 0x000fe20000300000 */
.L_x_230:
[----:B------:R-:W-:Y:S01]  /*17bd0*/  SYNCS.ARRIVE.TRANS64.RED.A1T0 RZ, [UR15], RZ ;  /* 0x000000ffffff79a7 */ /* 0x000fe2000810040f */
[----:B------:R-:W-:Y:S05]  /*17be0*/  @!P2 BRA `(.L_x_231) ;  /* 0x000000000004a947 */ /* 0x000fea0003800000 */
[----:B------:R-:W-:Y:S01]  /*17bf0*/  BPT.TRAP 0x1 ;  /* 0x000000040000795c */ /* 0x000fe20000300000 */
.L_x_231:
[----:B------:R-:W1:Y:S02]  /*17c00*/  SYNCS.PHASECHK.TRANS64.TRYWAIT P1, [UR6+0x344c8], R8 ;  /* 0x0344c808ff0075a7 */ /* 0x000e640008020146 */
[----:B-1----:R-:W-:Y:S05]  /*17c10*/  @!P1 BRA `(.L_x_232) ;  /* 0x0000005800e09947 */ /* 0x002fea0003800000 */
.L_x_393:
        /* <DEDUP_REMOVED lines=10> */
.L_x_235:
[----:B--234-:R-:W1:Y:S02]  /*17cc0*/  LDC R3, c[0x0][0x828] ;  /* 0x00020a00ff037b82 */ /* 0x01ce640000000800 */
[----:B-1----:R1:W-:Y:S02]  /*17cd0*/  SYNCS.ARRIVE.TRANS64.RED.A0TR RZ, [UR6+0x344a8], R3 ;  /* 0x0344a803ffff79a7 */ /* 0x0023e40008300406 */
.L_x_234:
[----:B------:R-:W-:Y:S05]  /*17ce0*/  BSYNC B0 ;  /* 0x0000000000007941 */ /* 0x000fea0003800000 */
.L_x_233:
[----:B------:R-:W-:Y:S05]  /*17cf0*/  @!P2 BRA `(.L_x_236) ;  /* 0x000000000004a947 */ /* 0x000fea0003800000 */
[----:B------:R-:W-:Y:S01]  /*17d00*/  BPT.TRAP 0x1 ;  /* 0x000000040000795c */ /* 0x000fe20000300000 */
.L_x_236:
[----:B------:R-:W-:Y:S01]  /*17d10*/  SYNCS.ARRIVE.TRANS64.RED.A1T0 RZ, [UR7], RZ ;  /* 0x000000ffffff79a7 */ /* 0x000fe20008100407 */
[----:B------:R-:W-:Y:S05]  /*17d20*/  @!P2 BRA `(.L_x_237) ;  /* 0x000000000004a947 */ /* 0x000fea0003800000 */
[----:B------:R-:W-:Y:S01]  /*17d30*/  BPT.TRAP 0x1 ;  /* 0x000000040000795c */ /* 0x000fe20000300000 */
.L_x_237:
[----:B------:R-:W1:Y:S02]  /*17d40*/  SYNCS.PHASECHK.TRANS64.TRYWAIT P1, [UR6+0x344d0], R8 ;  /* 0x0344d008ff0075a7 */ /* 0x000e640008020146 */
[----:B-1----:R-:W-:Y:S05]  /*17d50*/  @!P1 BRA `(.L_x_238) ;  /* 0x0000005800a89947 */ /* 0x002fea0003800000 */
.L_x_394:
        /* <DEDUP_REMOVED lines=10> */
.L_x_241:
[----:B--234-:R-:W1:Y:S02]  /*17e00*/  LDC R3, c[0x0][0x828] ;  /* 0x00020a00ff037b82 */ /* 0x01ce640000000800 */
[----:B-1----:R1:W-:Y:S02]  /*17e10*/  SYNCS.ARRIVE.TRANS64.RED.A0TR RZ, [UR6+0x344b0], R3 ;  /* 0x0344b003ffff79a7 */ /* 0x0023e40008300406 */
.L_x_240:
[----:B------:R-:W-:Y:S05]  /*17e20*/  BSYNC B0 ;  /* 0x0000000000007941 */ /* 0x000fea0003800000 */
.L_x_239:
[----:B------:R-:W-:Y:S05]  /*17e30*/  @!P2 BRA `(.L_x_242) ;  /* 0x000000000004a947 */ /* 0x000fea0003800000 */
[----:B------:R-:W-:Y:S01]  /*17e40*/  BPT.TRAP 0x1 ;  /* 0x000000040000795c */ /* 0x000fe20000300000 */
.L_x_242:
[----:B------:R-:W-:Y:S01]  /*17e50*/  SYNCS.ARRIVE.TRANS64.RED.A1T0 RZ, [UR14], RZ ;  /* 0x000000ffffff79a7 */ /* 0x000fe2000810040e */
[----:B------:R-:W-:Y:S05]  /*17e60*/  @!P2 BRA `(.L_x_243) ;  /* 0x000000000004a947 */ /* 0x000fea0003800000 */
[----:B------:R-:W-:Y:S01]  /*17e70*/  BPT.TRAP 0x1 ;  /* 0x000000040000795c */ /* 0x000fe20000300000 */
.L_x_243:
[----:B------:R-:W1:Y:S02]  /*17e80*/  SYNCS.PHASECHK.TRANS64.TRYWAIT P1, [UR6+0x344d8], R8 ;  /* 0x0344d808ff0075a7 */ /* 0x000e640008020146 */
[----:B-1----:R-:W-:Y:S05]  /*17e90*/  @!P1 BRA `(.L_x_244) ;  /* 0x0000005800709947 */ /* 0x002fea0003800000 */
.L_x_395:
        /* <DEDUP_REMOVED lines=10> */
.L_x_247:
[----:B--234-:R-:W1:Y:S02]  /*17f40*/  LDC R3, c[0x0][0x828] ;  /* 0x00020a00ff037b82 */ /* 0x01ce640000000800 */
[----:B-1----:R1:W-:Y:S02]  /*17f50*/  SYNCS.ARRIVE.TRANS64.RED.A0TR RZ, [UR6+0x344b8], R3 ;  /* 0x0344b803ffff79a7 */ /* 0x0023e40008300406 */
.L_x_246:
[----:B------:R-:W-:Y:S05]  /*17f60*/  BSYNC B0 ;  /* 0x0000000000007941 */ /* 0x000fea0003800000 */
.L_x_245:
[----:B------:R-:W-:Y:S05]  /*17f70*/  @!P2 BRA `(.L_x_248) ;  /* 0x000000000004a947 */ /* 0x000fea0003800000 */
[----:B------:R-:W-:Y:S01]  /*17f80*/  BPT.TRAP 0x1 ;  /* 0x000000040000795c */ /* 0x000fe20000300000 */
.L_x_248:
[----:B------:R-:W-:Y:S01]  /*17f90*/  SYNCS.ARRIVE.TRANS64.RED.A1T0 RZ, [UR36], RZ ;  /* 0x000000ffffff79a7 */ /* 0x000fe20008100424 */
[----:B------:R-:W-:Y:S01]  /*17fa0*/  UIADD3 UR19, UR19, 0x60, URZ ;  /* 0x0000006013137890 */ /* 0x000fe2000fffe03f */
[----:B------:R-:W-:Y:S11]  /*17fb0*/  @!P2 BRA `(.L_x_249) ;  /* 0x000000000004a947 */ /* 0x000ff60003800000 */
[----:B------:R-:W-:Y:S01]  /*17fc0*/  BPT.TRAP 0x1 ;  /* 0x000000040000795c */ /* 0x000fe20000300000 */
.L_x_249:
[----:B------:R-:W1:Y:S02]  /*17fd0*/  SYNCS.PHASECHK.TRANS64.TRYWAIT P1, [UR6+0x344c0], R2 ;  /* 0x0344c002ff0075a7 */ /* 0x000e640008020146 */
[----:B-1----:R-:W-:Y:S05]  /*17fe0*/  @!P1 BRA `(.L_x_250) ;  /* 0x0000005800349947 */ /* 0x002fea0003800000 */
.L_x_396:
        /* <DEDUP_REMOVED lines=9> */
.L_x_253:
[----:B--234-:R-:W1:Y:S02]  /*18080*/  LDC R3, c[0x0][0x828] ;  /* 0x00020a00ff037b82 */ /* 0x01ce640000000800 */
[----:B-1----:R1:W-:Y:S02]  /*18090*/  SYNCS.ARRIVE.TRANS64.RED.A0TR RZ, [UR6+0x344a0], R3 ;  /* 0x0344a003ffff79a7 */ /* 0x0023e40008300406 */
.L_x_252:
[----:B------:R-:W-:Y:S05]  /*180a0*/  BSYNC B0 ;  /* 0x0000000000007941 */ /* 0x000fea0003800000 */
.L_x_251:
[----:B------:R-:W-:Y:S05]  /*180b0*/  @!P2 BRA `(.L_x_254) ;  /* 0x000000000004a947 */ /* 0x000fea0003800000 */
[----:B------:R-:W-:Y:S01]  /*180c0*/  BPT.TRAP 0x1 ;  /* 0x000000040000795c */ /* 0x000fe20000300000 */
.L_x_254:
[----:B------:R-:W-:Y:S01]  /*180d0*/  SYNCS.ARRIVE.TRANS64.RED.A1T0 RZ, [UR15], RZ ;  /* 0x000000ffffff79a7 */ /* 0x000fe2000810040f */
[----:B------:R-:W-:Y:S05]  /*180e0*/  @!P2 BRA `(.L_x_255) ;  /* 0x000000000004a947 */ /* 0x000fea0003800000 */
[----:B------:R-:W-:Y:S01]  /*180f0*/  BPT.TRAP 0x1 ;  /* 0x000000040000795c */ /* 0x000fe20000300000 */
.L_x_255:
[----:B------:R-:W1:Y:S02]  /*18100*/  SYNCS.PHASECHK.TRANS64.TRYWAIT P1, [UR6+0x344c8], R2 ;  /* 0x0344c802ff0075a7 */ /* 0x000e640008020146 */
[----:B-1----:R-:W-:Y:S05]  /*18110*/  @!P1 BRA `(.L_x_256) ;  /* 0x0000005800009947 */ /* 0x002fea0003800000 */
.L_x_397:
[----:B------:R-:W-:Y:S04]  /*18120*/  BSSY B0, `(.L_x_257) ;  /* 0x000000d000007945 */ /* 0x000fe80003800000 */
[----:B------:R-:W-:Y:S05]  /*18130*/  @P0 BRA `(.L_x_258) ;  /* 0x00000000002c0947 */ /* 0x000fea0003800000 */
[----:B------:R-:W-:Y:S02]  /*18140*/  UIADD3 UR22, UR18, 0x40, URZ ;  /* 0x0000004012167890 */ /* 0x000fe4000fffe03f */
[----:B------:R-:W-:Y:S01]  /*18150*/  UIADD3 UR20, UR6, 0x31000, URZ ;  /* 0x0003100006147890 */ /* 0x000fe2000fffe03f */
[----:B------:R-:W-:Y:S01]  /*18160*/  UMOV UR16, 0x0 ;  /* 0x0000000000107882 */ /* 0x000fe20000000000 */
[----:B------:R-:W-:Y:S01]  /*18170*/  UMOV UR17, 0x10000000 ;  /* 0x1000000000117882 */ /* 0x000fe20000000000 */
[----:B------:R-:W-:Y:S01]  /*18180*/  UMOV UR21, UR25 ;  /* 0x0000001900157c82 */ /* 0x000fe20008000000 */
[----:B------:R-:W-:-:S05]  /*18190*/  UMOV UR23, UR19 ;  /* 0x0000001300177c82 */ /* 0x000fca0008000000 */
[----:B------:R1:W-:Y:S02]  /*181a0*/  UTMALDG.2D [UR20], [UR12], desc[UR16] ;  /* 0x000010140c0075b4 */ /* 0x0003e40008009000 */
[----:B-1----:R-:W-:Y:S05]  /*181b0*/  @!P2 BRA `(.L_x_259) ;  /* 0x000000000004a947 */ /* 0x002fea0003800000 */
[----:B------:R-:W-:Y:S01]  /*181c0*/  BPT.TRAP 0x1 ;  /* 0x000000040000795c */ /* 0x000fe20000300000 */
.L_x_259:
[----:B--234-:R-:W1:Y:S02]  /*181d0*/  LDC R3, c[0x0][0x828] ;  /* 0x00020a00ff037b82 */ /* 0x01ce640000000800 */
[----:B-1----:R1:W-:Y:S02]  /*181e0*/  SYNCS.ARRIVE.TRANS64.RED.A0TR RZ, [UR6+0x344a8], R3 ;  /* 0x0344a803ffff79a7 */ /* 0x0023e40008300406 */
.L_x_258:
[----:B------:R-:W-:Y:S05]  /*181f0*/  BSYNC B0 ;  /* 0x0000000000007941 */ /* 0x000fea0003800000 */
.L_x_257:
[----:B------:R-:W-:Y:S05]  /*18200*/  @!P2 BRA `(.L_x_260) ;  /* 0x000000000004a947 */ /* 0x000fea0003800000 */
[----:B------:R-:W-:Y:S01]  /*18210*/  BPT.TRAP 0x1 ;  /* 0x000000040000795c */ /* 0x000fe20000300000 */
.L_x_260:
[----:B------:R-:W-:Y:S01]  /*18220*/  SYNCS.ARRIVE.TRANS64.RED.A1T0 RZ, [UR7], RZ ;  /* 0x000000ffffff79a7 */ /* 0x000fe20008100407 */
[----:B------:R-:W-:Y:S05]  /*18230*/  @!P2 BRA `(.L_x_261) ;  /* 0x000000000004a947 */ /* 0x000fea0003800000 */
[----:B------:R-:W-:Y:S01]  /*18240*/  BPT.TRAP 0x1 ;  /* 0x000000040000795c */ /* 0x000fe20000300000 */
.L_x_261:
[----:B------:R-:W1:Y:S02]  /*18250*/  SYNCS.PHASECHK.TRANS64.TRYWAIT P1, [UR6+0x344d0], R2 ;  /* 0x0344d002ff0075a7 */ /* 0x000e640008020146 */
[----:B-1----:R-:W-:Y:S05]  /*18260*/  @!P1 BRA `(.L_x_262) ;  /* 0x0000005400c49947 */ /* 0x002fea0003800000 */
.L_x_398:
        /* <DEDUP_REMOVED lines=11> */
.L_x_265:
[----:B--234-:R-:W1:Y:S02]  /*18320*/  LDC R3, c[0x0][0x828] ;  /* 0x00020a00ff037b82 */ /* 0x01ce640000000800 */
[----:B-1----:R1:W-:Y:S02]  /*18330*/  SYNCS.ARRIVE.TRANS64.RED.A0TR RZ, [UR6+0x344b0], R3 ;  /* 0x0344b003ffff79a7 */ /* 0x0023e40008300406 */
.L_x_264:
[----:B------:R-:W-:Y:S05]  /*18340*/  BSYNC B0 ;  /* 0x0000000000007941 */ /* 0x000fea0003800000 */
.L_x_263:
[----:B------:R-:W-:Y:S05]  /*18350*/  @!P2 BRA `(.L_x_266) ;  /* 0x000000000004a947 */ /* 0x000fea0003800000 */
[----:B------:R-:W-:Y:S01]  /*18360*/  BPT.TRAP 0x1 ;  /* 0x000000040000795c */ /* 0x000fe20000300000 */
.L_x_266:
[----:B------:R-:W-:Y:S01]  /*18370*/  SYNCS.ARRIVE.TRANS64.RED.A1T0 RZ, [UR14], RZ ;  /* 0x000000ffffff79a7 */ /* 0x000fe2000810040e */
[----:B------:R-:W-:Y:S05]  /*18380*/  @!P2 BRA `(.L_x_267) ;  /* 0x000000000004a947 */ /* 0x000fea0003800000 */
[----:B------:R-:W-:Y:S01]  /*18390*/  BPT.TRAP 0x1 ;  /* 0x000000040000795c */ /* 0x000fe20000300000 */
.L_x_267:
[----:B------:R-:W1:Y:S02]  /*183a0*/  SYNCS.PHASECHK.TRANS64.TRYWAIT P1, [UR6+0x344d8], R2 ;  /* 0x0344d802ff0075a7 */ /* 0x000e640008020146 */
[----:B-1----:R-:W-:Y:S05]  /*183b0*/  @!P1 BRA `(.L_x_268) ;  /* 0x0000005400889947 */ /* 0x002fea0003800000 */
.L_x_399:
        /* <DEDUP_REMOVED lines=11> */
.L_x_271:
[----:B------:R-:W1:Y:S02]  /*18470*/  LDC R2, c[0x0][0x828] ;  /* 0x00020a00ff027b82 */ /* 0x000e640000000800 */
[----:B-1----:R1:W-:Y:S02]  /*18480*/  SYNCS.ARRIVE.TRANS64.RED.A0TR RZ, [UR6+0x344b8], R2 ;  /* 0x0344b802ffff79a7 */ /* 0x0023e40008300406 */
.L_x_270:
[----:B------:R-:W-:Y:S05]  /*18490*/  BSYNC B0 ;  /* 0x0000000000007941 */ /* 0x000fea0003800000 */
.L_x_269:
[----:B------:R-:W-:Y:S05]  /*184a0*/  @!P2 BRA `(.L_x_272) ;  /* 0x000000000004a947 */ /* 0x000fea0003800000 */
[----:B------:R-:W-:Y:S01]  /*184b0*/  BPT.TRAP 0x1 ;  /* 0x000000040000795c */ /* 0x000fe20000300000 */
.L_x_272:
[----:B------:R-:W-:Y:S01]  /*184c0*/  ISETP.NE.AND P0, PT, R7, RZ, PT ;  /* 0x000000ff0700720c */ /* 0x000fe20003f05270 */
[----:B------:R-:W-:Y:S01]  /*184d0*/  SYNCS.ARRIVE.TRANS64.RED.A1T0 RZ, [UR36], RZ ;  /* 0x000000ffffff79a7 */ /* 0x000fe20008100424 */
[CC--:B------:R-:W-:Y:S02]  /*184e0*/  ISETP.NE.AND P3, PT, R18.reuse, R6.reuse, PT ;  /* 0x000000061200720c */ /* 0x0c0fe40003f65270 */
[----:B------:R-:W-:-:S13]  /*184f0*/  ISETP.EQ.OR P0, PT, R18, R6, !P0 ;  /* 0x000000061200720c */ /* 0x000fda0004702670 */
[----:B------:R-:W-:Y:S05]  /*18500*/  @P0 BRA `(.L_x_273) ;  /* 0x0000000400040947 */ /* 0x000fea0003800000 */
[----:B------:R-:W-:Y:S01]  /*18510*/  ELECT P0, URZ, PT ;  /* 0x00000000003f782f */ /* 0x000fe20003800000 */
[----:B------:R-:W-:-:S12]  /*18520*/  BSSY B0, `(.L_x_274) ;  /* 0x0000032000007945 */ /* 0x000fd80003800000 */
[----:B------:R-:W-:Y:S05]  /*18530*/  @!P0 BRA `(.L_x_275) ;  /* 0x0000000000c08947 */ /* 0x000fea0003800000 */
[----:B-1234-:R-:W1:Y:S08]  /*18540*/  LDC.64 R2, c[0x0][0x290] ;  /* 0x0000a400ff027b82 */ /* 0x01ee700000000a00 */
[----:B------:R-:W2:Y:S08]  /*18550*/  LDC.64 R10, c[0x0][0x808] ;  /* 0x00020200ff0a7b82 */ /* 0x000eb00000000a00 */
[----:B------:R-:W3:Y:S01]  /*18560*/  LDC.64 R14, c[0x0][0x810] ;  /* 0x00020400ff0e7b82 */ /* 0x000ee20000000a00 */
[----:B-1----:R-:W-:-:S05]  /*18570*/  IMAD.WIDE R2, R6, 0xc, R2 ;  /* 0x0000000c06027825 */ /* 0x002fca00078e0202 */
[----:B------:R1:W5:Y:S04]  /*18580*/  LDG.E R12, desc[UR38][R2.64] ;  /* 0x00000026020c7981 */ /* 0x000368000c1e1900 */
[----:B-----5:R1:W5:Y:S01]  /*18590*/  LDG.E R13, desc[UR38][R2.64+0x4] ;  /* 0x00000426020d7981 */ /* 0x020362000c1e1900 */
[----:B--2---:R-:W-:Y:S02]  /*185a0*/  ISETP.NE.U32.AND P0, PT, R10, RZ, PT ;  /* 0x000000ff0a00720c */ /* 0x004fe40003f05070 */
[----:B------:R-:W-:Y:S02]  /*185b0*/  SHF.R.S32.HI R9, RZ, 0x1f, R6 ;  /* 0x0000001fff097819 */ /* 0x000fe40000011406 */
[----:B------:R-:W-:Y:S02]  /*185c0*/  ISETP.NE.AND.EX P0, PT, R11, RZ, PT, P0 ;  /* 0x000000ff0b00720c */ /* 0x000fe40003f05300 */
[----:B---3--:R-:W-:-:S04]  /*185d0*/  ISETP.NE.U32.AND P1, PT, R14, RZ, PT ;  /* 0x000000ff0e00720c */ /* 0x008fc80003f25070 */
[----:B------:R-:W-:-:S07]  /*185e0*/  ISETP.NE.AND.EX P1, PT, R15, RZ, PT, P1 ;  /* 0x000000ff0f00720c */ /* 0x000fce0003f25310 */
[----:B-1----:R-:W-:Y:S06]  /*185f0*/  @!P0 BRA `(.L_x_276) ;  /* 0x0000000000108947 */ /* 0x002fec0003800000 */
[----:B------:R-:W-:-:S04]  /*18600*/  LEA R2, P0, R6, R10, 0x3 ;  /* 0x0000000a06027211 */ /* 0x000fc800078018ff */
[----:B------:R-:W-:-:S06]  /*18610*/  LEA.HI.X R3, R6, R11, R9, 0x3, P0 ;  /* 0x0000000b06037211 */ /* 0x000fcc00000f1c09 */
[----:B------:R-:W2:Y:S04]  /*18620*/  LDG.E.64 R2, desc[UR38][R2.64] ;  /* 0x0000002602027981 */ /* 0x000ea8000c1e1b00 */
[----:B--2---:R1:W-:Y:S02]  /*18630*/  STS.64 [UR5], R2 ;  /* 0x00000002ff007988 */ /* 0x0043e40008000a05 */
.L_x_276:
[----:B------:R-:W-:Y:S05]  /*18640*/  @!P1 BRA `(.L_x_275) ;  /* 0x00000000007c9947 */ /* 0x000fea0003800000 */
[----:B-1----:R-:W-:-:S04]  /*18650*/  LEA R2, P0, R6, R14, 0x3 ;  /* 0x0000000e06027211 */ /* 0x002fc800078018ff */
[----:B------:R-:W-:Y:S02]  /*18660*/  LEA.HI.X R3, R6, R15, R9, 0x3, P0 ;  /* 0x0000000f06037211 */ /* 0x000fe400000f1c09 */
[----:B------:R-:W1:Y:S04]  /*18670*/  LDS R9, [UR5+0x1c] ;  /* 0x00001c05ff097984 */ /* 0x000e680008000800 */
[----:B------:R-:W2:Y:S01]  /*18680*/  LDG.E.64 R2, desc[UR38][R2.64] ;  /* 0x0000002602027981 */ /* 0x000ea2000c1e1b00 */
[----:B------:R-:W-:Y:S01]  /*18690*/  MOV R18, UR5 ;  /* 0x0000000500127c02 */ /* 0x000fe20008000f00 */
[----:B-----5:R-:W-:Y:S01]  /*186a0*/  VIADD R13, R13, 0xffffffff ;  /* 0xffffffff0d0d7836 */ /* 0x020fe20000000000 */
[----:B------:R-:W-:Y:S02]  /*186b0*/  IADD3 R12, R12, -0x1, RZ ;  /* 0xffffffff0c0c7810 */ /* 0x000fe40007ffe0ff */
[----:B------:R-:W-:-:S02]  /*186c0*/  CS2R R14, SRZ ;  /* 0x00000000000e7805 */ /* 0x000fc4000001ff00 */
[----:B------:R-:W-:Y:S01]  /*186d0*/  SHF.R.U64 R18, R18, 0x4, RZ ;  /* 0x0000000412127819 */ /* 0x000fe200000012ff */
[----:B------:R-:W-:Y:S04]  /*186e0*/  STS [UR5+0x30], RZ ;  /* 0x000030ffff007988 */ /* 0x000fe80008000805 */
[----:B------:R-:W-:Y:S04]  /*186f0*/  STS.128 [UR5+0x20], R12 ;  /* 0x0000200cff007988 */ /* 0x000fe80008000c05 */
        /* <DEDUP_REMOVED lines=10> */
[----:B------:R-:W-:Y:S04]  /*187a0*/  STS [UR5+0x1c], R9 ;  /* 0x00001c09ff007988 */ /* 0x000fe80008000805 */
[----:B------:R-:W1:Y:S02]  /*187b0*/  LDS R10, [UR5+0x1c] ;  /* 0x00001c05ff0a7984 */ /* 0x000e640008000800 */
[----:B-1----:R-:W-:-:S05]  /*187c0*/  LOP3.LUT R10, R10, 0xf0, RZ, 0xb8, !PT ;  /* 0x000000f00a0a7812 */ /* 0x002fca00078eb8ff */
[----:B------:R-:W-:Y:S04]  /*187d0*/  STS [UR5+0x1c], R10 ;  /* 0x00001c0aff007988 */ /* 0x000fe80008000805 */
[----:B------:R-:W1:Y:S02]  /*187e0*/  LDS R11, [UR5+0x1c] ;  /* 0x00001c05ff0b7984 */ /* 0x000e640008000800 */
[----:B-1----:R-:W-:-:S05]  /*187f0*/  LOP3.LUT R19, R11, 0xf00, RZ, 0xb8, !PT ;  /* 0x00000f000b137812 */ /* 0x002fca00078eb8ff */
[----:B------:R-:W-:Y:S04]  /*18800*/  STS.64 [UR5+0x18], R18 ;  /* 0x00001812ff007988 */ /* 0x000fe80008000a05 */
[----:B------:R-:W1:Y:S02]  /*18810*/  LDS R11, [UR5+0x1c] ;  /* 0x00001c05ff0b7984 */ /* 0x000e640008000800 */
[----:B-1----:R-:W-:-:S05]  /*18820*/  LOP3.LUT R2, R11, 0xf000, RZ, 0xb8, !PT ;  /* 0x0000f0000b027812 */ /* 0x002fca00078eb8ff */
[----:B------:R1:W-:Y:S02]  /*18830*/  STS [UR5+0x1c], R2 ;  /* 0x00001c02ff007988 */ /* 0x0003e40008000805 */
.L_x_275:
[----:B------:R-:W-:Y:S05]  /*18840*/  BSYNC B0 ;  /* 0x0000000000007941 */ /* 0x000fea0003800000 */
.L_x_274:
[----:B-1----:R-:W1:Y:S01]  /*18850*/  S2R R2, SR_LANEID ;  /* 0x0000000000027919 */ /* 0x002e620000000000 */
[----:B------:R-:W-:Y:S01]  /*18860*/  NOP ;  /* 0x0000000000007918 */ /* 0x000fe20000000000 */
[----:B------:R-:W-:Y:S01]  /*18870*/  ELECT P0, URZ, PT ;  /* 0x00000000003f782f */ /* 0x000fe20003800000 */
[----:B------:R-:W-:Y:S01]  /*18880*/  BSSY B0, `(.L_x_277) ;  /* 0x0000008000007945 */ /* 0x000fe20003800000 */
[----:B-1----:R-:W-:-:S04]  /*18890*/  SHF.L.U32 R10, R2, 0x2, RZ ;  /* 0x00000002020a7819 */ /* 0x002fc800000006ff */
[----:B------:R-:W-:Y:S01]  /*188a0*/  IADD3 R2, P1, R10, UR12, RZ ;  /* 0x0000000c0a027c10 */ /* 0x000fe2000ff3e0ff */
[----:B------:R1:W1:Y:S04]  /*188b0*/  LDS R9, [R10+UR5] ;  /* 0x000000050a097984 */ /* 0x0002680008000800 */
[----:B--234-:R-:W-:Y:S02]  /*188c0*/  IMAD.X R3, RZ, RZ, UR13, P1 ;  /* 0x0000000dff037e24 */ /* 0x01cfe400088e06ff */
[----:B------:R-:W-:Y:S06]  /*188d0*/  @!P0 BRA `(.L_x_278) ;  /* 0x0000000000088947 */ /* 0x000fec0003800000 */
[----:B------:R0:W-:Y:S01]  /*188e0*/  UTMACMDFLUSH ;  /* 0x00000000000079b7 */ /* 0x0001e20000000000 */
[----:B------:R-:W-:-:S04]  /*188f0*/  DEPBAR.LE SB0, 0x0 ;  /* 0x000080000000791a */ /* 0x000fc80000000000 */
.L_x_278:
[----:B------:R-:W-:Y:S05]  /*18900*/  BSYNC B0 ;  /* 0x0000000000007941 */ /* 0x000fea0003800000 */
.L_x_277:
[----:B-1----:R1:W5:Y:S02]  /*18910*/  ATOMG.E.EXCH.STRONG.GPU PT, RZ, [R2], R9 ;  /* 0x0000000902ff73a8 */ /* 0x00236400041ee100 */
.L_x_273:
[----:B-1----:R-:W2:Y:S01]  /*18920*/  LDL.LU R2, [R1+0x100] ;  /* 0x0001000001027983 */ /* 0x002ea20000300800 */
[----:B------:R-:W-:Y:S01]  /*18930*/  ISETP.NE.AND P1, PT, R7, RZ, PT ;  /* 0x000000ff0700720c */ /* 0x000fe20003f25270 */
[----:B------:R-:W-:Y:S01]  /*18940*/  IMAD.MOV.U32 R16, RZ, RZ, R4 ;  /* 0x000000ffff107224 */ /* 0x000fe200078e0004 */
[----:B------:R-:W-:Y:S01]  /*18950*/  MOV R17, R5 ;  /* 0x0000000500117202 */ /* 0x000fe20000000f00 */
[----:B------:R-:W-:Y:S01]  /*18960*/  IMAD.MOV.U32 R18, RZ, RZ, R6 ;  /* 0x000000ffff127224 */ /* 0x000fe200078e0006 */
[----:B--234-:R-:W-:Y:S02]  /*18970*/  IADD3 R3, R2, 0x1, RZ ;  /* 0x0000000102037810 */ /* 0x01cfe40007ffe0ff */
[----:B------:R-:W-:Y:S02]  /*18980*/  SEL R2, RZ, 0x1, !P3 ;  /* 0x00000001ff027807 */ /* 0x000fe40005800000 */
[----:B------:R-:W-:-:S04]  /*18990*/  ISETP.NE.AND P0, PT, R3, 0x8, PT ;  /* 0x000000080300780c */ /* 0x000fc80003f05270 */
[----:B------:R-:W-:Y:S02]  /*189a0*/  SEL R3, R3, RZ, P0 ;  /* 0x000000ff03037207 */ /* 0x000fe40000000000 */
[----:B------:R-:W-:-:S03]  /*189b0*/  SEL R9, RZ, 0x1, P0 ;  /* 0x00000001ff097807 */ /* 0x000fc60000000000 */
[----:B------:R1:W-:Y:S01]  /*189c0*/  STL [R1+0x100], R3 ;  /* 0x0001000301007387 */ /* 0x0003e20000100800 */
[----:B------:R-:W-:Y:S01]  /*189d0*/  LOP3.LUT R0, R0, R9, RZ, 0x3c, !PT ;  /* 0x0000000900007212 */ /* 0x000fe200078e3cff */
[----:B------:R-:W-:Y:S06]  /*189e0*/  @P1 BRA `(.L_x_279) ;  /* 0xffffffe000a01947 */ /* 0x000fec000383ffff */
[----:B-----5:R-:W-:Y:S01]  /*189f0*/  ELECT P0, URZ, PT ;  /* 0x00000000003f782f */ /* 0x020fe20003800000 */
[----:B------:R-:W-:-:S12]  /*18a00*/  BSSY B0, `(.L_x_280) ;  /* 0x0000017000007945 */ /* 0x000fd80003800000 */
[----:B------:R-:W-:Y:S05]  /*18a10*/  @!P0 BRA `(.L_x_281) ;  /* 0x0000000000548947 */ /* 0x000fea0003800000 */
[----:B------:R-:W-:Y:S05]  /*18a20*/  @!P2 BRA `(.L_x_282) ;  /* 0x000000000004a947 */ /* 0x000fea0003800000 */
[----:B------:R-:W-:Y:S01]  /*18a30*/  BPT.TRAP 0x1 ;  /* 0x000000040000795c */ /* 0x000fe20000300000 */
.L_x_282:
[----:B------:R-:W2:Y:S02]  /*18a40*/  SYNCS.PHASECHK.TRANS64.TRYWAIT P0, [UR6+0x344c0], R8 ;  /* 0x0344c008ff0075a7 */ /* 0x000ea40008000146 */
[----:B--2---:R-:W-:Y:S05]  /*18a50*/  @!P0 BRA `(.L_x_283) ;  /* 0x0000004c00f88947 */ /* 0x004fea0003800000 */
.L_x_400:
[----:B------:R-:W-:Y:S05]  /*18a60*/  @!P2 BRA `(.L_x_284) ;  /* 0x000000000004a947 */ /* 0x000fea0003800000 */
[----:B------:R-:W-:Y:S01]  /*18a70*/  BPT.TRAP 0x1 ;  /* 0x000000040000795c */ /* 0x000fe20000300000 */
.L_x_284:
[----:B------:R-:W2:Y:S02]  /*18a80*/  SYNCS.PHASECHK.TRANS64.TRYWAIT P0, [UR6+0x344c8], R8 ;  /* 0x0344c808ff0075a7 */ /* 0x000ea40008000146 */
[----:B--2---:R-:W-:Y:S05]  /*18a90*/  @!P0 BRA `(.L_x_285) ;  /* 0x0000005000008947 */ /* 0x004fea0003800000 */
.L_x_401:
[----:B------:R-:W-:Y:S05]  /*18aa0*/  @!P2 BRA `(.L_x_286) ;  /* 0x000000000004a947 */ /* 0x000fea0003800000 */
[----:B------:R-:W-:Y:S01]  /*18ab0*/  BPT.TRAP 0x1 ;  /* 0x000000040000795c */ /* 0x000fe20000300000 */
.L_x_286:
[----:B------:R-:W2:Y:S02]  /*18ac0*/  SYNCS.PHASECHK.TRANS64.TRYWAIT P0, [UR6+0x344d0], R8 ;  /* 0x0344d008ff0075a7 */ /* 0x000ea40008000146 */
[----:B--2---:R-:W-:Y:S05]  /*18ad0*/  @!P0 BRA `(.L_x_287) ;  /* 0x0000005000088947 */ /* 0x004fea0003800000 */
.L_x_402:
[----:B------:R-:W-:Y:S05]  /*18ae0*/  @!P2 BRA `(.L_x_288) ;  /* 0x000000000004a947 */ /* 0x000fea0003800000 */
[----:B------:R-:W-:Y:S01]  /*18af0*/  BPT.TRAP 0x1 ;  /* 0x000000040000795c */ /* 0x000fe20000300000 */
.L_x_288:
[----:B------:R-:W-:-:S04]  /*18b00*/  MOV R0, 0x1 ;  /* 0x0000000100007802 */ /* 0x000fc80000000f00 */
[----:B------:R-:W-:-:S07]  /*18b10*/  SHF.L.U32 R0, R0, 0x1f, RZ ;  /* 0x0000001f00007819 */ /* 0x000fce00000006ff */
.L_x_289:
[----:B-1----:R-:W-:-:S04]  /*18b20*/  IMAD.U32 R3, RZ, RZ, UR6 ;  /* 0x00000006ff037e24 */ /* 0x002fc8000f8e00ff */
[----:B------:R1:W2:Y:S03]  /*18b30*/  SYNCS.PHASECHK.TRANS64.TRYWAIT P0, [R3+URZ+0x344d8], R0 ;  /* 0x0344d800030075a7 */ /* 0x0002a6000800017f */
[----:B--2---:R-:W-:Y:S05]  /*18b40*/  @!P0 NANOSLEEP.SYNCS 0x989680 ;  /* 0x009896800000895d */ /* 0x004fea0003900000 */
[----:B------:R-:W2:Y:S02]  /*18b50*/  @!P0 SYNCS.PHASECHK.TRANS64 P0, [R3+URZ+0x344d8], R0 ;  /* 0x0344d800030085a7 */ /* 0x000ea4000800007f */
[----:B--2---:R-:W-:Y:S05]  /*18b60*/  @!P0 BRA `(.L_x_289) ;  /* 0xfffffffc00ec8947 */ /* 0x004fea000383ffff */
.L_x_281:
[----:B------:R-:W-:Y:S05]  /*18b70*/  BSYNC B0 ;  /* 0x0000000000007941 */ /* 0x000fea0003800000 */
.L_x_280:
[----:B------:R-:W-:Y:S05]  /*18b80*/  EXIT ;  /* 0x000000000000794d */ /* 0x000fea0003800000 */
.L_x_162:
[----:B------:R-:W1:Y:S01]  /*18b90*/  S2UR UR4, SR_CTAID.Y ;  /* 0x00000000000479c3 */ /* 0x000e620000002600 */
[----:B------:R-:W3:Y:S01]  /*18ba0*/  S2R R0, SR_LANEID ;  /* 0x0000000000007919 */ /* 0x000ee20000000000 */
[----:B------:R-:W-:Y:S01]  /*18bb0*/  ELECT P0, URZ, PT ;  /* 0x00000000003f782f */ /* 0x000fe20003800000 */
[----:B------:R-:W-:Y:S01]  /*18bc0*/  BSSY B0, `(.L_x_290) ;  /* 0x000003b000007945 */ /* 0x000fe20003800000 */
[----:B------:R-:W-:Y:S01]  /*18bd0*/  ULDC.64 UR16, c[0x0][0x508] ;  /* 0x0001420000107ab9 */ /* 0x000fe20000000a00 */
[----:B-1----:R-:W-:-:S04]  /*18be0*/  UIMAD UR4, UR4, UR60, UR52 ;  /* 0x0000003c040472a4 */ /* 0x002fc8000f8e0234 */
[----:B------:R-:W-:-:S06]  /*18bf0*/  UIMAD.WIDE UR16, UR4, 0x80, UR16 ;  /* 0x00000080041078a5 */ /* 0x000fcc000f8e0210 */
[----:B------:R-:W-:Y:S06]  /*18c00*/  @!P0 BRA `(.L_x_291) ;  /* 0x0000000000d88947 */ /* 0x000fec0003800000 */
[----:B------:R1:W-:Y:S01]  /*18c10*/  STL [R1+0x108], R13 ;  /* 0x0001080d01007387 */ /* 0x0003e20000100800 */
[----:B------:R-:W4:Y:S01]  /*18c20*/  LDC.64 R14, c[0x0][0x358] ;  /* 0x0000d600ff0e7b82 */ /* 0x000f220000000a00 */
[----:B------:R-:W-:Y:S02]  /*18c30*/  UMOV UR4, 0x400 ;  /* 0x0000040000047882 */ /* 0x000fe40000000000 */
[----:B------:R3:W-:Y:S01]  /*18c40*/  STL [R1+0x104], R11 ;  /* 0x0001040b01007387 */ /* 0x0007e20000100800 */
[----:B--2---:R-:W-:-:S04]  /*18c50*/  ULEA UR4, UR58, UR4, 0x18 ;  /* 0x000000043a047291 */ /* 0x004fc8000f8ec03f */
[----:B------:R-:W2:Y:S08]  /*18c60*/  LDC.64 R8, c[0x0][0x340] ;  /* 0x0000d000ff087b82 */ /* 0x000eb00000000a00 */
[----:B-1----:R-:W4:Y:S08]  /*18c70*/  LDC.64 R12, c[0x0][0x350] ;  /* 0x0000d400ff0c7b82 */ /* 0x002f300000000a00 */
[----:B---3--:R-:W2:Y:S08]  /*18c80*/  LDC.64 R10, c[0x0][0x348] ;  /* 0x0000d200ff0a7b82 */ /* 0x008eb00000000a00 */
[----:B------:R-:W1:Y:S01]  /*18c90*/  LDC.64 R32, c[0x0][0x300] ;  /* 0x0000c000ff207b82 */ /* 0x000e620000000a00 */
[----:B----4-:R3:W-:Y:S07]  /*18ca0*/  STS.128 [UR4+0x34650], R12 ;  /* 0x0346500cff007988 */ /* 0x0107ee0008000c04 */
[----:B------:R-:W1:Y:S01]  /*18cb0*/  LDC.64 R34, c[0x0][0x308] ;  /* 0x0000c200ff227b82 */ /* 0x000e620000000a00 */
[----:B--2---:R2:W-:Y:S07]  /*18cc0*/  STS.128 [UR4+0x34640], R8 ;  /* 0x03464008ff007988 */ /* 0x0045ee0008000c04 */
[----:B------:R-:W4:Y:S08]  /*18cd0*/  LDC.64 R28, c[0x0][0x310] ;  /* 0x0000c400ff1c7b82 */ /* 0x000f300000000a00 */
[----:B---3--:R-:W3:Y:S08]  /*18ce0*/  LDC.64 R12, c[0x0][0x420] ;  /* 0x00010800ff0c7b82 */ /* 0x008ef00000000a00 */
[----:B------:R-:W3:Y:S01]  /*18cf0*/  LDC.64 R14, c[0x0][0x428] ;  /* 0x00010a00ff0e7b82 */ /* 0x000ee20000000a00 */
[----:B-1----:R-:W-:Y:S07]  /*18d00*/  STS.128 [UR4+0x34600], R32 ;  /* 0x03460020ff007988 */ /* 0x002fee0008000c04 */
[----:B--2---:R-:W1:Y:S08]  /*18d10*/  LDC.64 R8, c[0x0][0x430] ;  /* 0x00010c00ff087b82 */ /* 0x004e700000000a00 */
[----:B------:R-:W1:Y:S01]  /*18d20*/  LDC.64 R10, c[0x0][0x438] ;  /* 0x00010e00ff0a7b82 */ /* 0x000e620000000a00 */
[----:B---3--:R2:W-:Y:S07]  /*18d30*/  STS.128 [UR4+0x346a0], R12 ;  /* 0x0346a00cff007988 */ /* 0x0085ee0008000c04 */
[----:B------:R-:W4:Y:S08]  /*18d40*/  LDC.64 R30, c[0x0][0x318] ;  /* 0x0000c600ff1e7b82 */ /* 0x000f300000000a00 */
[----:B------:R-:W3:Y:S01]  /*18d50*/  LDC.64 R24, c[0x0][0x320] ;  /* 0x0000c800ff187b82 */ /* 0x000ee20000000a00 */
[----:B--2---:R2:W5:Y:S07]  /*18d60*/  LDL.LU R13, [R1+0x108] ;  /* 0x00010800010d7983 */ /* 0x00456e0000300800 */
[----:B------:R-:W3:Y:S01]  /*18d70*/  LDC.64 R26, c[0x0][0x328] ;  /* 0x0000ca00ff1a7b82 */ /* 0x000ee20000000a00 */
[----:B-1----:R1:W-:Y:S07]  /*18d80*/  STS.128 [UR4+0x346b0], R8 ;  /* 0x0346b008ff007988 */ /* 0x0023ee0008000c04 */
[----:B------:R-:W2:Y:S01]  /*18d90*/  LDC.64 R4, c[0x0][0x330] ;  /* 0x0000cc00ff047b82 */ /* 0x000ea20000000a00 */
[----:B----4-:R4:W-:Y:S04]  /*18da0*/  STS.128 [UR4+0x34610], R28 ;  /* 0x0346101cff007988 */ /* 0x0109e80008000c04 */
[----:B-1----:R1:W5:Y:S03]  /*18db0*/  LDL.LU R11, [R1+0x104] ;  /* 0x00010400010b7983 */ /* 0x0023660000300800 */
[----:B------:R-:W2:Y:S01]  /*18dc0*/  LDC.64 R6, c[0x0][0x338] ;  /* 0x0000ce00ff067b82 */ /* 0x000ea20000000a00 */
[----:B---3--:R3:W-:Y:S07]  /*18dd0*/  STS.128 [UR4+0x34620], R24 ;  /* 0x03462018ff007988 */ /* 0x0087ee0008000c04 */
[----:B------:R-:W1:Y:S08]  /*18de0*/  LDC.64 R32, c[0x0][0x360] ;  /* 0x0000d800ff207b82 */ /* 0x000e700000000a00 */
[----:B------:R-:W1:Y:S01]  /*18df0*/  LDC.64 R34, c[0x0][0x368] ;  /* 0x0000da00ff227b82 */ /* 0x000e620000000a00 */
[----:B--2---:R2:W-:Y:S07]  /*18e00*/  STS.128 [UR4+0x34630], R4 ;  /* 0x03463004ff007988 */ /* 0x0045ee0008000c04 */
[----:B----4-:R-:W4:Y:S08]  /*18e10*/  LDC.64 R28, c[0x0][0x370] ;  /* 0x0000dc00ff1c7b82 */ /* 0x010f300000000a00 */
[----:B------:R-:W4:Y:S08]  /*18e20*/  LDC.64 R30, c[0x0][0x378] ;  /* 0x0000de00ff1e7b82 */ /* 0x000f300000000a00 */
[----:B---3--:R-:W3:Y:S01]  /*18e30*/  LDC.64 R24, c[0x0][0x400] ;  /* 0x00010000ff187b82 */ /* 0x008ee20000000a00 */
[----:B-1----:R1:W-:Y:S07]  /*18e40*/  STS.128 [UR4+0x34660], R32 ;  /* 0x03466020ff007988 */ /* 0x0023ee0008000c04 */
[----:B------:R-:W3:Y:S08]  /*18e50*/  LDC.64 R26, c[0x0][0x408] ;  /* 0x00010200ff1a7b82 */ /* 0x000ef00000000a00 */
[----:B--2---:R-:W2:Y:S01]  /*18e60*/  LDC.64 R4, c[0x0][0x410] ;  /* 0x00010400ff047b82 */ /* 0x004ea20000000a00 */
[----:B----4-:R4:W-:Y:S07]  /*18e70*/  STS.128 [UR4+0x34670], R28 ;  /* 0x0346701cff007988 */ /* 0x0109ee0008000c04 */
[----:B------:R-:W2:Y:S01]  /*18e80*/  LDC.64 R6, c[0x0][0x418] ;  /* 0x00010600ff067b82 */ /* 0x000ea20000000a00 */
[----:B---3--:R3:W-:Y:S07]  /*18e90*/  STS.128 [UR4+0x34680], R24 ;  /* 0x03468018ff007988 */ /* 0x0087ee0008000c04 */
[----:B-1----:R-:W1:Y:S08]  /*18ea0*/  LDC.64 R32, c[0x0][0x440] ;  /* 0x00011000ff207b82 */ /* 0x002e700000000a00 */
[----:B------:R-:W1:Y:S01]  /*18eb0*/  LDC.64 R34, c[0x0][0x448] ;  /* 0x00011200ff227b82 */ /* 0x000e620000000a00 */
[----:B--2---:R2:W-:Y:S07]  /*18ec0*/  STS.128 [UR4+0x34690], R4 ;  /* 0x03469004ff007988 */ /* 0x0045ee0008000c04 */
[----:B----4-:R-:W4:Y:S08]  /*18ed0*/  LDC.64 R28, c[0x0][0x450] ;  /* 0x00011400ff1c7b82 */ /* 0x010f300000000a00 */
[----:B------:R-:W4:Y:S08]  /*18ee0*/  LDC.64 R30, c[0x0][0x458] ;  /* 0x00011600ff1e7b82 */ /* 0x000f300000000a00 */
[----:B---3--:R-:W3:Y:S08]  /*18ef0*/  LDC.64 R24, c[0x0][0x460] ;  /* 0x00011800ff187b82 */ /* 0x008ef00000000a00 */
[----:B------:R-:W3:Y:S08]  /*18f00*/  LDC.64 R26, c[0x0][0x468] ;  /* 0x00011a00ff1a7b82 */ /* 0x000ef00000000a00 */
[----:B--2---:R-:W2:Y:S08]  /*18f10*/  LDC.64 R4, c[0x0][0x470] ;  /* 0x00011c00ff047b82 */ /* 0x004eb00000000a00 */
[----:B------:R-:W2:Y:S01]  /*18f20*/  LDC.64 R6, c[0x0][0x478] ;  /* 0x00011e00ff067b82 */ /* 0x000ea20000000a00 */
[----:B-1----:R1:W-:Y:S04]  /*18f30*/  STS.128 [UR4+0x346c0], R32 ;  /* 0x0346c020ff007988 */ /* 0x0023e80008000c04 */
[----:B----4-:R1:W-:Y:S04]  /*18f40*/  STS.128 [UR4+0x346d0], R28 ;  /* 0x0346d01cff007988 */ /* 0x0103e80008000c04 */
[----:B---3--:R1:W-:Y:S04]  /*18f50*/  STS.128 [UR4+0x346e0], R24 ;  /* 0x0346e018ff007988 */ /* 0x0083e80008000c04 */
[----:B--2---:R1:W-:Y:S02]  /*18f60*/  STS.128 [UR4+0x346f0], R4 ;  /* 0x0346f004ff007988 */ /* 0x0043e40008000c04 */
.L_x_291:
[----:B--2---:R-:W-:Y:S05]  /*18f70*/  BSYNC B0 ;  /* 0x0000000000007941 */ /* 0x004fea0003800000 */
.L_x_290:
[----:B------:R-:W-:Y:S01]  /*18f80*/  ELECT P0, URZ, PT ;  /* 0x00000000003f782f */ /* 0x000fe20003800000 */
[----:B------:R-:W-:Y:S01]  /*18f90*/  NOP ;  /* 0x0000000000007918 */ /* 0x000fe20000000000 */
[----:B------:R-:W-:Y:S11]  /*18fa0*/  BSSY B0, `(.L_x_292) ;  /* 0x000004a000007945 */ /* 0x000ff60003800000 */
[----:B------:R-:W-:Y:S05]  /*18fb0*/  @!P0 BRA `(.L_x_293) ;  /* 0x0000000400208947 */ /* 0x000fea0003800000 */
[----:B-1----:R-:W1:Y:S08]  /*18fc0*/  LDC.64 R4, c[0x0][0x518] ;  /* 0x00014600ff047b82 */ /* 0x002e700000000a00 */
[----:B------:R-:W2:Y:S08]  /*18fd0*/  LDC.64 R2, c[0x0][0x528] ;  /* 0x00014a00ff027b82 */ /* 0x000eb00000000a00 */
[----:B------:R-:W4:Y:S01]  /*18fe0*/  LDC.64 R8, c[0x0][0x510] ;  /* 0x00014400ff087b82 */ /* 0x000f220000000a00 */
[----:B-1----:R-:W-:-:S07]  /*18ff0*/  IMAD.WIDE R4, R18, 0x8, R4 ;  /* 0x0000000812047825 */ /* 0x002fce00078e0204 */
[----:B------:R-:W1:Y:S01]  /*19000*/  LDC.64 R6, c[0x0][0x520] ;  /* 0x00014800ff067b82 */ /* 0x000e620000000a00 */
[----:B------:R-:W3:Y:S01]  /*19010*/  LDG.E.64 R4, desc[UR38][R4.64] ;  /* 0x0000002604047981 */ /* 0x000ee2000c1e1b00 */
[----:B--2---:R-:W-:-:S06]  /*19020*/  IMAD.WIDE R2, R18, 0x8, R2 ;  /* 0x0000000812027825 */ /* 0x004fcc00078e0202 */
[----:B------:R-:W2:Y:S01]  /*19030*/  LDG.E.64 R2, desc[UR38][R2.64] ;  /* 0x0000002602027981 */ /* 0x000ea2000c1e1b00 */
[----:B----4-:R-:W-:-:S06]  /*19040*/  IMAD.WIDE R8, R18, 0x8, R8 ;  /* 0x0000000812087825 */ /* 0x010fcc00078e0208 */
[----:B------:R-:W4:Y:S01]  /*19050*/  LDG.E.64 R8, desc[UR38][R8.64] ;  /* 0x0000002608087981 */ /* 0x000f22000c1e1b00 */
[----:B-1----:R-:W-:-:S06]  /*19060*/  IMAD.WIDE R6, R18, 0x8, R6 ;  /* 0x0000000812067825 */ /* 0x002fcc00078e0206 */
[----:B------:R-:W4:Y:S01]  /*19070*/  LDG.E.64 R6, desc[UR38][R6.64] ;  /* 0x0000002606067981 */ /* 0x000f22000c1e1b00 */
[----:B------:R-:W-:Y:S02]  /*19080*/  UMOV UR4, 0x400 ;  /* 0x0000040000047882 */ /* 0x000fe40000000000 */
[----:B------:R-:W-:-:S09]  /*19090*/  ULEA UR4, UR58, UR4, 0x18 ;  /* 0x000000043a047291 */ /* 0x000fd2000f8ec03f */
[----:B------:R-:W1:Y:S04]  /*190a0*/  LDS R10, [UR4+0x3461c] ;  /* 0x03461c04ff0a7984 */ /* 0x000e680008000800 */
[----:B------:R-:W1:Y:S01]  /*190b0*/  LDS R12, [UR4+0x3469c] ;  /* 0x03469c04ff0c7984 */ /* 0x000e620008000800 */
[----:B------:R-:W-:Y:S02]  /*190c0*/  UIADD3 UR6, UR4, 0x34680, URZ ;  /* 0x0003468004067890 */ /* 0x000fe4000fffe03f */
[----:B------:R-:W-:-:S04]  /*190d0*/  UIADD3 UR5, UR4, 0x34600, URZ ;  /* 0x0003460004057890 */ /* 0x000fc8000fffe03f */
[----:B------:R-:W-:Y:S02]  /*190e0*/  IMAD.U32 R24, RZ, RZ, UR6 ;  /* 0x00000006ff187e24 */ /* 0x000fe4000f8e00ff */
[----:B------:R-:W-:-:S03]  /*190f0*/  MOV R22, UR5 ;  /* 0x0000000500167c02 */ /* 0x000fc60008000f00 */
[----:B------:R-:W-:Y:S02]  /*19100*/  SHF.R.U64 R24, R24, 0x4, RZ ;  /* 0x0000000418187819 */ /* 0x000fe400000012ff */
[----:B------:R-:W-:Y:S02]  /*19110*/  SHF.R.U64 R22, R22, 0x4, RZ ;  /* 0x0000000416167819 */ /* 0x000fe400000012ff */
[----:B-----5:R-:W-:Y:S01]  /*19120*/  IADD3 R13, R13, -0x1, RZ ;  /* 0xffffffff0d0d7810 */ /* 0x020fe20007ffe0ff */
[----:B------:R-:W-:Y:S04]  /*19130*/  STS [UR4+0x34690], R24 ;  /* 0x03469018ff007988 */ /* 0x000fe80008000804 */
[----:B------:R-:W-:Y:S04]  /*19140*/  STS [UR4+0x34610], R22 ;  /* 0x03461016ff007988 */ /* 0x000fe80008000804 */
[----:B------:R-:W-:Y:S04]  /*19150*/  STS [UR4+0x34614], R22 ;  /* 0x03461416ff007988 */ /* 0x000fe80008000804 */
[----:B------:R-:W-:Y:S04]  /*19160*/  STS [UR4+0x34694], R24 ;  /* 0x03469418ff007988 */ /* 0x000fe80008000804 */
[----:B------:R-:W-:Y:S04]  /*19170*/  STS [UR4+0x34630], RZ ;  /* 0x034630ffff007988 */ /* 0x000fe80008000804 */
[----:B------:R-:W-:Y:S01]  /*19180*/  STS [UR4+0x346b0], RZ ;  /* 0x0346b0ffff007988 */ /* 0x000fe20008000804 */
[----:B---3--:R-:W-:-:S04]  /*19190*/  SHF.L.U64.HI R5, R4, 0x1, R5 ;  /* 0x0000000104057819 */ /* 0x008fc80000010205 */
[----:B------:R-:W-:Y:S02]  /*191a0*/  LOP3.LUT R5, R5, 0x1fffffff, RZ, 0xc0, !PT ;  /* 0x1fffffff05057812 */ /* 0x000fe400078ec0ff */
[----:B--2---:R-:W-:Y:S02]  /*191b0*/  SHF.L.U64.HI R3, R2, 0x1, R3 ;  /* 0x0000000102037819 */ /* 0x004fe40000010203 */
[----:B------:R-:W-:Y:S02]  /*191c0*/  SHF.R.U32.HI R15, RZ, 0x4, R5 ;  /* 0x00000004ff0f7819 */ /* 0x000fe40000011605 */
[----:B------:R-:W-:Y:S02]  /*191d0*/  LOP3.LUT R3, R3, 0x1fffffff, RZ, 0xc0, !PT ;  /* 0x1fffffff03037812 */ /* 0x000fe400078ec0ff */
[----:B-1----:R-:W-:Y:S02]  /*191e0*/  LOP3.LUT R10, R10, 0xf, R15, 0xb8, !PT ;  /* 0x0000000f0a0a7812 */ /* 0x002fe400078eb80f */
[----:B------:R-:W-:-:S04]  /*191f0*/  SHF.R.U32.HI R15, RZ, 0x4, R3 ;  /* 0x00000004ff0f7819 */ /* 0x000fc80000011603 */
[----:B------:R-:W-:Y:S01]  /*19200*/  LOP3.LUT R14, R12, 0xf, R15, 0xb8, !PT ;  /* 0x0000000f0c0e7812 */ /* 0x000fe200078eb80f */
[----:B------:R-:W-:Y:S04]  /*19210*/  STS [UR4+0x3461c], R10 ;  /* 0x03461c0aff007988 */ /* 0x000fe80008000804 */
[----:B------:R-:W-:Y:S04]  /*19220*/  STS [UR4+0x3469c], R14 ;  /* 0x03469c0eff007988 */ /* 0x000fe80008000804 */
[----:B------:R-:W1:Y:S04]  /*19230*/  LDS R12, [UR4+0x3461c] ;  /* 0x03461c04ff0c7984 */ /* 0x000e680008000800 */
[----:B------:R-:W2:Y:S01]  /*19240*/  LDS R15, [UR4+0x3469c] ;  /* 0x03469c04ff0f7984 */ /* 0x000ea20008000800 */
[----:B-1----:R-:W-:-:S02]  /*19250*/  LOP3.LUT R12, R12, 0xf0, RZ, 0xb8, !PT ;  /* 0x000000f00c0c7812 */ /* 0x002fc400078eb8ff */
[----:B--2---:R-:W-:-:S03]  /*19260*/  LOP3.LUT R15, R15, 0xf0, RZ, 0xb8, !PT ;  /* 0x000000f00f0f7812 */ /* 0x004fc600078eb8ff */
[----:B------:R-:W-:Y:S04]  /*19270*/  STS [UR4+0x3461c], R12 ;  /* 0x03461c0cff007988 */ /* 0x000fe80008000804 */
[----:B------:R-:W-:Y:S04]  /*19280*/  STS [UR4+0x3469c], R15 ;  /* 0x03469c0fff007988 */ /* 0x000fe80008000804 */
[----:B------:R-:W1:Y:S04]  /*19290*/  LDS R23, [UR4+0x3461c] ;  /* 0x03461c04ff177984 */ /* 0x000e680008000800 */
[----:B------:R-:W2:Y:S01]  /*192a0*/  LDS R25, [UR4+0x3469c] ;  /* 0x03469c04ff197984 */ /* 0x000ea20008000800 */
[----:B-1----:R-:W-:-:S02]  /*192b0*/  LOP3.LUT R23, R23, 0xf00, RZ, 0xb8, !PT ;  /* 0x00000f0017177812 */ /* 0x002fc400078eb8ff */
[----:B--2---:R-:W-:-:S03]  /*192c0*/  LOP3.LUT R25, R25, 0xf00, RZ, 0xb8, !PT ;  /* 0x00000f0019197812 */ /* 0x004fc600078eb8ff */
[----:B------:R-:W-:Y:S04]  /*192d0*/  STS.64 [UR4+0x34618], R22 ;  /* 0x03461816ff007988 */ /* 0x000fe80008000a04 */
[----:B------:R-:W-:Y:S04]  /*192e0*/  STS.64 [UR4+0x34698], R24 ;  /* 0x03469818ff007988 */ /* 0x000fe80008000a04 */
[----:B------:R-:W1:Y:S04]  /*192f0*/  LDS R21, [UR4+0x3461c] ;  /* 0x03461c04ff157984 */ /* 0x000e680008000800 */
[----:B------:R-:W2:Y:S01]  /*19300*/  LDS R10, [UR4+0x3469c] ;  /* 0x03469c04ff0a7984 */ /* 0x000ea20008000800 */
[----:B------:R-:W-:Y:S01]  /*19310*/  IMAD.SHL.U32 R4, R4, 0x2, RZ ;  /* 0x0000000204047824 */ /* 0x000fe200078e00ff */
[----:B------:R-:W-:Y:S01]  /*19320*/  SHF.L.U32 R2, R2, 0x1, RZ ;  /* 0x0000000102027819 */ /* 0x000fe200000006ff */
[----:B------:R-:W-:Y:S01]  /*19330*/  VIADD R12, R11, 0xffffffff ;  /* 0xffffffff0b0c7836 */ /* 0x000fe20000000000 */
[----:B------:R-:W-:-:S02]  /*19340*/  CS2R R14, SRZ ;  /* 0x00000000000e7805 */ /* 0x000fc4000001ff00 */
[----:B------:R-:W-:Y:S02]  /*19350*/  LOP3.LUT R2, R2, 0xfffffffe, RZ, 0xc0, !PT ;  /* 0xfffffffe02027812 */ /* 0x000fe400078ec0ff */
[----:B------:R-:W-:Y:S01]  /*19360*/  LOP3.LUT R4, R4, 0xfffffffe, RZ, 0xc0, !PT ;  /* 0xfffffffe04047812 */ /* 0x000fe200078ec0ff */
[----:B------:R3:W-:Y:S01]  /*19370*/  STS.128 [UR4+0x34620], R12 ;  /* 0x0346200cff007988 */ /* 0x0007e20008000c04 */
[----:B------:R-:W-:Y:S02]  /*19380*/  SHF.R.U64 R3, R2, 0x4, R3 ;  /* 0x0000000402037819 */ /* 0x000fe40000001203 */
[----:B------:R-:W-:Y:S01]  /*19390*/  SHF.R.U64 R5, R4, 0x4, R5 ;  /* 0x0000000404057819 */ /* 0x000fe20000001205 */
[----:B----4-:R4:W-:Y:S04]  /*193a0*/  STS.64 [UR4+0x34600], R8 ;  /* 0x03460008ff007988 */ /* 0x0109e80008000a04 */
[----:B------:R4:W-:Y:S01]  /*193b0*/  STS [UR4+0x3460c], R5 ;  /* 0x03460c05ff007988 */ /* 0x0009e20008000804 */
[----:B---3--:R-:W-:-:S03]  /*193c0*/  IADD3 R13, R19, -0x1, RZ ;  /* 0xffffffff130d7810 */ /* 0x008fc60007ffe0ff */
[----:B------:R4:W-:Y:S04]  /*193d0*/  STS [UR4+0x3468c], R3 ;  /* 0x03468c03ff007988 */ /* 0x0009e80008000804 */
[----:B------:R4:W-:Y:S01]  /*193e0*/  STS.128 [UR4+0x346a0], R12 ;  /* 0x0346a00cff007988 */ /* 0x0009e20008000c04 */
[----:B-1----:R-:W-:Y:S02]  /*193f0*/  LOP3.LUT R2, R21, 0xf000, RZ, 0xb8, !PT ;  /* 0x0000f00015027812 */ /* 0x002fe400078eb8ff */
[----:B--2---:R-:W-:Y:S01]  /*19400*/  LOP3.LUT R10, R10, 0xf000, RZ, 0xb8, !PT ;  /* 0x0000f0000a0a7812 */ /* 0x004fe200078eb8ff */
[----:B------:R4:W-:Y:S04]  /*19410*/  STS.64 [UR4+0x34680], R6 ;  /* 0x03468006ff007988 */ /* 0x0009e80008000a04 */
[----:B------:R4:W-:Y:S04]  /*19420*/  STS [UR4+0x3461c], R2 ;  /* 0x03461c02ff007988 */ /* 0x0009e80008000804 */
[----:B------:R4:W-:Y:S02]  /*19430*/  STS [UR4+0x3469c], R10 ;  /* 0x03469c0aff007988 */ /* 0x0009e40008000804 */
.L_x_293:
[----:B------:R-:W-:Y:S05]  /*19440*/  BSYNC B0 ;  /* 0x0000000000007941 */ /* 0x000fea0003800000 */
.L_x_292:
[----:B------:R-:W-:Y:S01]  /*19450*/  ELECT P0, URZ, PT ;  /* 0x00000000003f782f */ /* 0x000fe20003800000 */
[----:B------:R-:W-:Y:S01]  /*19460*/  NOP ;  /* 0x0000000000007918 */ /* 0x000fe20000000000 */
[----:B------:R-:W-:Y:S11]  /*19470*/  BSSY B0, `(.L_x_294) ;  /* 0x0000004000007945 */ /* 0x000ff60003800000 */
[----:B------:R-:W-:Y:S05]  /*19480*/  @!P0 BRA `(.L_x_295) ;  /* 0x0000000000088947 */ /* 0x000fea0003800000 */
[----:B------:R0:W-:Y:S01]  /*19490*/  UTMACMDFLUSH ;  /* 0x00000000000079b7 */ /* 0x0001e20000000000 */
[----:B------:R-:W-:-:S04]  /*194a0*/  DEPBAR.LE SB0, 0x0 ;  /* 0x000080000000791a */ /* 0x000fc80000000000 */
.L_x_295:
[----:B------:R-:W-:Y:S05]  /*194b0*/  BSYNC B0 ;  /* 0x0000000000007941 */ /* 0x000fea0003800000 */
.L_x_294:
[----:B------:R-:W-:Y:S01]  /*194c0*/  UMOV UR22, 0x400 ;  /* 0x0000040000167882 */ /* 0x000fe20000000000 */
[----:B---3--:R-:W-:Y:S01]  /*194d0*/  IMAD.SHL.U32 R0, R0, 0x4, RZ ;  /* 0x0000000400007824 */ /* 0x008fe200078e00ff */
[----:B------:R-:W-:Y:S01]  /*194e0*/  ULEA UR22, UR58, UR22, 0x18 ;  /* 0x000000163a167291 */ /* 0x000fe2000f8ec03f */
[----:B------:R-:W-:-:S03]  /*194f0*/  ULDC UR18, c[0x0][0x884] ;  /* 0x0002210000127ab9 */ /* 0x000fc60000000800 */
[----:B------:R-:W-:Y:S01]  /*19500*/  UIADD3 UR29, UR22, 0x34600, URZ ;  /* 0x00034600161d7890 */ /* 0x000fe2000fffe03f */
[----:B-1----:R-:W-:Y:S01]  /*19510*/  IADD3 R4, P0, R0, UR16, RZ ;  /* 0x0000001000047c10 */ /* 0x002fe2000ff1e0ff */
[----:B------:R-:W-:-:S03]  /*19520*/  UIMAD.WIDE UR18, UR18, 0x80, UR16 ;  /* 0x00000080121278a5 */ /* 0x000fc6000f8e0210 */
[----:B----4-:R-:W-:-:S03]  /*19530*/  IADD3.X R5, RZ, UR17, RZ, P0, !PT ;  /* 0x00000011ff057c10 */ /* 0x010fc600087fe4ff */
[----:B------:R-:W-:Y:S01]  /*19540*/  IADD3 R2, P1, R0, UR18, RZ ;  /* 0x0000001200027c10 */ /* 0x000fe2000ff3e0ff */
[----:B------:R-:W1:Y:S04]  /*19550*/  LDS R7, [R0+UR29] ;  /* 0x0000001d00077984 */ /* 0x000e680008000800 */
[----:B------:R2:W3:Y:S01]  /*19560*/  LDS R9, [R0+UR29+0x80] ;  /* 0x0000801d00097984 */ /* 0x0004e20008000800 */
[----:B------:R-:W-:Y:S02]  /*19570*/  IMAD.X R3, RZ, RZ, UR19, P1 ;  /* 0x00000013ff037e24 */ /* 0x000fe400088e06ff */
[----:B------:R-:W-:Y:S01]  /*19580*/  IMAD.MOV.U32 R6, RZ, RZ, 0x1 ;  /* 0x00000001ff067424 */ /* 0x000fe200078e00ff */
[----:B------:R-:W-:Y:S01]  /*19590*/  BSSY B0, `(.L_x_296) ;  /* 0x00000fc000007945 */ /* 0x000fe20003800000 */
[----:B------:R-:W-:Y:S01]  /*195a0*/  USHF.L.U32 UR4, UR58, 0x6, URZ ;  /* 0x000000063a047899 */ /* 0x000fe2000800063f */
[----:B------:R-:W-:Y:S01]  /*195b0*/  IMAD.MOV.U32 R10, RZ, RZ, 0x1 ;  /* 0x00000001ff0a7424 */ /* 0x000fe200078e00ff */
[----:B------:R-:W-:Y:S01]  /*195c0*/  USHF.L.U32 UR5, UR58, 0xc, URZ ;  /* 0x0000000c3a057899 */ /* 0x000fe2000800063f */
[----:B--2---:R-:W-:-:S02]  /*195d0*/  MOV R0, RZ ;  /* 0x000000ff00007202 */ /* 0x004fc40000000f00 */
[----:B------:R-:W-:Y:S01]  /*195e0*/  MOV R19, RZ ;  /* 0x000000ff00137202 */ /* 0x000fe20000000f00 */
[----:B------:R-:W-:Y:S02]  /*195f0*/  ULOP3.LUT UR30, UR59, 0x1, URZ, 0xfc, !UPT ;  /* 0x000000013b1e7892 */ /* 0x000fe4000f8efc3f */
[----:B------:R-:W-:Y:S02]  /*19600*/  ULOP3.LUT UR31, UR40, 0x2, URZ, 0xfc, !UPT ;  /* 0x00000002281f7892 */ /* 0x000fe4000f8efc3f */
[----:B------:R-:W-:Y:S02]  /*19610*/  ULOP3.LUT UR23, UR4, 0x40, URZ, 0xc0, !UPT ;  /* 0x0000004004177892 */ /* 0x000fe4000f8ec03f */
[----:B------:R-:W-:Y:S02]  /*19620*/  ULOP3.LUT UR28, UR5, 0x1000, URZ, 0xc0, !UPT ;  /* 0x00001000051c7892 */ /* 0x000fe4000f8ec03f */
[----:B------:R-:W-:Y:S01]  /*19630*/  UIADD3 UR32, UR22, 0x34680, URZ ;  /* 0x0003468016207890 */ /* 0x000fe2000fffe03f */
[----:B-1----:R1:W5:Y:S04]  /*19640*/  ATOMG.E.EXCH.STRONG.GPU PT, RZ, [R4], R7 ;  /* 0x0000000704ff73a8 */ /* 0x00236800041ee100 */
[----:B---3--:R2:W5:Y:S01]  /*19650*/  ATOMG.E.EXCH.STRONG.GPU PT, RZ, [R2], R9 ;  /* 0x0000000902ff73a8 */ /* 0x00856200041ee100 */
[----:B-1----:R-:W-:-:S02]  /*19660*/  MOV R4, 0x1 ;  /* 0x0000000100047802 */ /* 0x002fc40000000f00 */
[----:B--2---:R-:W-:Y:S02]  /*19670*/  PRMT R2, R6, 0x7610, R2 ;  /* 0x0000761006027816 */ /* 0x004fe40000000002 */
[----:B------:R-:W-:-:S07]  /*19680*/  PRMT R3, R4, 0x7610, R3 ;  /* 0x0000761004037816 */ /* 0x000fce0000000003 */
.L_x_315:
[----:B------:R-:W-:Y:S01]  /*19690*/  LOP3.LUT P0, RZ, R3, 0xff, RZ, 0xc0, !PT ;  /* 0x000000ff03ff7812 */ /* 0x000fe2000780c0ff */
[----:B-1---5:R-:W-:Y:S01]  /*196a0*/  VIADD R4, R11, 0x7f ;  /* 0x0000007f0b047836 */ /* 0x022fe20000000000 */
[----:B------:R-:W-:Y:S05]  /*196b0*/  YIELD ;  /* 0x0000000000007946 */ /* 0x000fea0003800000 */
[----:B------:R-:W-:Y:S01]  /*196c0*/  SHF.R.S32.HI R5, RZ, 0x1f, R4 ;  /* 0x0000001fff057819 */ /* 0x000fe20000011404 */
[----:B------:R-:W-:Y:S03]  /*196d0*/  BSSY B1, `(.L_x_297) ;  /* 0x0000008000017945 */ /* 0x000fe60003800000 */
[----:B------:R-:W-:-:S02]  /*196e0*/  LEA.HI R5, R5, R4, RZ, 0x7 ;  /* 0x0000000405057211 */ /* 0x000fc400078f38ff */
[----:B------:R-:W-:Y:S05]  /*196f0*/  @!P0 BRA `(.L_x_298) ;  /* 0x0000000000148947 */ /* 0x000fea0003800000 */
[----:B------:R-:W-:-:S04]  /*19700*/  DEPBAR {5,4,3,2,1,0} ;  /* 0x0000003f0000791a */ /* 0x000fc80000000000 */
[----:B------:R1:W-:Y:S01]  /*19710*/  UTMACCTL.IV [UR16] ;  /* 0x00000000100079b9 */ /* 0x0003e20008000000 */
[----:B------:R-:W-:-:S04]  /*19720*/  DEPBAR {5,4,3,2,1,0} ;  /* 0x0000003f0000791a */ /* 0x000fc80000000000 */
[----:B------:R1:W-:Y:S02]  /*19730*/  UTMACCTL.IV [UR18] ;  /* 0x00000000120079b9 */ /* 0x0003e40008000000 */
[----:B-1----:R-:W-:Y:S01]  /*19740*/  NOP ;  /* 0x0000000000007918 */ /* 0x002fe20000000000 */
.L_x_298:
[----:B------:R-:W-:Y:S05]  /*19750*/  BSYNC B1 ;  /* 0x0000000000017941 */ /* 0x000fea0003800000 */
.L_x_297:
[----:B------:R-:W-:Y:S01]  /*19760*/  UMOV UR4, 0xffffffff ;  /* 0xffffffff00047882 */ /* 0x000fe20000000000 */
[----:B------:R-:W-:Y:S02]  /*19770*/  SHF.R.S32.HI R7, RZ, 0x7, R5 ;  /* 0x00000007ff077819 */ /* 0x000fe40000011405 */
[----:B------:R-:W-:Y:S05]  /*19780*/  BRA.DIV UR4, `(.L_x_299) ;  /* 0x0000004204f47947 */ /* 0x000fea000b800000 */
[----:B------:R-:W-:-:S13]  /*19790*/  ELECT P6, URZ, PT ;  /* 0x00000000003f782f */ /* 0x000fda00038c0000 */
.L_x_405:
[----:B------:R-:W-:Y:S01]  /*197a0*/  ISETP.LT.OR P6, PT, R11, 0x1, !P6 ;  /* 0x000000010b00780c */ /* 0x000fe200077c1670 */
[----:B------:R-:W-:-:S12]  /*197b0*/  BSSY B1, `(.L_x_300) ;  /* 0x0000039000017945 */ /* 0x000fd80003800000 */
[----:B------:R-:W-:Y:S05]  /*197c0*/  @P6 BRA `(.L_x_301) ;  /* 0x0000000000dc6947 */ /* 0x000fea0003800000 */
[----:B------:R-:W-:Y:S01]  /*197d0*/  SHF.L.U32 R16, R16, 0x8, RZ ;  /* 0x0000000810107819 */ /* 0x000fe200000006ff */
[----:B------:R-:W-:Y:S01]  /*197e0*/  VIADD R9, R7, 0x1 ;  /* 0x0000000107097836 */ /* 0x000fe20000000000 */
[----:B------:R-:W-:Y:S01]  /*197f0*/  LEA R17, R17, UR23, 0x7 ;  /* 0x0000001711117c11 */ /* 0x000fe2000f8e38ff */
[----:B------:R-:W-:Y:S01]  /*19800*/  IMAD.MOV.U32 R3, RZ, RZ, R10 ;  /* 0x000000ffff037224 */ /* 0x000fe200078e000a */
[----:B------:R-:W-:Y:S02]  /*19810*/  MOV R12, RZ ;  /* 0x000000ff000c7202 */ /* 0x000fe40000000f00 */
[----:B------:R-:W-:-:S07]  /*19820*/  MOV R4, R0 ;  /* 0x0000000000047202 */ /* 0x000fce0000000f00 */
.L_x_304:
[----:B-1----:R-:W-:Y:S01]  /*19830*/  LEA R8, R4, UR22, 0x3 ;  /* 0x0000001604087c11 */ /* 0x002fe2000f8e18ff */
[----:B------:R-:W-:Y:S05]  /*19840*/  YIELD ;  /* 0x0000000000007946 */ /* 0x000fea0003800000 */
[----:B------:R-:W-:Y:S02]  /*19850*/  SHF.L.U32 R5, R3, 0x1f, RZ ;  /* 0x0000001f03057819 */ /* 0x000fe400000006ff */
[----:B------:R-:W-:Y:S02]  /*19860*/  LOP3.LUT P1, RZ, R20, 0x7f, RZ, 0xc0, !PT ;  /* 0x0000007f14ff7812 */ /* 0x000fe4000782c0ff */
[----:B------:R-:W1:Y:S11]  /*19870*/  SYNCS.PHASECHK.TRANS64.TRYWAIT P0, [R8+URZ+0x34490], R5 ;  /* 0x03449005080075a7 */ /* 0x000e76000800017f */
[----:B------:R-:W2:Y:S01]  /*19880*/  @!P1 LDC R6, c[0x0][0x500] ;  /* 0x00014000ff069b82 */ /* 0x000ea20000000800 */
[----:B-1----:R-:W-:Y:S05]  /*19890*/  @!P0 BRA `(.L_x_302) ;  /* 0x0000004000d08947 */ /* 0x002fea0003800000 */
.L_x_406:
[----:B------:R-:W-:Y:S01]  /*198a0*/  UPRMT UR4, UR31, 0x9910, URZ ;  /* 0x000099101f047896 */ /* 0x000fe2000800003f */
[----:B--2---:R2:W-:Y:S03]  /*198b0*/  @!P1 SYNCS.ARRIVE.TRANS64 RZ, [R8+URZ+0x34480], R6 ;  /* 0x0344800608ff99a7 */ /* 0x0045e6000800003f */
[----:B------:R-:W-:-:S06]  /*198c0*/  UISETP.NE.AND UP0, UPT, UR4, 0x2, UPT ;  /* 0x000000020400788c */ /* 0x000fcc000bf05270 */
[----:B------:R-:W-:-:S13]  /*198d0*/  PLOP3.LUT P0, PT, PT, PT, UP0, 0x80, 0x0 ;  /* 0x000000000000781c */ /* 0x000fda0003f0f008 */
[----:B--2---:R-:W-:Y:S05]  /*198e0*/  @P0 BRA `(.L_x_303) ;  /* 0x0000000000040947 */ /* 0x004fea0003800000 */
[----:B------:R-:W-:Y:S01]  /*198f0*/  BPT.TRAP 0x1 ;  /* 0x000000040000795c */ /* 0x000fe20000300000 */
.L_x_303:
[C---:B------:R-:W-:Y:S01]  /*19900*/  R2UR UR4, R4.reuse ;  /* 0x00000000040472ca */ /* 0x040fe200000e0000 */
[----:B------:R-:W-:Y:S01]  /*19910*/  VIADD R4, R4, 0x1 ;  /* 0x0000000104047836 */ /* 0x000fe20000000000 */
[----:B------:R-:W-:Y:S01]  /*19920*/  R2UR UR5, R8 ;  /* 0x00000000080572ca */ /* 0x000fe200000e0000 */
[----:B------:R-:W-:Y:S01]  /*19930*/  UMOV UR20, 0x0 ;  /* 0x0000000000147882 */ /* 0x000fe20000000000 */
[----:B------:R-:W-:Y:S01]  /*19940*/  R2UR UR6, R12 ;  /* 0x000000000c0672ca */ /* 0x000fe200000e0000 */
[----:B------:R-:W-:Y:S01]  /*19950*/  UMOV UR21, 0x10000000 ;  /* 0x1000000000157882 */ /* 0x000fe20000000000 */
[----:B------:R-:W-:Y:S01]  /*19960*/  R2UR UR7, R16 ;  /* 0x00000000100772ca */ /* 0x000fe200000e0000 */
[----:B------:R-:W-:Y:S01]  /*19970*/  UMOV UR33, 0x30000 ;  /* 0x0003000000217882 */ /* 0x000fe20000000000 */
[----:B------:R-:W-:Y:S01]  /*19980*/  IADD3 R9, R9, -0x1, RZ ;  /* 0xffffffff09097810 */ /* 0x000fe20007ffe0ff */
[----:B------:R-:W-:Y:S01]  /*19990*/  VIADD R12, R12, 0x80 ;  /* 0x000000800c0c7836 */ /* 0x000fe20000000000 */
[----:B------:R-:W-:-:S02]  /*199a0*/  R2UR UR27, R17 ;  /* 0x00000000111b72ca */ /* 0x000fc400000e0000 */
[----:B------:R-:W-:Y:S01]  /*199b0*/  ISETP.GT.AND P1, PT, R9, 0x1, PT ;  /* 0x000000010900780c */ /* 0x000fe20003f24270 */
[----:B------:R-:W-:Y:S01]  /*199c0*/  ULEA UR8, UR4, UR28, 0xe ;  /* 0x0000001c04087291 */ /* 0x000fe2000f8e703f */
[C---:B------:R-:W-:Y:S01]  /*199d0*/  ISETP.NE.AND P0, PT, R4.reuse, 0x2, PT ;  /* 0x000000020400780c */ /* 0x040fe20003f05270 */
[----:B------:R-:W-:Y:S02]  /*199e0*/  ULEA UR4, UR4, UR22, 0x10 ;  /* 0x0000001604047291 */ /* 0x000fe4000f8e803f */
[----:B------:R-:W-:Y:S01]  /*199f0*/  ULEA UR12, UR8, UR22, 0x1 ;  /* 0x00000016080c7291 */ /* 0x000fe2000f8e083f */
[----:B------:R-:W-:Y:S01]  /*19a00*/  SEL R6, RZ, 0x1, P0 ;  /* 0x00000001ff067807 */ /* 0x000fe20000000000 */
[----:B------:R-:W-:Y:S01]  /*19a10*/  UIADD3 UR5, UR5, 0x34480, URZ ;  /* 0x0003448005057890 */ /* 0x000fe2000fffe03f */
[----:B------:R-:W-:Y:S01]  /*19a20*/  SEL R4, R4, RZ, P0 ;  /* 0x000000ff04047207 */ /* 0x000fe20000000000 */
[----:B------:R-:W-:Y:S01]  /*19a30*/  UIADD3 UR10, UR6, 0x40, URZ ;  /* 0x00000040060a7890 */ /* 0x000fe2000fffe03f */
[----:B------:R-:W-:Y:S01]  /*19a40*/  LOP3.LUT R3, R3, R6, RZ, 0x3c, !PT ;  /* 0x0000000603037212 */ /* 0x000fe200078e3cff */
[----:B------:R-:W-:-:S02]  /*19a50*/  UIADD3 UR8, UR4, 0x8000, URZ ;  /* 0x0000800004087890 */ /* 0x000fc4000fffe03f */
[----:B------:R-:W-:Y:S02]  /*19a60*/  UIADD3 UR24, UR12, 0x20000, URZ ;  /* 0x000200000c187890 */ /* 0x000fe4000fffe03f */
[----:B------:R-:W-:Y:S01]  /*19a70*/  UIADD3 UR12, UR12, 0x24000, URZ ;  /* 0x000240000c0c7890 */ /* 0x000fe2000fffe03f */
[----:B------:R2:W-:Y:S01]  /*19a80*/  UTMALDG.2D [UR4], [UR16], desc[UR20] ;  /* 0x00001404100075b4 */ /* 0x0005e20008009000 */
[----:B------:R-:W-:Y:S01]  /*19a90*/  UMOV UR11, UR7 ;  /* 0x00000007000b7c82 */ /* 0x000fe20008000000 */
[----:B------:R-:W-:Y:S01]  /*19aa0*/  UMOV UR9, UR5 ;  /* 0x0000000500097c82 */ /* 0x000fe20008000000 */
[----:B------:R-:W-:Y:S01]  /*19ab0*/  UMOV UR26, UR6 ;  /* 0x00000006001a7c82 */ /* 0x000fe20008000000 */
[----:B------:R-:W-:Y:S01]  /*19ac0*/  UMOV UR25, UR5 ;  /* 0x0000000500197c82 */ /* 0x000fe20008000000 */
[----:B------:R-:W-:Y:S01]  /*19ad0*/  UMOV UR15, UR27 ;  /* 0x0000001b000f7c82 */ /* 0x000fe20008000000 */
[----:B------:R-:W-:Y:S01]  /*19ae0*/  UMOV UR13, UR5 ;  /* 0x00000005000d7c82 */ /* 0x000fe20008000000 */
[----:B------:R-:W-:Y:S01]  /*19af0*/  UMOV UR14, UR10 ;  /* 0x0000000a000e7c82 */ /* 0x000fe20008000000 */
[----:B------:R2:W-:Y:S01]  /*19b00*/  UTMALDG.2D [UR8], [UR16], desc[UR20] ;  /* 0x00001408100075b4 */ /* 0x0005e20008009000 */
[----:B------:R2:W-:Y:S01]  /*19b10*/  UTMALDG.2D.MULTICAST [UR24], [UR18], UR33, desc[UR20] ;  /* 0x00001418120073b4 */ /* 0x0005e20008009821 */
[----:B------:R2:W-:Y:S02]  /*19b20*/  UTMALDG.2D.MULTICAST [UR12], [UR18], UR33, desc[UR20] ;  /* 0x0000140c120073b4 */ /* 0x0005e40008009821 */
[----:B--2---:R-:W-:Y:S05]  /*19b30*/  @P1 BRA `(.L_x_304) ;  /* 0xfffffffc003c1947 */ /* 0x004fea000383ffff */
.L_x_301:
[----:B------:R-:W-:Y:S05]  /*19b40*/  BSYNC B1 ;  /* 0x0000000000017941 */ /* 0x000fea0003800000 */
.L_x_300:
[----:B------:R-:W-:Y:S02]  /*19b50*/  IADD3 R0, R7, R0, RZ ;  /* 0x0000000007007210 */ /* 0x000fe40007ffe0ff */
[----:B------:R-:W-:Y:S02]  /*19b60*/  LOP3.LUT P0, RZ, R2, 0xff, RZ, 0xc0, !PT ;  /* 0x000000ff02ff7812 */ /* 0x000fe4000780c0ff */
[----:B------:R-:W-:-:S04]  /*19b70*/  SHF.R.U32.HI R2, RZ, 0x1, R0 ;  /* 0x00000001ff027819 */ /* 0x000fc80000011600 */
[----:B------:R-:W-:-:S04]  /*19b80*/  LOP3.LUT R2, R2, 0x1, RZ, 0xc0, !PT ;  /* 0x0000000102027812 */ /* 0x000fc800078ec0ff */
[----:B------:R-:W-:Y:S01]  /*19b90*/  ISETP.NE.U32.AND P1, PT, R2, 0x1, PT ;  /* 0x000000010200780c */ /* 0x000fe20003f25070 */
[----:B------:R-:W-:Y:S02]  /*19ba0*/  IMAD.U32 R2, RZ, RZ, UR30 ;  /* 0x0000001eff027e24 */ /* 0x000fe4000f8e00ff */
[----:B------:R-:W-:Y:S01]  /*19bb0*/  @P0 SYNCS.ARRIVE.TRANS64.A1T0 RZ, [UR22+0x344e8], RZ ;  /* 0x0344e8ffffff09a7 */ /* 0x000fe20008100016 */
[----:B------:R-:W-:Y:S02]  /*19bc0*/  ISETP.GT.U32.AND P0, PT, R0, 0x1, PT ;  /* 0x000000010000780c */ /* 0x000fe40003f04070 */
[----:B------:R-:W-:Y:S02]  /*19bd0*/  ISETP.NE.AND P2, PT, R2, 0x3, PT ;  /* 0x000000030200780c */ /* 0x000fe40003f45270 */
[C---:B------:R-:W-:Y:S02]  /*19be0*/  ISETP.LT.U32.AND P0, PT, R7.reuse, 0x2, P0 ;  /* 0x000000020700780c */ /* 0x040fe40000701070 */
[----:B------:R-:W-:-:S02]  /*19bf0*/  ISETP.GT.U32.AND P1, PT, R7, 0x1, !P1 ;  /* 0x000000010700780c */ /* 0x000fc40004f24070 */
[----:B------:R-:W-:Y:S02]  /*19c00*/  SEL R3, RZ, 0x1, !P0 ;  /* 0x00000001ff037807 */ /* 0x000fe40004000000 */
[----:B------:R-:W-:Y:S02]  /*19c10*/  SEL R2, RZ, 0x1, !P1 ;  /* 0x00000001ff027807 */ /* 0x000fe40004800000 */
[----:B------:R-:W-:Y:S02]  /*19c20*/  LOP3.LUT R0, R0, 0x1, RZ, 0xc0, !PT ;  /* 0x0000000100007812 */ /* 0x000fe400078ec0ff */
[----:B------:R-:W-:Y:S01]  /*19c30*/  LOP3.LUT R10, R2, R10, R3, 0x96, !PT ;  /* 0x0000000a020a7212 */ /* 0x000fe200078e9603 */
[----:B------:R-:W-:Y:S06]  /*19c40*/  @!P2 BRA `(.L_x_305) ;  /* 0x000000000004a947 */ /* 0x000fec0003800000 */
[----:B------:R-:W-:Y:S01]  /*19c50*/  BPT.TRAP 0x1 ;  /* 0x000000040000795c */ /* 0x000fe20000300000 */
.L_x_305:
[----:B------:R-:W2:Y:S01]  /*19c60*/  LDL R4, [R1+0x100] ;  /* 0x0001000001047983 */ /* 0x000ea20000100800 */
[----:B------:R-:W-:Y:S01]  /*19c70*/  SHF.L.U32 R2, R19, 0x1f, RZ ;  /* 0x0000001f13027819 */ /* 0x000fe200000006ff */
[----:B------:R-:W-:Y:S01]  /*19c80*/  BSSY B1, `(.L_x_306) ;  /* 0x0000005000017945 */ /* 0x000fe20003800000 */
[C---:B--2---:R-:W-:Y:S02]  /*19c90*/  LEA R3, R4.reuse, UR22, 0x3 ;  /* 0x0000001604037c11 */ /* 0x044fe4000f8e18ff */
[----:B------:R-:W-:Y:S02]  /*19ca0*/  LEA R4, R4, UR22, 0x4 ;  /* 0x0000001604047c11 */ /* 0x000fe4000f8e20ff */
[----:B------:R-:W2:Y:S02]  /*19cb0*/  SYNCS.PHASECHK.TRANS64.TRYWAIT P0, [R3+URZ+0x34400], R2 ;  /* 0x03440002030075a7 */ /* 0x000ea4000800017f */
[----:B--2---:R-:W-:Y:S05]  /*19cc0*/  @!P0 BRA `(.L_x_307) ;  /* 0x0000003c00d88947 */ /* 0x004fea0003800000 */
.L_x_407:
[----:B------:R-:W-:Y:S05]  /*19cd0*/  BSYNC B1 ;  /* 0x0000000000017941 */ /* 0x000fea0003800000 */
.L_x_306:
[----:B-1----:R-:W1:Y:S01]  /*19ce0*/  LDS.128 R4, [R4+0x34510] ;  /* 0x0345100004047984 */ /* 0x002e620000000c00 */
[----:B------:R-:W-:Y:S01]  /*19cf0*/  @!PT LDS RZ, [RZ] ;  /* 0x00000000fffff984 */ /* 0x000fe20000000800 */
[----:B------:R-:W-:Y:S01]  /*19d00*/  @!PT LDS RZ, [RZ] ;  /* 0x00000000fffff984 */ /* 0x000fe20000000800 */
[----:B------:R-:W-:Y:S01]  /*19d10*/  @!PT LDS RZ, [RZ] ;  /* 0x00000000fffff984 */ /* 0x000fe20000000800 */
[----:B------:R-:W-:Y:S01]  /*19d20*/  @!PT LDS RZ, [RZ] ;  /* 0x00000000fffff984 */ /* 0x000fe20000000800 */
[----:B------:R3:W-:Y:S06]  /*19d30*/  MEMBAR.ALL.CTA ;  /* 0x0000000000007992 */ /* 0x0007ec0000008000 */
[----:B---3--:R-:W3:Y:S01]  /*19d40*/  FENCE.VIEW.ASYNC.S ;  /* 0x00000000000073c6 */ /* 0x008ee20000000000 */
[----:B-1----:R-:W-:Y:S01]  /*19d50*/  MOV R17, R5 ;  /* 0x0000000500117202 */ /* 0x002fe20000000f00 */
[----:B------:R-:W-:Y:S01]  /*19d60*/  IMAD.MOV.U32 R16, RZ, RZ, R4 ;  /* 0x000000ffff107224 */ /* 0x000fe200078e0004 */
[----:B---3--:R-:W-:Y:S06]  /*19d70*/  @!P2 BRA `(.L_x_308) ;  /* 0x000000000004a947 */ /* 0x008fec0003800000 */
[----:B------:R-:W-:Y:S01]  /*19d80*/  BPT.TRAP 0x1 ;  /* 0x000000040000795c */ /* 0x000fe20000300000 */
.L_x_308:
[----:B------:R-:W1:Y:S01]  /*19d90*/  S2R R5, SR_CgaCtaId ;  /* 0x0000000000057919 */ /* 0x000e620000008800 */
[----:B------:R-:W-:Y:S02]  /*19da0*/  ISETP.NE.AND P0, PT, R7, RZ, PT ;  /* 0x000000ff0700720c */ /* 0x000fe40003f05270 */
[----:B--2---:R-:W-:Y:S02]  /*19db0*/  IADD3 R2, R3, 0x34440, RZ ;  /* 0x0003444003027810 */ /* 0x004fe40007ffe0ff */
[CC--:B------:R-:W-:Y:S02]  /*19dc0*/  ISETP.EQ.OR P0, PT, R6.reuse, R18.reuse, !P0 ;  /* 0x000000120600720c */ /* 0x0c0fe40004702670 */
[----:B------:R-:W-:Y:S02]  /*19dd0*/  ISETP.NE.AND P1, PT, R6, R18, PT ;  /* 0x000000120600720c */ /* 0x000fe40003f25270 */
[----:B-1----:R-:W-:-:S04]  /*19de0*/  PRMT R2, R5, 0x654, R2 ;  /* 0x0000065405027816 */ /* 0x002fc80000000002 */
[----:B------:R1:W-:Y:S05]  /*19df0*/  SYNCS.ARRIVE.TRANS64.RED.A1T0 RZ, [R2+URZ], RZ ;  /* 0x000000ff02ff79a7 */ /* 0x0003ea000810043f */
[----:B------:R-:W-:Y:S05]  /*19e00*/  @P0 BRA `(.L_x_309) ;  /* 0x0000000400a40947 */ /* 0x000fea0003800000 */
[----:B-1----:R-:W1:Y:S02]  /*19e10*/  LDC.64 R2, c[0x0][0x290] ;  /* 0x0000a400ff027b82 */ /* 0x002e640000000a00 */
[----:B-1----:R-:W-:-:S05]  /*19e20*/  IMAD.WIDE R2, R6, 0xc, R2 ;  /* 0x0000000c06027825 */ /* 0x002fca00078e0202 */
[----:B------:R1:W5:Y:S01]  /*19e30*/  LDG.E R11, desc[UR38][R2.64+0x8] ;  /* 0x00000826020b7981 */ /* 0x000362000c1e1900 */
[----:B------:R-:W-:-:S03]  /*19e40*/  UMOV UR4, 0xffffffff ;  /* 0xffffffff00047882 */ /* 0x000fc60000000000 */
[----:B------:R-:W-:Y:S05]  /*19e50*/  BRA.DIV UR4, `(.L_x_310) ;  /* 0x0000003e04887947 */ /* 0x000fea000b800000 */
[----:B------:R-:W-:-:S13]  /*19e60*/  ELECT P6, URZ, PT ;  /* 0x00000000003f782f */ /* 0x000fda00038c0000 */
.L_x_410:
[----:B------:R-:W-:Y:S04]  /*19e70*/  BSSY B1, `(.L_x_311) ;  /* 0x000004f000017945 */ /* 0x000fe80003800000 */
[----:B------:R-:W-:Y:S05]  /*19e80*/  @!P6 BRA `(.L_x_312) ;  /* 0x000000040034e947 */ /* 0x000fea0003800000 */
[C---:B------:R-:W-:Y:S01]  /*19e90*/  IMAD.SHL.U32 R21, R6.reuse, 0x8, RZ ;  /* 0x0000000806157824 */ /* 0x040fe200078e00ff */
[----:B------:R-:W-:Y:S01]  /*19ea0*/  SHF.R.S32.HI R5, RZ, 0x1f, R6 ;  /* 0x0000001fff057819 */ /* 0x000fe20000011406 */
[----:B------:R-:W-:Y:S01]  /*19eb0*/  ULDC.64 UR4, c[0x0][0x510] ;  /* 0x0001440000047ab9 */ /* 0x000fe20000000a00 */
[----:B------:R-:W-:Y:S01]  /*19ec0*/  ULDC.64 UR6, c[0x0][0x520] ;  /* 0x0001480000067ab9 */ /* 0x000fe20000000a00 */
[----:B------:R-:W2:Y:S01]  /*19ed0*/  LDG.E R18, desc[UR38][R2.64] ;  /* 0x0000002602127981 */ /* 0x000ea2000c1e1900 */
[----:B------:R-:W-:Y:S02]  /*19ee0*/  SHF.L.U64.HI R22, R6, 0x3, R5 ;  /* 0x0000000306167819 */ /* 0x000fe40000010205 */
[C---:B------:R-:W-:Y:S02]  /*19ef0*/  IADD3 R8, P0, R21.reuse, UR4, RZ ;  /* 0x0000000415087c10 */ /* 0x040fe4000ff1e0ff */
[----:B------:R-:W-:Y:S02]  /*19f00*/  IADD3 R4, P2, R21, UR6, RZ ;  /* 0x0000000615047c10 */ /* 0x000fe4000ff5e0ff */
[C---:B------:R-:W-:Y:S01]  /*19f10*/  IADD3.X R9, R22.reuse, UR5, RZ, P0, !PT ;  /* 0x0000000516097c10 */ /* 0x040fe200087fe4ff */
[----:B------:R-:W-:Y:S01]  /*19f20*/  ULDC.64 UR4, c[0x0][0x518] ;  /* 0x0001460000047ab9 */ /* 0x000fe20000000a00 */
[----:B------:R-:W-:-:S03]  /*19f30*/  IADD3.X R5, R22, UR7, RZ, P2, !PT ;  /* 0x0000000716057c10 */ /* 0x000fc600097fe4ff */
[----:B------:R-:W3:Y:S04]  /*19f40*/  LDG.E.64 R14, desc[UR38][R8.64] ;  /* 0x00000026080e7981 */ /* 0x000ee8000c1e1b00 */
[----:B------:R4:W2:Y:S02]  /*19f50*/  LDG.E.64 R12, desc[UR38][R4.64] ;  /* 0x00000026040c7981 */ /* 0x0008a4000c1e1b00 */
[----:B----4-:R-:W-:-:S04]  /*19f60*/  IADD3 R4, P0, R21, UR4, RZ ;  /* 0x0000000415047c10 */ /* 0x010fc8000ff1e0ff */
[----:B------:R-:W-:Y:S01]  /*19f70*/  IADD3.X R5, R22, UR5, RZ, P0, !PT ;  /* 0x0000000516057c10 */ /* 0x000fe200087fe4ff */
[----:B------:R-:W-:-:S04]  /*19f80*/  ULDC.64 UR4, c[0x0][0x528] ;  /* 0x00014a0000047ab9 */ /* 0x000fc80000000a00 */
[----:B------:R4:W2:Y:S02]  /*19f90*/  LDG.E.64 R8, desc[UR38][R4.64] ;  /* 0x0000002604087981 */ /* 0x0008a4000c1e1b00 */
[----:B----4-:R-:W-:-:S04]  /*19fa0*/  IADD3 R4, P0, R21, UR4, RZ ;  /* 0x0000000415047c10 */ /* 0x010fc8000ff1e0ff */
[----:B------:R-:W-:-:S06]  /*19fb0*/  IADD3.X R5, R22, UR5, RZ, P0, !PT ;  /* 0x0000000516057c10 */ /* 0x000fcc00087fe4ff */
[----:B------:R-:W4:Y:S04]  /*19fc0*/  LDG.E.64 R4, desc[UR38][R4.64] ;  /* 0x0000002604047981 */ /* 0x000f28000c1e1b00 */
[----:B---3--:R-:W-:Y:S04]  /*19fd0*/  STS.64 [UR29], R14 ;  /* 0x0000000eff007988 */ /* 0x008fe80008000a1d */
[----:B--2---:R-:W-:Y:S04]  /*19fe0*/  STS.64 [UR32], R12 ;  /* 0x0000000cff007988 */ /* 0x004fe80008000a20 */
[----:B------:R-:W2:Y:S01]  /*19ff0*/  LDS R21, [UR29+0x1c] ;  /* 0x00001c1dff157984 */ /* 0x000ea20008000800 */
[----:B------:R-:W-:-:S03]  /*1a000*/  SHF.L.U64.HI R26, R8, 0x1, R9 ;  /* 0x00000001081a7819 */ /* 0x000fc60000010209 */
[----:B------:R1:W3:Y:S01]  /*1a010*/  LDG.E R9, desc[UR38][R2.64+0x4] ;  /* 0x0000042602097981 */ /* 0x0002e2000c1e1900 */
[----:B------:R-:W-:-:S04]  /*1a020*/  LOP3.LUT R26, R26, 0x1fffffff, RZ, 0xc0, !PT ;  /* 0x1fffffff1a1a7812 */ /* 0x000fc800078ec0ff */
[----:B------:R-:W-:-:S04]  /*1a030*/  SHF.R.U32.HI R22, RZ, 0x4, R26 ;  /* 0x00000004ff167819 */ /* 0x000fc8000001161a */
[----:B--2---:R-:W-:-:S05]  /*1a040*/  LOP3.LUT R21, R21, 0xf, R22, 0xb8, !PT ;  /* 0x0000000f15157812 */ /* 0x004fca00078eb816 */
[----:B------:R-:W-:Y:S04]  /*1a050*/  STS [UR29+0x1c], R21 ;  /* 0x00001c15ff007988 */ /* 0x000fe8000800081d */
[----:B------:R-:W2:Y:S02]  /*1a060*/  LDS R24, [UR29+0x1c] ;  /* 0x00001c1dff187984 */ /* 0x000ea40008000800 */
[----:B--2---:R-:W-:-:S05]  /*1a070*/  LOP3.LUT R24, R24, 0xf0, RZ, 0xb8, !PT ;  /* 0x000000f018187812 */ /* 0x004fca00078eb8ff */
[----:B------:R-:W-:Y:S04]  /*1a080*/  STS [UR29+0x1c], R24 ;  /* 0x00001c18ff007988 */ /* 0x000fe8000800081d */
[----:B------:R-:W2:Y:S01]  /*1a090*/  LDS R23, [UR29+0x1c] ;  /* 0x00001c1dff177984 */ /* 0x000ea20008000800 */
[----:B------:R-:W-:-:S04]  /*1a0a0*/  MOV R22, UR29 ;  /* 0x0000001d00167c02 */ /* 0x000fc80008000f00 */
[----:B------:R-:W-:Y:S02]  /*1a0b0*/  SHF.R.U64 R22, R22, 0x4, RZ ;  /* 0x0000000416167819 */ /* 0x000fe400000012ff */
[----:B--2---:R-:W-:-:S05]  /*1a0c0*/  LOP3.LUT R23, R23, 0xf00, RZ, 0xb8, !PT ;  /* 0x00000f0017177812 */ /* 0x004fca00078eb8ff */
[----:B------:R-:W-:Y:S04]  /*1a0d0*/  STS.64 [UR29+0x18], R22 ;  /* 0x00001816ff007988 */ /* 0x000fe80008000a1d */
[----:B------:R-:W1:Y:S01]  /*1a0e0*/  LDS R25, [UR29+0x1c] ;  /* 0x00001c1dff197984 */ /* 0x000e620008000800 */
[----:B------:R-:W-:Y:S01]  /*1a0f0*/  IMAD.SHL.U32 R21, R8, 0x2, RZ ;  /* 0x0000000208157824 */ /* 0x000fe200078e00ff */
[----:B-----5:R-:W-:-:S04]  /*1a100*/  IADD3 R12, R11, -0x1, RZ ;  /* 0xffffffff0b0c7810 */ /* 0x020fc80007ffe0ff */
[----:B------:R-:W-:Y:S02]  /*1a110*/  LOP3.LUT R21, R21, 0xfffffffe, RZ, 0xc0, !PT ;  /* 0xfffffffe15157812 */ /* 0x000fe400078ec0ff */
[----:B------:R-:W-:Y:S01]  /*1a120*/  CS2R R14, SRZ ;  /* 0x00000000000e7805 */ /* 0x000fe2000001ff00 */
[----:B------:R-:W-:Y:S01]  /*1a130*/  VIADD R13, R18, 0xffffffff ;  /* 0xffffffff120d7836 */ /* 0x000fe20000000000 */
[----:B------:R-:W-:Y:S01]  /*1a140*/  SHF.R.U64 R21, R21, 0x4, R26 ;  /* 0x0000000415157819 */ /* 0x000fe2000000121a */
[----:B------:R-:W-:Y:S04]  /*1a150*/  STS [UR29+0x10], R22 ;  /* 0x00001016ff007988 */ /* 0x000fe8000800081d */
[----:B------:R-:W-:Y:S04]  /*1a160*/  STS [UR29+0x14], R22 ;  /* 0x00001416ff007988 */ /* 0x000fe8000800081d */
[----:B------:R-:W-:Y:S04]  /*1a170*/  STS.128 [UR29+0x20], R12 ;  /* 0x0000200cff007988 */ /* 0x000fe80008000c1d */
[----:B------:R-:W-:Y:S04]  /*1a180*/  STS [UR29+0xc], R21 ;  /* 0x00000c15ff007988 */ /* 0x000fe8000800081d */
[----:B------:R-:W-:Y:S01]  /*1a190*/  STS [UR29+0x30], RZ ;  /* 0x000030ffff007988 */ /* 0x000fe2000800081d */
[----:B-1----:R-:W-:-:S05]  /*1a1a0*/  LOP3.LUT R2, R25, 0xf000, RZ, 0xb8, !PT ;  /* 0x0000f00019027812 */ /* 0x002fca00078eb8ff */
[----:B------:R-:W-:Y:S04]  /*1a1b0*/  STS [UR29+0x1c], R2 ;  /* 0x00001c02ff007988 */ /* 0x000fe8000800081d */
[----:B------:R-:W1:Y:S01]  /*1a1c0*/  LDS R3, [UR32+0x1c] ;  /* 0x00001c20ff037984 */ /* 0x000e620008000800 */
[----:B----4-:R-:W-:-:S04]  /*1a1d0*/  SHF.L.U64.HI R18, R4, 0x1, R5 ;  /* 0x0000000104127819 */ /* 0x010fc80000010205 */
[----:B------:R-:W-:-:S04]  /*1a1e0*/  LOP3.LUT R18, R18, 0x1fffffff, RZ, 0xc0, !PT ;  /* 0x1fffffff12127812 */ /* 0x000fc800078ec0ff */
[----:B------:R-:W-:-:S04]  /*1a1f0*/  SHF.R.U32.HI R8, RZ, 0x4, R18 ;  /* 0x00000004ff087819 */ /* 0x000fc80000011612 */
[----:B-1----:R-:W-:-:S05]  /*1a200*/  LOP3.LUT R5, R3, 0xf, R8, 0xb8, !PT ;  /* 0x0000000f03057812 */ /* 0x002fca00078eb808 */
[----:B------:R-:W-:Y:S04]  /*1a210*/  STS [UR32+0x1c], R5 ;  /* 0x00001c05ff007988 */ /* 0x000fe80008000820 */
[----:B------:R-:W1:Y:S02]  /*1a220*/  LDS R8, [UR32+0x1c] ;  /* 0x00001c20ff087984 */ /* 0x000e640008000800 */
[----:B-1----:R-:W-:-:S05]  /*1a230*/  LOP3.LUT R8, R8, 0xf0, RZ, 0xb8, !PT ;  /* 0x000000f008087812 */ /* 0x002fca00078eb8ff */
[----:B------:R-:W-:Y:S04]  /*1a240*/  STS [UR32+0x1c], R8 ;  /* 0x00001c08ff007988 */ /* 0x000fe80008000820 */
[----:B------:R-:W1:Y:S01]  /*1a250*/  LDS R3, [UR32+0x1c] ;  /* 0x00001c20ff037984 */ /* 0x000e620008000800 */
[----:B------:R-:W-:-:S04]  /*1a260*/  MOV R2, UR32 ;  /* 0x0000002000027c02 */ /* 0x000fc80008000f00 */
[----:B------:R-:W-:Y:S02]  /*1a270*/  SHF.R.U64 R2, R2, 0x4, RZ ;  /* 0x0000000402027819 */ /* 0x000fe400000012ff */
[----:B-1----:R-:W-:-:S05]  /*1a280*/  LOP3.LUT R3, R3, 0xf00, RZ, 0xb8, !PT ;  /* 0x00000f0003037812 */ /* 0x002fca00078eb8ff */
[----:B------:R-:W-:Y:S04]  /*1a290*/  STS.64 [UR32+0x18], R2 ;  /* 0x00001802ff007988 */ /* 0x000fe80008000a20 */
[----:B------:R-:W1:Y:S01]  /*1a2a0*/  LDS R21, [UR32+0x1c] ;  /* 0x00001c20ff157984 */ /* 0x000e620008000800 */
[----:B------:R-:W-:Y:S01]  /*1a2b0*/  IMAD.SHL.U32 R4, R4, 0x2, RZ ;  /* 0x0000000204047824 */ /* 0x000fe200078e00ff */
[----:B---3--:R-:W-:-:S04]  /*1a2c0*/  IADD3 R13, R9, -0x1, RZ ;  /* 0xffffffff090d7810 */ /* 0x008fc80007ffe0ff */
[----:B------:R-:W-:-:S04]  /*1a2d0*/  LOP3.LUT R5, R4, 0xfffffffe, RZ, 0xc0, !PT ;  /* 0xfffffffe04057812 */ /* 0x000fc800078ec0ff */
[----:B------:R-:W-:Y:S01]  /*1a2e0*/  SHF.R.U64 R5, R5, 0x4, R18 ;  /* 0x0000000405057819 */ /* 0x000fe20000001212 */
[----:B------:R2:W-:Y:S04]  /*1a2f0*/  STS.128 [UR32+0x20], R12 ;  /* 0x0000200cff007988 */ /* 0x0005e80008000c20 */
[----:B------:R2:W-:Y:S04]  /*1a300*/  STS [UR32+0xc], R5 ;  /* 0x00000c05ff007988 */ /* 0x0005e80008000820 */
[----:B------:R2:W-:Y:S04]  /*1a310*/  STS [UR32+0x10], R2 ;  /* 0x00001002ff007988 */ /* 0x0005e80008000820 */
[----:B------:R2:W-:Y:S04]  /*1a320*/  STS [UR32+0x14], R2 ;  /* 0x00001402ff007988 */ /* 0x0005e80008000820 */
[----:B------:R-:W-:Y:S01]  /*1a330*/  STS [UR32+0x30], RZ ;  /* 0x000030ffff007988 */ /* 0x000fe20008000820 */
[----:B-1----:R-:W-:-:S05]  /*1a340*/  LOP3.LUT R4, R21, 0xf000, RZ, 0xb8, !PT ;  /* 0x0000f00015047812 */ /* 0x002fca00078eb8ff */
[----:B------:R2:W-:Y:S02]  /*1a350*/  STS [UR32+0x1c], R4 ;  /* 0x00001c04ff007988 */ /* 0x0005e40008000820 */
.L_x_312:
[----:B------:R-:W-:Y:S05]  /*1a360*/  BSYNC B1 ;  /* 0x0000000000017941 */ /* 0x000fea0003800000 */
.L_x_311:
[----:B------:R-:W-:-:S03]  /*1a370*/  UMOV UR4, 0xffffffff ;  /* 0xffffffff00047882 */ /* 0x000fc60000000000 */
[----:B------:R-:W-:Y:S05]  /*1a380*/  BRA.DIV UR4, `(.L_x_313) ;  /* 0x0000003a045c7947 */ /* 0x000fea000b800000 */
[----:B------:R-:W-:Y:S01]  /*1a390*/  ELECT P6, URZ, PT ;  /* 0x00000000003f782f */ /* 0x000fe200038c0000 */
[----:B------:R-:W-:-:S12]  /*1a3a0*/  NOP ;  /* 0x0000000000007918 */ /* 0x000fd80000000000 */
.L_x_414:
[----:B-12---:R-:W1:Y:S02]  /*1a3b0*/  S2R R2, SR_LANEID ;  /* 0x0000000000027919 */ /* 0x006e640000000000 */
[----:B-1----:R-:W-:-:S05]  /*1a3c0*/  IMAD.SHL.U32 R8, R2, 0x4, RZ ;  /* 0x0000000402087824 */ /* 0x002fca00078e00ff */
[----:B------:R1:W2:Y:S01]  /*1a3d0*/  LDS R9, [R8+UR29] ;  /* 0x0000001d08097984 */ /* 0x0002a20008000800 */
[C---:B------:R-:W-:Y:S02]  /*1a3e0*/  IADD3 R4, P0, R8.reuse, UR16, RZ ;  /* 0x0000001008047c10 */ /* 0x040fe4000ff1e0ff */
[----:B------:R-:W-:Y:S01]  /*1a3f0*/  IADD3 R2, P2, R8, UR18, RZ ;  /* 0x0000001208027c10 */ /* 0x000fe2000ff5e0ff */
[----:B------:R1:W3:Y:S01]  /*1a400*/  LDS R13, [R8+UR29+0x80] ;  /* 0x0000801d080d7984 */ /* 0x0002e20008000800 */
[----:B------:R-:W-:Y:S11]  /*1a410*/  @!P6 BRA `(.L_x_314) ;  /* 0x000000000008e947 */ /* 0x000ff60003800000 */
[----:B------:R0:W-:Y:S01]  /*1a420*/  UTMACMDFLUSH ;  /* 0x00000000000079b7 */ /* 0x0001e20000000000 */
[----:B------:R-:W-:-:S04]  /*1a430*/  DEPBAR.LE SB0, 0x0 ;  /* 0x000080000000791a */ /* 0x000fc80000000000 */
.L_x_314:
[----:B------:R-:W-:Y:S01]  /*1a440*/  IADD3.X R5, RZ, UR17, RZ, P0, !PT ;  /* 0x00000011ff057c10 */ /* 0x000fe200087fe4ff */
[----:B------:R-:W-:Y:S01]  /*1a450*/  IMAD.X R3, RZ, RZ, UR19, P2 ;  /* 0x00000013ff037e24 */ /* 0x000fe200090e06ff */
[----:B------:R-:W-:Y:S05]  /*1a460*/  WARPSYNC.ALL ;  /* 0x0000000000007948 */ /* 0x000fea0003800000 */
[----:B--2---:R2:W5:Y:S04]  /*1a470*/  ATOMG.E.EXCH.STRONG.GPU PT, RZ, [R4], R9 ;  /* 0x0000000904ff73a8 */ /* 0x00456800041ee100 */
[----:B---3--:R2:W5:Y:S01]  /*1a480*/  ATOMG.E.EXCH.STRONG.GPU PT, RZ, [R2], R13 ;  /* 0x0000000d02ff73a8 */ /* 0x00856200041ee100 */
[----:B------:R-:W-:-:S07]  /*1a490*/  MOV R18, R6 ;  /* 0x0000000600127202 */ /* 0x000fce0000000f00 */
.L_x_309:
[----:B-12---:R-:W2:Y:S01]  /*1a4a0*/  LDL.LU R2, [R1+0x100] ;  /* 0x0001000001027983 */ /* 0x006ea20000300800 */
[----:B------:R-:W-:Y:S02]  /*1a4b0*/  ISETP.NE.AND P2, PT, R7, RZ, PT ;  /* 0x000000ff0700720c */ /* 0x000fe40003f45270 */
[----:B------:R-:W-:Y:S01]  /*1a4c0*/  SEL R3, RZ, 0x1, !P1 ;  /* 0x00000001ff037807 */ /* 0x000fe20004800000 */
[----:B--2---:R-:W-:-:S05]  /*1a4d0*/  VIADD R4, R2, 0x1 ;  /* 0x0000000102047836 */ /* 0x004fca0000000000 */
[----:B------:R-:W-:-:S04]  /*1a4e0*/  ISETP.NE.AND P0, PT, R4, 0x8, PT ;  /* 0x000000080400780c */ /* 0x000fc80003f05270 */
[----:B------:R-:W-:Y:S02]  /*1a4f0*/  SEL R4, R4, RZ, P0 ;  /* 0x000000ff04047207 */ /* 0x000fe40000000000 */
[----:B------:R-:W-:-:S03]  /*1a500*/  SEL R2, RZ, 0x1, P0 ;  /* 0x00000001ff027807 */ /* 0x000fc60000000000 */
[----:B------:R1:W-:Y:S01]  /*1a510*/  STL [R1+0x100], R4 ;  /* 0x0001000401007387 */ /* 0x0003e20000100800 */
[----:B------:R-:W-:Y:S02]  /*1a520*/  LOP3.LUT R19, R19, R2, RZ, 0x3c, !PT ;  /* 0x0000000213137212 */ /* 0x000fe400078e3cff */
[----:B------:R-:W-:Y:S01]  /*1a530*/  PRMT R2, RZ, 0x7610, R2 ;  /* 0x00007610ff027816 */ /* 0x000fe20000000002 */
[----:B------:R-:W-:Y:S06]  /*1a540*/  @P2 BRA `(.L_x_315) ;  /* 0xfffffff000502947 */ /* 0x000fec000383ffff */
[----:B------:R-:W-:Y:S05]  /*1a550*/  BSYNC B0 ;  /* 0x0000000000007941 */ /* 0x000fea0003800000 */
.L_x_296:
[----:B------:R-:W-:-:S03]  /*1a560*/  UMOV UR4, 0xffffffff ;  /* 0xffffffff00047882 */ /* 0x000fc60000000000 */
[----:B------:R-:W-:Y:S05]  /*1a570*/  BRA.DIV UR4, `(.L_x_316) ;  /* 0x0000003a04107947 */ /* 0x000fea000b800000 */
[----:B-----5:R-:W-:-:S13]  /*1a580*/  ELECT P6, URZ, PT ;  /* 0x00000000003f782f */ /* 0x020fda00038c0000 */
.L_x_417:
[----:B------:R-:W-:Y:S04]  /*1a590*/  BSSY B0, `(.L_x_317) ;  /* 0x0000018000007945 */ /* 0x000fe80003800000 */
[----:B------:R-:W-:Y:S05]  /*1a5a0*/  @!P6 BRA `(.L_x_318) ;  /* 0x000000000058e947 */ /* 0x000fea0003800000 */
[----:B------:R-:W-:-:S04]  /*1a5b0*/  ULOP3.LUT UR4, UR40, 0x2, URZ, 0xfc, !UPT ;  /* 0x0000000228047892 */ /* 0x000fc8000f8efc3f */
[----:B------:R-:W-:-:S06]  /*1a5c0*/  UISETP.NE.AND UP0, UPT, UR4, 0x3, UPT ;  /* 0x000000030400788c */ /* 0x000fcc000bf05270 */
[----:B------:R-:W-:-:S13]  /*1a5d0*/  PLOP3.LUT P0, PT, PT, PT, UP0, 0x80, 0x0 ;  /* 0x000000000000781c */ /* 0x000fda0003f0f008 */
[----:B------:R-:W-:Y:S05]  /*1a5e0*/  @!P0 BRA `(.L_x_319) ;  /* 0x0000000000048947 */ /* 0x000fea0003800000 */
[----:B------:R-:W-:Y:S01]  /*1a5f0*/  BPT.TRAP 0x1 ;  /* 0x000000040000795c */ /* 0x000fe20000300000 */
.L_x_319:
[----:B------:R-:W-:Y:S02]  /*1a600*/  MOV R3, UR22 ;  /* 0x0000001600037c02 */ /* 0x000fe40008000f00 */
[----:B------:R-:W-:-:S03]  /*1a610*/  SHF.L.U32 R2, R10, 0x1f, RZ ;  /* 0x0000001f0a027819 */ /* 0x000fc600000006ff */
[----:B------:R-:W-:-:S05]  /*1a620*/  VIADD R3, R3, 0x34490 ;  /* 0x0003449003037836 */ /* 0x000fca0000000000 */
[C---:B------:R-:W-:Y:S01]  /*1a630*/  LEA R7, R0.reuse, R3, 0x3 ;  /* 0x0000000300077211 */ /* 0x040fe200078e18ff */
[----:B------:R-:W-:-:S03]  /*1a640*/  VIADD R0, R0, 0x1 ;  /* 0x0000000100007836 */ /* 0x000fc60000000000 */
[----:B------:R-:W2:Y:S02]  /*1a650*/  SYNCS.PHASECHK.TRANS64.TRYWAIT P0, [R7+URZ], R2 ;  /* 0x00000002070075a7 */ /* 0x000ea4000800017f */
[----:B------:R-:W-:-:S04]  /*1a660*/  ISETP.NE.AND P1, PT, R0, 0x2, PT ;  /* 0x000000020000780c */ /* 0x000fc80003f25270 */
[----:B------:R-:W-:Y:S02]  /*1a670*/  SEL R5, RZ, 0x1, P1 ;  /* 0x00000001ff057807 */ /* 0x000fe40000800000 */
[----:B------:R-:W-:Y:S02]  /*1a680*/  SEL R0, R0, RZ, P1 ;  /* 0x000000ff00007207 */ /* 0x000fe40000800000 */
[----:B------:R-:W-:Y:S01]  /*1a690*/  LOP3.LUT R5, R10, R5, RZ, 0x3c, !PT ;  /* 0x000000050a057212 */ /* 0x000fe200078e3cff */
[----:B--2---:R-:W-:Y:S06]  /*1a6a0*/  @!P0 BRA `(.L_x_320) ;  /* 0x0000003400e48947 */ /* 0x004fec0003800000 */
.L_x_418:
[----:B------:R-:W-:Y:S02]  /*1a6b0*/  LEA R3, R0, R3, 0x3 ;  /* 0x0000000300037211 */ /* 0x000fe400078e18ff */
[----:B------:R-:W-:-:S07]  /*1a6c0*/  SHF.L.U32 R0, R5, 0x1f, RZ ;  /* 0x0000001f05007819 */ /* 0x000fce00000006ff */
.L_x_321:
[----:B---3--:R3:W4:Y:S02]  /*1a6d0*/  SYNCS.PHASECHK.TRANS64.TRYWAIT P0, [R3+URZ], R0 ;  /* 0x00000000030075a7 */ /* 0x008724000800017f */
[----:B----4-:R-:W-:Y:S05]  /*1a6e0*/  @!P0 NANOSLEEP.SYNCS 0x989680 ;  /* 0x009896800000895d */ /* 0x010fea0003900000 */
[----:B------:R-:W4:Y:S02]  /*1a6f0*/  @!P0 SYNCS.PHASECHK.TRANS64 P0, [R3+URZ], R0 ;  /* 0x00000000030085a7 */ /* 0x000f24000800007f */
[----:B----4-:R-:W-:Y:S05]  /*1a700*/  @!P0 BRA `(.L_x_321) ;  /* 0xfffffffc00f08947 */ /* 0x010fea000383ffff */
.L_x_318:
[----:B------:R-:W-:Y:S05]  /*1a710*/  BSYNC B0 ;  /* 0x0000000000007941 */ /* 0x000fea0003800000 */
.L_x_317:
[----:B------:R-:W-:Y:S05]  /*1a720*/  EXIT ;  /* 0x000000000000794d */ /* 0x000fea0003800000 */
.L_x_161:
[----:B------:R-:W-:Y:S01]  /*1a730*/  PLOP3.LUT P1, PT, PT, PT, UP3, 0x80, 0x0 ;  /* 0x000000000000781c */ /* 0x000fe20003f2f038 */
[----:B------:R-:W-:Y:S01]  /*1a740*/  ULDC UR19, c[0x0][0x14] ;  /* 0x0000050000137ab9 */ /* 0x000fe20000000800 */
[----:B------:R-:W-:Y:S01]  /*1a750*/  ULDC UR20, c[0x0][0x10] ;  /* 0x0000040000147ab9 */ /* 0x000fe20000000800 */
[----:B------:R-:W-:Y:S01]  /*1a760*/  ULDC.64 UR12, c[0x0][0x8c8] ;  /* 0x00023200000c7ab9 */ /* 0x000fe20000000a00 */
[----:B------:R-:W-:Y:S01]  /*1a770*/  UIMAD.WIDE.U32 UR20, UR60, UR20, URZ ;  /* 0x000000143c1472a5 */ /* 0x000fe2000f8e003f */
[----:B------:R-:W-:Y:S01]  /*1a780*/  IMAD.MOV.U32 R14, RZ, RZ, 0x1 ;  /* 0x00000001ff0e7424 */ /* 0x000fe200078e00ff */
[----:B------:R-:W-:Y:S01]  /*1a790*/  ULDC.64 UR14, c[0x0][0x8e0] ;  /* 0x00023800000e7ab9 */ /* 0x000fe20000000a00 */
[----:B------:R-:W-:Y:S01]  /*1a7a0*/  UIADD3 UR11, UP1, UR12, -0x1, URZ ;  /* 0xffffffff0c0b7890 */ /* 0x000fe2000ff3e03f */
[----:B------:R-:W-:Y:S01]  /*1a7b0*/  MOV R13, RZ ;  /* 0x000000ff000d7202 */ /* 0x000fe20000000f00 */
[----:B------:R-:W-:Y:S01]  /*1a7c0*/  ULDC UR22, c[0x0][0x904] ;  /* 0x0002410000167ab9 */ /* 0x000fe20000000800 */
[----:B------:R-:W-:Y:S01]  /*1a7d0*/  UMOV UR23, 0xffffffff ;  /* 0xffffffff00177882 */ /* 0x000fe20000000000 */
[----:B------:R-:W-:-:S02]  /*1a7e0*/  UIADD3 UR12, UP2, UR14, -0x1, URZ ;  /* 0xffffffff0e0c7890 */ /* 0x000fc4000ff5e03f */
[----:B------:R-:W1:Y:S01]  /*1a7f0*/  @P1 S2R R2, SR_CTAID.Y ;  /* 0x0000000000021919 */ /* 0x000e620000002600 */
[----:B------:R-:W-:Y:S02]  /*1a800*/  USHF.L.U32 UR23, UR23, UR22, URZ ;  /* 0x0000001617177299 */ /* 0x000fe4000800063f */
[----:B------:R-:W-:Y:S02]  /*1a810*/  UIMAD.WIDE.U32 UR28, UR20, UR19, URZ ;  /* 0x00000013141c72a5 */ /* 0x000fe4000f8e003f */
[----:B------:R-:W-:Y:S01]  /*1a820*/  UIMAD UR21, UR21, UR19, URZ ;  /* 0x00000013151572a4 */ /* 0x000fe2000f8e023f */
[----:B------:R-:W-:Y:S01]  /*1a830*/  ULDC UR18, c[0x0][0x8a8] ;  /* 0x00022a0000127ab9 */ /* 0x000fe20000000800 */
[----:B------:R-:W-:Y:S01]  /*1a840*/  UMOV UR24, 0x1 ;  /* 0x0000000100187882 */ /* 0x000fe20000000000 */
[----:B------:R-:W-:Y:S02]  /*1a850*/  UIADD3.X UR14, UR15, -0x1, URZ, UP2, !UPT ;  /* 0xffffffff0f0e7890 */ /* 0x000fe400097fe43f */
[----:B------:R-:W-:-:S02]  /*1a860*/  UIADD3.X UR13, UR13, -0x1, URZ, UP1, !UPT ;  /* 0xffffffff0d0d7890 */ /* 0x000fc40008ffe43f */
[----:B------:R-:W-:Y:S02]  /*1a870*/  ULOP3.LUT UR15, UR59, 0x2, URZ, 0xfc, !UPT ;  /* 0x000000023b0f7892 */ /* 0x000fe4000f8efc3f */
[----:B------:R-:W-:Y:S02]  /*1a880*/  UIADD3 UR16, UR9, -0x1, URZ ;  /* 0xffffffff09107890 */ /* 0x000fe4000fffe03f */
[----:B------:R-:W-:Y:S02]  /*1a890*/  UIADD3 UR17, UR10, -0x1, URZ ;  /* 0xffffffff0a117890 */ /* 0x000fe4000fffe03f */
[----:B------:R-:W-:Y:S02]  /*1a8a0*/  UIADD3 UR18, UR18, -0x1, URZ ;  /* 0xffffffff12127890 */ /* 0x000fe4000fffe03f */
[----:B------:R-:W-:Y:S02]  /*1a8b0*/  USHF.L.U32 UR19, UR24, UR22, URZ ;  /* 0x0000001618137299 */ /* 0x000fe4000800063f */
[----:B------:R-:W-:-:S02]  /*1a8c0*/  ULOP3.LUT UR20, URZ, UR23, URZ, 0x33, !UPT ;  /* 0x000000173f147292 */ /* 0x000fc4000f8e333f */
[----:B------:R-:W-:Y:S01]  /*1a8d0*/  UIADD3 UR21, UR29, UR21, URZ ;  /* 0x000000151d157290 */ /* 0x000fe2000fffe03f */
[----:B-1----:R-:W-:-:S15]  /*1a8e0*/  @P1 R2UR UR52, R2 ;  /* 0x00000000023412ca */ /* 0x002fde00000e0000 */
.L_x_342:
[----:B------:R-:W1:Y:S01]  /*1a8f0*/  LDC.64 R2, c[0x0][0x8f8] ;  /* 0x00023e00ff027b82 */ /* 0x000e620000000a00 */
[----:B------:R-:W-:Y:S01]  /*1a900*/  UIADD3 UR8, UP1, UR8, UR28, URZ ;  /* 0x0000001c08087290 */ /* 0x000fe2000ff3e03f */
[----:B------:R-:W-:Y:S01]  /*1a910*/  ISETP.NE.AND P2, PT, R15, RZ, PT ;  /* 0x000000ff0f00720c */ /* 0x000fe20003f45270 */
[----:B------:R-:W-:Y:S01]  /*1a920*/  UMOV UR22, 0xffffffff ;  /* 0xffffffff00167882 */ /* 0x000fe20000000000 */
[----:B------:R-:W-:Y:S01]  /*1a930*/  UMOV UR23, 0xffffffff ;  /* 0xffffffff00177882 */ /* 0x000fe20000000000 */
[----:B------:R-:W-:Y:S01]  /*1a940*/  UIADD3.X UR7, UR7, UR21, URZ, UP1, !UPT ;  /* 0x0000001507077290 */ /* 0x000fe20008ffe43f */
[----:B------:R-:W-:Y:S01]  /*1a950*/  MOV R19, RZ ;  /* 0x000000ff00137202 */ /* 0x000fe20000000f00 */
[----:B------:R-:W-:Y:S01]  /*1a960*/  UMOV UR24, 0xffffffff ;  /* 0xffffffff00187882 */ /* 0x000fe20000000000 */
[----:B-1----:R-:W-:-:S03]  /*1a970*/  ISETP.LE.U32.AND P1, PT, R2, UR8, PT ;  /* 0x0000000802007c0c */ /* 0x002fc6000bf23070 */
[----:B------:R-:W-:-:S05]  /*1a980*/  IMAD.U32 R2, RZ, RZ, UR7 ;  /* 0x00000007ff027e24 */ /* 0x000fca000f8e00ff */
[----:B------:R-:W-:-:S13]  /*1a990*/  ISETP.GE.U32.AND.EX P1, PT, R2, R3, PT, P1 ;  /* 0x000000030200720c */ /* 0x000fda0003f26110 */
[----:B---345:R-:W-:Y:S05]  /*1a9a0*/  @P2 BRA P1, `(.L_x_322) ;  /* 0x0000001800442947 */ /* 0x038fea0000800000 */
[----:B------:R-:W-:-:S04]  /*1a9b0*/  IADD3 R2, P2, R6, UR5, RZ ;  /* 0x0000000506027c10 */ /* 0x000fc8000ff5e0ff */
[----:B------:R-:W-:Y:S02]  /*1a9c0*/  ISETP.GT.U32.AND P1, PT, R2, UR8, PT ;  /* 0x0000000802007c0c */ /* 0x000fe4000bf24070 */
[----:B------:R-:W-:-:S04]  /*1a9d0*/  IADD3.X R2, R7, UR6, RZ, P2, !PT ;  /* 0x0000000607027c10 */ /* 0x000fc800097fe4ff */
[----:B------:R-:W-:-:S13]  /*1a9e0*/  ISETP.GT.U32.AND.EX P1, PT, R2, UR7, PT, P1 ;  /* 0x0000000702007c0c */ /* 0x000fda000bf24110 */
[----:B------:R-:W-:Y:S05]  /*1a9f0*/  @P1 BRA `(.L_x_323) ;  /* 0x0000001400241947 */ /* 0x000fea0003800000 */
[----:B------:R-:W-:Y:S01]  /*1aa00*/  VIADD R11, R21, UR4 ;  /* 0x00000004150b7c36 */ /* 0x000fe20008000000 */
[----:B------:R-:W-:Y:S01]  /*1aa10*/  ULDC UR22, c[0x0][0x910] ;  /* 0x0002440000167ab9 */ /* 0x000fe20000000800 */
[----:B------:R-:W-:Y:S01]  /*1aa20*/  MOV R23, R8 ;  /* 0x0000000800177202 */ /* 0x000fe20000000f00 */
[----:B------:R-:W-:Y:S02]  /*1aa30*/  IMAD.MOV.U32 R16, RZ, RZ, R0 ;  /* 0x000000ffff107224 */ /* 0x000fe400078e0000 */
[----:B------:R-:W-:-:S04]  /*1aa40*/  IADD3 R12, R11, 0x20, RZ ;  /* 0x000000200b0c7810 */ /* 0x000fc80007ffe0ff */
[----:B------:R-:W-:-:S13]  /*1aa50*/  ISETP.GE.AND P1, PT, R12, UR22, PT ;  /* 0x000000160c007c0c */ /* 0x000fda000bf26270 */
[----:B------:R-:W1:Y:S01]  /*1aa60*/  @!P1 LDC.64 R2, c[0x0][0x918] ;  /* 0x00024600ff029b82 */ /* 0x000e620000000a00 */
[----:B------:R-:W-:Y:S01]  /*1aa70*/  @!P1 VIADD R7, R11, 0x20 ;  /* 0x000000200b079836 */ /* 0x000fe20000000000 */
[----:B------:R-:W-:Y:S01]  /*1aa80*/  BSSY B0, `(.L_x_324) ;  /* 0x0000064000007945 */ /* 0x000fe20003800000 */
[----:B------:R-:W-:Y:S02]  /*1aa90*/  MOV R6, 0x7fffffff ;  /* 0x7fffffff00067802 */ /* 0x000fe40000000f00 */
[----:B-1----:R-:W-:-:S05]  /*1aaa0*/  @!P1 IMAD.WIDE R2, R7, 0xc, R2 ;  /* 0x0000000c07029825 */ /* 0x002fca00078e0202 */
[----:B------:R1:W5:Y:S04]  /*1aab0*/  @!P1 LDG.E R8, desc[UR38][R2.64] ;  /* 0x0000002602089981 */ /* 0x000368000c1e1900 */
[----:B------:R1:W5:Y:S01]  /*1aac0*/  @!P1 LDG.E R0, desc[UR38][R2.64+0x4] ;  /* 0x0000042602009981 */ /* 0x000362000c1e1900 */
[----:B------:R-:W-:Y:S01]  /*1aad0*/  ISETP.GE.AND P1, PT, R11, UR22, PT ;  /* 0x000000160b007c0c */ /* 0x000fe2000bf26270 */
[----:B------:R-:W-:-:S12]  /*1aae0*/  IMAD.MOV.U32 R7, RZ, RZ, RZ ;  /* 0x000000ffff077224 */ /* 0x000fd800078e00ff */
[----:B-1----:R-:W-:Y:S05]  /*1aaf0*/  @P1 BRA `(.L_x_325) ;  /* 0x0000000400701947 */ /* 0x002fea0003800000 */
[----:B------:R-:W-:Y:S01]  /*1ab00*/  IABS R7, R9 ;  /* 0x0000000900077213 */ /* 0x000fe20000000000 */
[----:B------:R-:W-:Y:S01]  /*1ab10*/  ULDC UR23, c[0x0][0x8f0] ;  /* 0x00023c0000177ab9 */ /* 0x000fe20000000800 */
[----:B------:R-:W-:Y:S02]  /*1ab20*/  IABS R6, R10 ;  /* 0x0000000a00067213 */ /* 0x000fe40000000000 */
[----:B------:R-:W1:Y:S01]  /*1ab30*/  I2F.RP R3, R7 ;  /* 0x0000000700037306 */ /* 0x000e620000209400 */
[----:B------:R-:W-:Y:S02]  /*1ab40*/  PLOP3.LUT P3, PT, PT, PT, UP0, 0x80, 0x0 ;  /* 0x000000000000781c */ /* 0x000fe40003f6f008 */
[C---:B------:R-:W-:Y:S02]  /*1ab50*/  IADD3 R22, P2, R16.reuse, UR12, RZ ;  /* 0x0000000c10167c10 */ /* 0x040fe4000ff5e0ff */
[C---:B------:R-:W-:Y:S02]  /*1ab60*/  IADD3 R20, P1, R23.reuse, UR11, RZ ;  /* 0x0000000b17147c10 */ /* 0x040fe4000ff3e0ff */
[----:B------:R-:W-:Y:S01]  /*1ab70*/  LEA.HI.X.SX32 R25, R16, UR14, 0x1, P2 ;  /* 0x0000000e10197c11 */ /* 0x000fe200090f0eff */
[----:B------:R-:W3:Y:S01]  /*1ab80*/  I2F.RP R2, R6 ;  /* 0x0000000600027306 */ /* 0x000ee20000209400 */
[----:B------:R-:W-:-:S07]  /*1ab90*/  LEA.HI.X.SX32 R27, R23, UR13, 0x1, P1 ;  /* 0x0000000d171b7c11 */ /* 0x000fce00088f0eff */
[----:B-1----:R-:W1:Y:S08]  /*1aba0*/  MUFU.RCP R3, R3 ;  /* 0x0000000300037308 */ /* 0x002e700000001000 */
[----:B---3--:R-:W3:Y:S01]  /*1abb0*/  MUFU.RCP R2, R2 ;  /* 0x0000000200027308 */ /* 0x008ee20000001000 */
[----:B-1----:R-:W-:-:S07]  /*1abc0*/  IADD3 R19, R3, 0xffffffe, RZ ;  /* 0x0ffffffe03137810 */ /* 0x002fce0007ffe0ff */
[----:B------:R-:W1:Y:S01]  /*1abd0*/  F2I.FTZ.U32.TRUNC.NTZ R19, R19 ;  /* 0x0000001300137305 */ /* 0x000e62000021f000 */
[----:B---3--:R-:W-:-:S07]  /*1abe0*/  VIADD R17, R2, 0xffffffe ;  /* 0x0ffffffe02117836 */ /* 0x008fce0000000000 */
[----:B------:R-:W3:Y:S01]  /*1abf0*/  F2I.FTZ.U32.TRUNC.NTZ R17, R17 ;  /* 0x0000001100117305 */ /* 0x000ee2000021f000 */
[----:B-1----:R-:W-:Y:S01]  /*1ac00*/  IADD3 R18, RZ, -R19, RZ ;  /* 0x80000013ff127210 */ /* 0x002fe20007ffe0ff */
[----:B---3--:R-:W-:Y:S01]  /*1ac10*/  IMAD.MOV R16, RZ, RZ, -R17 ;  /* 0x000000ffff107224 */ /* 0x008fe200078e0a11 */
[----:B------:R-:W-:Y:S06]  /*1ac20*/  @!P3 BRA `(.L_x_326) ;  /* 0x000000000034b947 */ /* 0x000fec0003800000 */
[----:B------:R-:W-:Y:S01]  /*1ac30*/  ULDC UR4, c[0x0][0x8dc] ;  /* 0x0002370000047ab9 */ /* 0x000fe20000000800 */
[----:B------:R-:W-:Y:S01]  /*1ac40*/  ULDC.64 UR24, c[0x0][0x8d0] ;  /* 0x0002340000187ab9 */ /* 0x000fe20000000a00 */
[----:B------:R-:W-:-:S04]  /*1ac50*/  IADD3 R3, P1, R20, UR4, RZ ;  /* 0x0000000414037c10 */ /* 0x000fc8000ff3e0ff */
[----:B------:R-:W-:-:S05]  /*1ac60*/  IADD3.X R23, RZ, R27, RZ, P1, !PT ;  /* 0x0000001bff177210 */ /* 0x000fca0000ffe4ff */
[----:B------:R-:W-:-:S04]  /*1ac70*/  IMAD.WIDE.U32 R4, R23, UR24, RZ ;  /* 0x0000001817047c25 */ /* 0x000fc8000f8e00ff */
[----:B------:R-:W-:-:S04]  /*1ac80*/  IMAD.WIDE.U32 R4, P1, R3, UR25, R4 ;  /* 0x0000001903047c25 */ /* 0x000fc8000f820004 */
[----:B------:R-:W-:Y:S01]  /*1ac90*/  IMAD.WIDE.U32 R2, R3, UR24, RZ ;  /* 0x0000001803027c25 */ /* 0x000fe2000f8e00ff */
[----:B------:R-:W-:-:S04]  /*1aca0*/  MOV R2, R5 ;  /* 0x0000000500027202 */ /* 0x000fc80000000f00 */
[----:B------:R-:W-:Y:S01]  /*1acb0*/  IADD3 RZ, P2, R3, R4, RZ ;  /* 0x0000000403ff7210 */ /* 0x000fe20007f5e0ff */
[----:B------:R-:W-:-:S04]  /*1acc0*/  IMAD.X R3, RZ, RZ, RZ, P1 ;  /* 0x000000ffff037224 */ /* 0x000fc800008e06ff */
[----:B------:R-:W-:-:S04]  /*1acd0*/  IMAD.WIDE.U32.X R2, R23, UR25, R2, P2 ;  /* 0x0000001917027c25 */ /* 0x000fc800090e0402 */
[----:B------:R-:W-:Y:S01]  /*1ace0*/  IMAD.MOV.U32 R20, RZ, RZ, R2 ;  /* 0x000000ffff147224 */ /* 0x000fe200078e0002 */
[----:B------:R-:W-:-:S07]  /*1acf0*/  MOV R27, R3 ;  /* 0x00000003001b7202 */ /* 0x000fce0000000f00 */
.L_x_326:
[----:B------:R-:W-:Y:S05]  /*1ad00*/  @!P0 BRA `(.L_x_327) ;  /* 0x0000000000348947 */ /* 0x000fea0003800000 */
[----:B------:R-:W-:Y:S01]  /*1ad10*/  ULDC UR4, c[0x0][0x8f4] ;  /* 0x00023d0000047ab9 */ /* 0x000fe20000000800 */
[----:B------:R-:W-:Y:S01]  /*1ad20*/  ULDC.64 UR24, c[0x0][0x8e8] ;  /* 0x00023a0000187ab9 */ /* 0x000fe20000000a00 */
[----:B------:R-:W-:-:S05]  /*1ad30*/  IADD3 R3, P1, R22, UR4, RZ ;  /* 0x0000000416037c10 */ /* 0x000fca000ff3e0ff */
[----:B------:R-:W-:-:S04]  /*1ad40*/  IMAD.X R23, RZ, RZ, R25, P1 ;  /* 0x000000ffff177224 */ /* 0x000fc800008e0619 */
[----:B------:R-:W-:-:S04]  /*1ad50*/  IMAD.WIDE.U32 R4, R23, UR24, RZ ;  /* 0x0000001817047c25 */ /* 0x000fc8000f8e00ff */
[----:B------:R-:W-:-:S04]  /*1ad60*/  IMAD.WIDE.U32 R4, P1, R3, UR25, R4 ;  /* 0x0000001903047c25 */ /* 0x000fc8000f820004 */
[----:B------:R-:W-:-:S04]  /*1ad70*/  IMAD.WIDE.U32 R2, R3, UR24, RZ ;  /* 0x0000001803027c25 */ /* 0x000fc8000f8e00ff */
[----:B------:R-:W-:Y:S01]  /*1ad80*/  IMAD.MOV.U32 R2, RZ, RZ, R5 ;  /* 0x000000ffff027224 */ /* 0x000fe200078e0005 */
[----:B------:R-:W-:Y:S02]  /*1ad90*/  IADD3 RZ, P2, R3, R4, RZ ;  /* 0x0000000403ff7210 */ /* 0x000fe40007f5e0ff */
[----:B------:R-:W-:-:S03]  /*1ada0*/  IADD3.X R3, RZ, RZ, RZ, P1, !PT ;  /* 0x000000ffff037210 */ /* 0x000fc60000ffe4ff */
[----:B------:R-:W-:-:S04]  /*1adb0*/  IMAD.WIDE.U32.X R2, R23, UR25, R2, P2 ;  /* 0x0000001917027c25 */ /* 0x000fc800090e0402 */
[----:B------:R-:W-:Y:S01]  /*1adc0*/  IMAD.MOV.U32 R25, RZ, RZ, R3 ;  /* 0x000000ffff197224 */ /* 0x000fe200078e0003 */
[----:B------:R-:W-:-:S07]  /*1add0*/  MOV R22, R2 ;  /* 0x0000000200167202 */ /* 0x000fce0000000f00 */
.L_x_327:
[----:B------:R-:W-:Y:S01]  /*1ade0*/  MOV R2, RZ ;  /* 0x000000ff00027202 */ /* 0x000fe20000000f00 */
[----:B------:R-:W-:Y:S01]  /*1adf0*/  IMAD R18, R18, R7, RZ ;  /* 0x0000000712127224 */ /* 0x000fe200078e02ff */
[----:B------:R-:W-:Y:S01]  /*1ae00*/  SHF.R.U64 R22, R22, UR23, R25 ;  /* 0x0000001716167c19 */ /* 0x000fe20008001219 */
[----:B------:R-:W-:Y:S01]  /*1ae10*/  IMAD.MOV.U32 R3, RZ, RZ, R19 ;  /* 0x000000ffff037224 */ /* 0x000fe200078e0013 */
[----:B------:R-:W-:Y:S01]  /*1ae20*/  ULDC UR4, c[0x0][0x8d8] ;  /* 0x0002360000047ab9 */ /* 0x000fe20000000800 */
[----:B------:R-:W-:Y:S01]  /*1ae30*/  IMAD R4, R16, R6, RZ ;  /* 0x0000000610047224 */ /* 0x000fe200078e02ff */
[----:B------:R-:W-:Y:S01]  /*1ae40*/  SHF.R.U64 R20, R20, UR4, R27 ;  /* 0x0000000414147c19 */ /* 0x000fe2000800121b */
[----:B------:R-:W-:Y:S01]  /*1ae50*/  IMAD.HI.U32 R19, R19, R18, R2 ;  /* 0x0000001213137227 */ /* 0x000fe200078e0002 */
[----:B------:R-:W-:Y:S02]  /*1ae60*/  MOV R3, R17 ;  /* 0x0000001100037202 */ /* 0x000fe40000000f00 */
[----:B------:R-:W-:-:S02]  /*1ae70*/  IADD3 R20, R20, UR16, RZ ;  /* 0x0000001014147c10 */ /* 0x000fc4000fffe0ff */
[----:B------:R-:W-:Y:S01]  /*1ae80*/  IABS R16, R9 ;  /* 0x0000000900107213 */ /* 0x000fe20000000000 */
[----:B------:R-:W-:Y:S01]  /*1ae90*/  IMAD.HI.U32 R2, R17, R4, R2 ;  /* 0x0000000411027227 */ /* 0x000fe200078e0002 */
[----:B------:R-:W-:Y:S02]  /*1aea0*/  IABS R3, R10 ;  /* 0x0000000a00037213 */ /* 0x000fe40000000000 */
[----:B------:R-:W-:Y:S01]  /*1aeb0*/  IABS R5, R20 ;  /* 0x0000001400057213 */ /* 0x000fe20000000000 */
[----:B------:R-:W-:Y:S01]  /*1aec0*/  VIADD R17, R22, UR17 ;  /* 0x0000001116117c36 */ /* 0x000fe20008000000 */
[----:B------:R-:W-:Y:S01]  /*1aed0*/  PLOP3.LUT P5, PT, PT, PT, UP3, 0x80, 0x0 ;  /* 0x000000000000781c */ /* 0x000fe20003faf038 */
[----:B------:R-:W-:Y:S01]  /*1aee0*/  IMAD.MOV R18, RZ, RZ, -R16 ;  /* 0x000000ffff127224 */ /* 0x000fe200078e0a10 */
[----:B------:R-:W-:Y:S01]  /*1aef0*/  IADD3 R16, RZ, -R3, RZ ;  /* 0x80000003ff107210 */ /* 0x000fe20007ffe0ff */
[----:B------:R-:W-:Y:S01]  /*1af00*/  IMAD.HI.U32 R2, R2, R5, RZ ;  /* 0x0000000502027227 */ /* 0x000fe200078e00ff */
[----:B------:R-:W-:-:S05]  /*1af10*/  IABS R4, R17 ;  /* 0x0000001100047213 */ /* 0x000fca0000000000 */
[----:B------:R-:W-:-:S04]  /*1af20*/  IMAD.HI.U32 R3, R19, R4, RZ ;  /* 0x0000000413037227 */ /* 0x000fc800078e00ff */
[----:B------:R-:W-:Y:S02]  /*1af30*/  IMAD R4, R3, R18, R4 ;  /* 0x0000001203047224 */ /* 0x000fe400078e0204 */
[----:B------:R-:W-:-:S03]  /*1af40*/  IMAD R3, R2, R16, R5 ;  /* 0x0000001002037224 */ /* 0x000fc600078e0205 */
[----:B------:R-:W-:Y:S02]  /*1af50*/  ISETP.GT.U32.AND P2, PT, R7, R4, PT ;  /* 0x000000040700720c */ /* 0x000fe40003f44070 */
[----:B------:R-:W-:-:S11]  /*1af60*/  ISETP.GT.U32.AND P1, PT, R6, R3, PT ;  /* 0x000000030600720c */ /* 0x000fd60003f24070 */
[----:B------:R-:W-:Y:S01]  /*1af70*/  @!P2 IMAD.IADD R4, R4, 0x1, -R7 ;  /* 0x000000010404a824 */ /* 0x000fe200078e0a07 */
[----:B------:R-:W-:Y:S02]  /*1af80*/  ISETP.GE.AND P2, PT, R17, RZ, PT ;  /* 0x000000ff1100720c */ /* 0x000fe40003f46270 */
[----:B------:R-:W-:Y:S02]  /*1af90*/  @!P1 IADD3 R3, R3, -R6, RZ ;  /* 0x8000000603039210 */ /* 0x000fe40007ffe0ff */
[----:B------:R-:W-:Y:S02]  /*1afa0*/  ISETP.GT.U32.AND P4, PT, R7, R4, PT ;  /* 0x000000040700720c */ /* 0x000fe40003f84070 */
[----:B------:R-:W-:Y:S02]  /*1afb0*/  ISETP.GT.U32.AND P3, PT, R6, R3, PT ;  /* 0x000000030600720c */ /* 0x000fe40003f64070 */
[----:B------:R-:W-:-:S09]  /*1afc0*/  ISETP.GE.AND P1, PT, R20, RZ, PT ;  /* 0x000000ff1400720c */ /* 0x000fd20003f26270 */
[----:B------:R-:W-:Y:S01]  /*1afd0*/  @!P4 IMAD.IADD R4, R4, 0x1, -R7 ;  /* 0x000000010404c824 */ /* 0x000fe200078e0a07 */
[----:B------:R-:W-:Y:S02]  /*1afe0*/  ISETP.NE.AND P4, PT, RZ, UR10, PT ;  /* 0x0000000aff007c0c */ /* 0x000fe4000bf85270 */
[----:B------:R-:W-:Y:S01]  /*1aff0*/  @!P3 IADD3 R3, R3, -R6, RZ ;  /* 0x800000060303b210 */ /* 0x000fe20007ffe0ff */
[----:B------:R-:W-:Y:S01]  /*1b000*/  @!P2 IMAD.MOV R4, RZ, RZ, -R4 ;  /* 0x000000ffff04a224 */ /* 0x000fe200078e0a04 */
[----:B------:R-:W-:Y:S02]  /*1b010*/  ISETP.NE.AND P3, PT, RZ, UR9, PT ;  /* 0x00000009ff007c0c */ /* 0x000fe4000bf65270 */
[----:B------:R-:W-:-:S07]  /*1b020*/  @!P1 IADD3 R3, -R3, RZ, RZ ;  /* 0x000000ff03039210 */ /* 0x000fce0007ffe1ff */
[----:B------:R-:W-:-:S04]  /*1b030*/  @!P4 LOP3.LUT R4, RZ, UR10, RZ, 0x33, !PT ;  /* 0x0000000aff04cc12 */ /* 0x000fc8000f8e33ff */
[----:B------:R-:W-:Y:S01]  /*1b040*/  @!P3 LOP3.LUT R3, RZ, UR9, RZ, 0x33, !PT ;  /* 0x00000009ff03bc12 */ /* 0x000fe2000f8e33ff */
[----:B------:R-:W-:-:S03]  /*1b050*/  IMAD.IADD R4, R17, 0x1, -R4 ;  /* 0x0000000111047824 */ /* 0x000fc600078e0a04 */
[----:B------:R-:W-:-:S04]  /*1b060*/  IADD3 R3, R20, -R3, RZ ;  /* 0x8000000314037210 */ /* 0x000fc80007ffe0ff */
[----:B------:R-:W-:Y:S01]  /*1b070*/  SEL R2, R4, R3, !P5 ;  /* 0x0000000304027207 */ /* 0x000fe20006800000 */
[----:B------:R-:W-:-:S03]  /*1b080*/  IMAD R6, R3, R4, RZ ;  /* 0x0000000403067224 */ /* 0x000fc600078e02ff */
[--C-:B------:R-:W-:Y:S01]  /*1b090*/  SHF.R.S32.HI R5, RZ, 0x1f, R2.reuse ;  /* 0x0000001fff057819 */ /* 0x100fe20000011402 */
[----:B------:R-:W-:Y:S01]  /*1b0a0*/  IMAD.MOV.U32 R4, RZ, RZ, R2 ;  /* 0x000000ffff047224 */ /* 0x000fe200078e0002 */
[----:B------:R-:W-:-:S07]  /*1b0b0*/  SHF.R.S32.HI R7, RZ, 0x1f, R6 ;  /* 0x0000001fff077819 */ /* 0x000fce0000011406 */
.L_x_325:
[----:B--2---:R-:W-:Y:S05]  /*1b0c0*/  BSYNC B0 ;  /* 0x0000000000007941 */ /* 0x004fea0003800000 */
.L_x_324:
[----:B------:R-:W1:Y:S01]  /*1b0d0*/  SHFL.UP PT, R3, R6, 0x1, RZ ;  /* 0x0420000006037989 */ /* 0x000e6200000e00ff */
[----:B------:R-:W-:-:S03]  /*1b0e0*/  ISETP.NE.AND P1, PT, R21, RZ, PT ;  /* 0x000000ff1500720c */ /* 0x000fc60003f25270 */
[----:B------:R-:W2:Y:S01]  /*1b0f0*/  SHFL.UP PT, R2, R7, 0x1, RZ ;  /* 0x0420000007027989 */ /* 0x000ea200000e00ff */
[----:B-1----:R-:W-:Y:S02]  /*1b100*/  SEL R3, R3, RZ, P1 ;  /* 0x000000ff03037207 */ /* 0x002fe40000800000 */
[----:B--2---:R-:W-:Y:S02]  /*1b110*/  SEL R2, R2, RZ, P1 ;  /* 0x000000ff02027207 */ /* 0x004fe40000800000 */
[----:B------:R-:W-:-:S04]  /*1b120*/  IADD3 R18, P2, R3, R6, RZ ;  /* 0x0000000603127210 */ /* 0x000fc80007f5e0ff */
[----:B------:R-:W-:Y:S01]  /*1b130*/  IADD3.X R19, R2, R7, RZ, P2, !PT ;  /* 0x0000000702137210 */ /* 0x000fe200017fe4ff */
[----:B------:R-:W1:Y:S01]  /*1b140*/  SHFL.UP PT, R3, R18, 0x2, RZ ;  /* 0x0440000012037989 */ /* 0x000e6200000e00ff */
[----:B------:R-:W-:-:S03]  /*1b150*/  ISETP.GE.U32.AND P2, PT, R21, 0x2, PT ;  /* 0x000000021500780c */ /* 0x000fc60003f46070 */
[----:B------:R-:W2:Y:S01]  /*1b160*/  SHFL.UP PT, R2, R19, 0x2, RZ ;  /* 0x0440000013027989 */ /* 0x000ea200000e00ff */
[----:B-1----:R-:W-:-:S04]  /*1b170*/  SEL R3, R3, RZ, P2 ;  /* 0x000000ff03037207 */ /* 0x002fc80001000000 */
[----:B------:R-:W-:Y:S02]  /*1b180*/  IADD3 R16, P3, R3, R18, RZ ;  /* 0x0000001203107210 */ /* 0x000fe40007f7e0ff */
[----:B--2---:R-:W-:-:S03]  /*1b190*/  SEL R2, R2, RZ, P2 ;  /* 0x000000ff02027207 */ /* 0x004fc60001000000 */
[----:B------:R-:W1:Y:S02]  /*1b1a0*/  SHFL.UP PT, R3, R16, 0x4, RZ ;  /* 0x0480000010037989 */ /* 0x000e6400000e00ff */
[----:B------:R-:W-:Y:S01]  /*1b1b0*/  IMAD.X R17, R2, 0x1, R19, P3 ;  /* 0x0000000102117824 */ /* 0x000fe200018e0613 */
[----:B------:R-:W-:-:S04]  /*1b1c0*/  ISETP.GE.U32.AND P3, PT, R21, 0x4, PT ;  /* 0x000000041500780c */ /* 0x000fc80003f66070 */
[----:B------:R-:W2:Y:S01]  /*1b1d0*/  SHFL.UP PT, R2, R17, 0x4, RZ ;  /* 0x0480000011027989 */ /* 0x000ea200000e00ff */
[----:B-1----:R-:W-:-:S04]  /*1b1e0*/  SEL R3, R3, RZ, P3 ;  /* 0x000000ff03037207 */ /* 0x002fc80001800000 */
[----:B------:R-:W-:Y:S02]  /*1b1f0*/  IADD3 R18, P4, R3, R16, RZ ;  /* 0x0000001003127210 */ /* 0x000fe40007f9e0ff */
[----:B--2---:R-:W-:-:S03]  /*1b200*/  SEL R2, R2, RZ, P3 ;  /* 0x000000ff02027207 */ /* 0x004fc60001800000 */
[----:B------:R-:W1:Y:S01]  /*1b210*/  SHFL.UP PT, R3, R18, 0x8, RZ ;  /* 0x0500000012037989 */ /* 0x000e6200000e00ff */
[----:B------:R-:W-:Y:S02]  /*1b220*/  IADD3.X R19, R2, R17, RZ, P4, !PT ;  /* 0x0000001102137210 */ /* 0x000fe400027fe4ff */
        /* <DEDUP_REMOVED lines=11> */
[----:B--2---:R-:W-:-:S04]  /*1b2e0*/  SEL R2, R2, RZ, P5 ;  /* 0x000000ff02027207 */ /* 0x004fc80002800000 */
[----:B------:R-:W-:Y:S02]  /*1b2f0*/  IADD3.X R18, R2, R17, RZ, P6, !PT ;  /* 0x0000001102127210 */ /* 0x000fe400037fe4ff */
[----:B------:R-:W-:-:S04]  /*1b300*/  IADD3 R2, P6, R19, UR5, RZ ;  /* 0x0000000513027c10 */ /* 0x000fc8000ffde0ff */
[----:B------:R-:W-:Y:S02]  /*1b310*/  IADD3.X R3, R18, UR6, RZ, P6, !PT ;  /* 0x0000000612037c10 */ /* 0x000fe4000b7fe4ff */
[----:B------:R-:W-:-:S04]  /*1b320*/  ISETP.GT.U32.AND P6, PT, R2, UR8, PT ;  /* 0x0000000802007c0c */ /* 0x000fc8000bfc4070 */
[----:B------:R-:W-:-:S13]  /*1b330*/  ISETP.GT.U32.AND.EX P6, PT, R3, UR7, PT, P6 ;  /* 0x0000000703007c0c */ /* 0x000fda000bfc4160 */
[----:B------:R-:W-:-:S04]  /*1b340*/  VOTE.ANY R16, PT, P6 ;  /* 0x0000000000107806 */ /* 0x000fc800030e0100 */
[----:B------:R-:W-:-:S13]  /*1b350*/  ISETP.NE.AND P6, PT, R16, RZ, PT ;  /* 0x000000ff1000720c */ /* 0x000fda0003fc5270 */
[----:B------:R-:W-:Y:S05]  /*1b360*/  @P6 BRA `(.L_x_328) ;  /* 0x0000000800786947 */ /* 0x000fea0003800000 */
[----:B------:R-:W-:Y:S01]  /*1b370*/  IMAD.MOV.U32 R19, RZ, RZ, R2 ;  /* 0x000000ffff137224 */ /* 0x000fe200078e0002 */
[----:B------:R-:W-:Y:S01]  /*1b380*/  MOV R20, R3 ;  /* 0x0000000300147202 */ /* 0x000fe20000000f00 */
[----:B------:R-:W-:Y:S01]  /*1b390*/  ULDC UR22, c[0x0][0x910] ;  /* 0x0002440000167ab9 */ /* 0x000fe20000000800 */
[----:B------:R-:W-:Y:S01]  /*1b3a0*/  ULDC UR23, c[0x0][0x8f4] ;  /* 0x00023d0000177ab9 */ /* 0x000fe20000000800 */
[----:B------:R-:W-:Y:S01]  /*1b3b0*/  ULDC UR4, c[0x0][0x8dc] ;  /* 0x0002370000047ab9 */ /* 0x000fe20000000800 */
[----:B------:R-:W-:Y:S01]  /*1b3c0*/  ULDC UR30, c[0x0][0x8d8] ;  /* 0x00023600001e7ab9 */ /* 0x000fe20000000800 */
[----:B------:R-:W-:Y:S01]  /*1b3d0*/  ULDC UR31, c[0x0][0x8f0] ;  /* 0x00023c00001f7ab9 */ /* 0x000fe20000000800 */
[----:B------:R-:W-:Y:S01]  /*1b3e0*/  ULDC.64 UR24, c[0x0][0x8d0] ;  /* 0x0002340000187ab9 */ /* 0x000fe20000000a00 */
[----:B------:R-:W-:-:S05]  /*1b3f0*/  ULDC.64 UR26, c[0x0][0x8e8] ;  /* 0x00023a00001a7ab9 */ /* 0x000fca0000000a00 */
.L_x_333:
[----:B------:R-:W-:Y:S01]  /*1b400*/  IMAD.MOV.U32 R11, RZ, RZ, R12 ;  /* 0x000000ffff0b7224 */ /* 0x000fe200078e000c */
[----:B------:R-:W-:Y:S01]  /*1b410*/  IADD3 R12, R12, 0x20, RZ ;  /* 0x000000200c0c7810 */ /* 0x000fe20007ffe0ff */
[----:B-----5:R-:W-:Y:S01]  /*1b420*/  IMAD.MOV.U32 R17, RZ, RZ, R0 ;  /* 0x000000ffff117224 */ /* 0x020fe200078e0000 */
[----:B------:R-:W-:Y:S02]  /*1b430*/  MOV R16, R8 ;  /* 0x0000000800107202 */ /* 0x000fe40000000f00 */
[----:B------:R-:W-:-:S13]  /*1b440*/  ISETP.GE.AND P6, PT, R12, UR22, PT ;  /* 0x000000160c007c0c */ /* 0x000fda000bfc6270 */
[----:B------:R-:W1:Y:S01]  /*1b450*/  @!P6 LDC.64 R2, c[0x0][0x918] ;  /* 0x00024600ff02eb82 */ /* 0x000e620000000a00 */
[----:B------:R-:W2:Y:S01]  /*1b460*/  SHFL.IDX PT, R20, R20, 0x1f, 0x1f ;  /* 0x03e01f0014147f89 */ /* 0x000ea200000e0000 */
[----:B------:R-:W-:-:S03]  /*1b470*/  @!P6 VIADD R7, R11, 0x20 ;  /* 0x000000200b07e836 */ /* 0x000fc60000000000 */
[----:B------:R-:W3:Y:S01]  /*1b480*/  SHFL.IDX PT, R19, R19, 0x1f, 0x1f ;  /* 0x03e01f0013137f89 */ /* 0x000ee200000e0000 */
[----:B------:R-:W-:Y:S01]  /*1b490*/  BSSY B0, `(.L_x_329) ;  /* 0x0000064000007945 */ /* 0x000fe20003800000 */
[----:B-1----:R-:W-:-:S05]  /*1b4a0*/  @!P6 IMAD.WIDE R2, R7, 0xc, R2 ;  /* 0x0000000c0702e825 */ /* 0x002fca00078e0202 */
[----:B------:R1:W5:Y:S04]  /*1b4b0*/  @!P6 LDG.E R8, desc[UR38][R2.64] ;  /* 0x000000260208e981 */ /* 0x000368000c1e1900 */
[----:B------:R1:W5:Y:S01]  /*1b4c0*/  @!P6 LDG.E R0, desc[UR38][R2.64+0x4] ;  /* 0x000004260200e981 */ /* 0x000362000c1e1900 */
[----:B------:R-:W-:Y:S01]  /*1b4d0*/  ISETP.GE.AND P6, PT, R11, UR22, PT ;  /* 0x000000160b007c0c */ /* 0x000fe2000bfc6270 */
[----:B------:R-:W-:Y:S01]  /*1b4e0*/  IMAD.MOV.U32 R7, RZ, RZ, RZ ;  /* 0x000000ffff077224 */ /* 0x000fe200078e00ff */
[----:B--2---:R-:W-:Y:S02]  /*1b4f0*/  R2UR UR6, R20 ;  /* 0x00000000140672ca */ /* 0x004fe400000e0000 */
[----:B---3--:R-:W-:Y:S02]  /*1b500*/  R2UR UR5, R19 ;  /* 0x00000000130572ca */ /* 0x008fe400000e0000 */
[----:B------:R-:W-:-:S07]  /*1b510*/  MOV R6, 0x7fffffff ;  /* 0x7fffffff00067802 */ /* 0x000fce0000000f00 */
[----:B-1----:R-:W-:Y:S06]  /*1b520*/  @P6 BRA `(.L_x_330) ;  /* 0x0000000400686947 */ /* 0x002fec0003800000 */
[----:B------:R-:W-:-:S04]  /*1b530*/  IADD3 R18, P6, R16, UR11, RZ ;  /* 0x0000000b10127c10 */ /* 0x000fc8000ffde0ff */
[----:B------:R-:W-:Y:S02]  /*1b540*/  LEA.HI.X.SX32 R23, R16, UR13, 0x1, P6 ;  /* 0x0000000d10177c11 */ /* 0x000fe4000b0f0eff */
[----:B------:R-:W-:Y:S02]  /*1b550*/  IABS R16, R9 ;  /* 0x0000000900107213 */ /* 0x000fe40000000000 */
[C---:B------:R-:W-:Y:S02]  /*1b560*/  IADD3 R20, P6, R17.reuse, UR12, RZ ;  /* 0x0000000c11147c10 */ /* 0x040fe4000ffde0ff */
[----:B------:R-:W1:Y:S02]  /*1b570*/  I2F.RP R2, R16 ;  /* 0x0000001000027306 */ /* 0x000e640000209400 */
[----:B------:R-:W-:Y:S02]  /*1b580*/  LEA.HI.X.SX32 R25, R17, UR14, 0x1, P6 ;  /* 0x0000000e11197c11 */ /* 0x000fe4000b0f0eff */
[----:B------:R-:W-:-:S04]  /*1b590*/  PLOP3.LUT P6, PT, PT, PT, UP0, 0x80, 0x0 ;  /* 0x000000000000781c */ /* 0x000fc80003fcf008 */
[----:B-1----:R-:W1:Y:S02]  /*1b5a0*/  MUFU.RCP R2, R2 ;  /* 0x0000000200027308 */ /* 0x002e640000001000 */
[----:B-1----:R-:W-:-:S06]  /*1b5b0*/  IADD3 R17, R2, 0xffffffe, RZ ;  /* 0x0ffffffe02117810 */ /* 0x002fcc0007ffe0ff */
[----:B------:R-:W1:Y:S02]  /*1b5c0*/  F2I.FTZ.U32.TRUNC.NTZ R17, R17 ;  /* 0x0000001100117305 */ /* 0x000e64000021f000 */
[----:B-1----:R-:W-:Y:S01]  /*1b5d0*/  IMAD.MOV R19, RZ, RZ, -R17 ;  /* 0x000000ffff137224 */ /* 0x002fe200078e0a11 */
[----:B------:R-:W-:Y:S06]  /*1b5e0*/  @!P6 BRA `(.L_x_331) ;  /* 0x00000000002ce947 */ /* 0x000fec0003800000 */
[----:B------:R-:W-:-:S04]  /*1b5f0*/  IADD3 R7, P6, R18, UR4, RZ ;  /* 0x0000000412077c10 */ /* 0x000fc8000ffde0ff */
[----:B------:R-:W-:-:S05]  /*1b600*/  IADD3.X R23, RZ, R23, RZ, P6, !PT ;  /* 0x00000017ff177210 */ /* 0x000fca00037fe4ff */
[----:B------:R-:W-:-:S04]  /*1b610*/  IMAD.WIDE.U32 R4, R23, UR24, RZ ;  /* 0x0000001817047c25 */ /* 0x000fc8000f8e00ff */
[----:B------:R-:W-:-:S04]  /*1b620*/  IMAD.WIDE.U32 R4, P6, R7, UR25, R4 ;  /* 0x0000001907047c25 */ /* 0x000fc8000f8c0004 */
[----:B------:R-:W-:Y:S01]  /*1b630*/  IMAD.WIDE.U32 R6, R7, UR24, RZ ;  /* 0x0000001807067c25 */ /* 0x000fe2000f8e00ff */
[----:B------:R-:W-:-:S03]  /*1b640*/  MOV R2, R5 ;  /* 0x0000000500027202 */ /* 0x000fc60000000f00 */
[----:B------:R-:W-:Y:S01]  /*1b650*/  IMAD.X R3, RZ, RZ, RZ, P6 ;  /* 0x000000ffff037224 */ /* 0x000fe200030e06ff */
[----:B------:R-:W-:-:S05]  /*1b660*/  IADD3 RZ, P6, R7, R4, RZ ;  /* 0x0000000407ff7210 */ /* 0x000fca0007fde0ff */
[----:B------:R-:W-:-:S04]  /*1b670*/  IMAD.WIDE.U32.X R2, R23, UR25, R2, P6 ;  /* 0x0000001917027c25 */ /* 0x000fc8000b0e0402 */
[----:B------:R-:W-:Y:S01]  /*1b680*/  IMAD.MOV.U32 R18, RZ, RZ, R2 ;  /* 0x000000ffff127224 */ /* 0x000fe200078e0002 */
[----:B------:R-:W-:-:S07]  /*1b690*/  MOV R23, R3 ;  /* 0x0000000300177202 */ /* 0x000fce0000000f00 */
.L_x_331:
        /* <DEDUP_REMOVED lines=12> */
.L_x_332:
[----:B------:R-:W-:Y:S01]  /*1b760*/  IABS R2, R9 ;  /* 0x0000000900027213 */ /* 0x000fe20000000000 */
[----:B------:R-:W-:Y:S01]  /*1b770*/  IMAD R5, R19, R16, RZ ;  /* 0x0000001013057224 */ /* 0x000fe200078e02ff */
[----:B------:R-:W-:Y:S01]  /*1b780*/  SHF.R.U64 R4, R20, UR31, R25 ;  /* 0x0000001f14047c19 */ /* 0x000fe20008001219 */
[----:B------:R-:W-:Y:S01]  /*1b790*/  IMAD.MOV.U32 R3, RZ, RZ, R17 ;  /* 0x000000ffff037224 */ /* 0x000fe200078e0011 */
[----:B------:R-:W-:Y:S01]  /*1b7a0*/  SHF.R.U64 R18, R18, UR30, R23 ;  /* 0x0000001e12127c19 */ /* 0x000fe20008001217 */
[----:B------:R-:W-:Y:S01]  /*1b7b0*/  IMAD.MOV R7, RZ, RZ, -R2 ;  /* 0x000000ffff077224 */ /* 0x000fe200078e0a02 */
[----:B------:R-:W-:Y:S02]  /*1b7c0*/  IADD3 R4, R4, UR17, RZ ;  /* 0x0000001104047c10 */ /* 0x000fe4000fffe0ff */
[----:B------:R-:W-:Y:S02]  /*1b7d0*/  MOV R2, RZ ;  /* 0x000000ff00027202 */ /* 0x000fe40000000f00 */
[----:B------:R-:W-:-:S03]  /*1b7e0*/  IABS R6, R4 ;  /* 0x0000000400067213 */ /* 0x000fc60000000000 */
[----:B------:R-:W-:Y:S01]  /*1b7f0*/  IMAD.HI.U32 R2, R17, R5, R2 ;  /* 0x0000000511027227 */ /* 0x000fe200078e0002 */
[----:B------:R-:W-:Y:S02]  /*1b800*/  IABS R17, R10 ;  /* 0x0000000a00117213 */ /* 0x000fe40000000000 */
[----:B------:R-:W-:Y:S01]  /*1b810*/  MOV R5, R6 ;  /* 0x0000000600057202 */ /* 0x000fe20000000f00 */
[----:B------:R-:W-:Y:S01]  /*1b820*/  IMAD.MOV.U32 R3, RZ, RZ, R7 ;  /* 0x000000ffff037224 */ /* 0x000fe200078e0007 */
[----:B------:R-:W1:Y:S01]  /*1b830*/  I2F.RP R6, R17 ;  /* 0x0000001100067306 */ /* 0x000e620000209400 */
[----:B------:R-:W-:Y:S02]  /*1b840*/  VIADD R7, R18, UR16 ;  /* 0x0000001012077c36 */ /* 0x000fe40008000000 */
[----:B------:R-:W-:-:S03]  /*1b850*/  IMAD.HI.U32 R2, R2, R5, RZ ;  /* 0x0000000502027227 */ /* 0x000fc600078e00ff */
[----:B------:R-:W-:Y:S01]  /*1b860*/  IABS R18, R7 ;  /* 0x0000000700127213 */ /* 0x000fe20000000000 */
[----:B------:R-:W-:-:S05]  /*1b870*/  IMAD R5, R2, R3, R5 ;  /* 0x0000000302057224 */ /* 0x000fca00078e0205 */
[----:B------:R-:W-:Y:S01]  /*1b880*/  ISETP.GT.U32.AND P6, PT, R16, R5, PT ;  /* 0x000000051000720c */ /* 0x000fe20003fc4070 */
[----:B-1----:R-:W1:-:S12]  /*1b890*/  MUFU.RCP R6, R6 ;  /* 0x0000000600067308 */ /* 0x002e580000001000 */
[----:B------:R-:W-:Y:S01]  /*1b8a0*/  @!P6 IADD3 R5, R5, -R16, RZ ;  /* 0x800000100505e210 */ /* 0x000fe20007ffe0ff */
[----:B-1----:R-:W-:-:S04]  /*1b8b0*/  VIADD R2, R6, 0xffffffe ;  /* 0x0ffffffe06027836 */ /* 0x002fc80000000000 */
[----:B------:R1:W2:Y:S02]  /*1b8c0*/  F2I.FTZ.U32.TRUNC.NTZ R3, R2 ;  /* 0x0000000200037305 */ /* 0x0002a4000021f000 */
[----:B-1----:R-:W-:Y:S02]  /*1b8d0*/  MOV R2, RZ ;  /* 0x000000ff00027202 */ /* 0x002fe40000000f00 */
[----:B--2---:R-:W-:-:S05]  /*1b8e0*/  IADD3 R20, RZ, -R3, RZ ;  /* 0x80000003ff147210 */ /* 0x004fca0007ffe0ff */
[----:B------:R-:W-:Y:S01]  /*1b8f0*/  IMAD R19, R20, R17, RZ ;  /* 0x0000001114137224 */ /* 0x000fe200078e02ff */
[----:B------:R-:W-:-:S03]  /*1b900*/  IABS R20, R10 ;  /* 0x0000000a00147213 */ /* 0x000fc60000000000 */
[----:B------:R-:W-:Y:S01]  /*1b910*/  IMAD.HI.U32 R6, R3, R19, R2 ;  /* 0x0000001303067227 */ /* 0x000fe200078e0002 */
[----:B------:R-:W-:-:S03]  /*1b920*/  MOV R3, R18 ;  /* 0x0000001200037202 */ /* 0x000fc60000000f00 */
[----:B------:R-:W-:Y:S02]  /*1b930*/  IMAD.MOV R20, RZ, RZ, -R20 ;  /* 0x000000ffff147224 */ /* 0x000fe400078e0a14 */
[----:B------:R-:W-:-:S04]  /*1b940*/  IMAD.HI.U32 R2, R6, R3, RZ ;  /* 0x0000000306027227 */ /* 0x000fc800078e00ff */
[----:B------:R-:W-:-:S04]  /*1b950*/  IMAD.MOV.U32 R18, RZ, RZ, R20 ;  /* 0x000000ffff127224 */ /* 0x000fc800078e0014 */
[----:B------:R-:W-:-:S05]  /*1b960*/  IMAD R2, R2, R18, R3 ;  /* 0x0000001202027224 */ /* 0x000fca00078e0203 */
[----:B------:R-:W-:-:S13]  /*1b970*/  ISETP.GT.U32.AND P6, PT, R17, R2, PT ;  /* 0x000000021100720c */ /* 0x000fda0003fc4070 */
[----:B------:R-:W-:Y:S02]  /*1b980*/  @!P6 IADD3 R2, R2, -R17, RZ ;  /* 0x800000110202e210 */ /* 0x000fe40007ffe0ff */
[----:B------:R-:W-:-:S13]  /*1b990*/  ISETP.GT.U32.AND P6, PT, R16, R5, PT ;  /* 0x000000051000720c */ /* 0x000fda0003fc4070 */
[----:B------:R-:W-:Y:S01]  /*1b9a0*/  @!P6 IMAD.IADD R5, R5, 0x1, -R16 ;  /* 0x000000010505e824 */ /* 0x000fe200078e0a10 */
[----:B------:R-:W-:-:S03]  /*1b9b0*/  ISETP.GT.U32.AND P6, PT, R17, R2, PT ;  /* 0x000000021100720c */ /* 0x000fc60003fc4070 */
[----:B------:R-:W-:-:S10]  /*1b9c0*/  IMAD.MOV.U32 R3, RZ, RZ, R5 ;  /* 0x000000ffff037224 */ /* 0x000fd400078e0005 */
[----:B------:R-:W-:Y:S02]  /*1b9d0*/  @!P6 IADD3 R2, R2, -R17, RZ ;  /* 0x800000110202e210 */ /* 0x000fe40007ffe0ff */
[----:B------:R-:W-:-:S13]  /*1b9e0*/  ISETP.GE.AND P6, PT, R4, RZ, PT ;  /* 0x000000ff0400720c */ /* 0x000fda0003fc6270 */
[----:B------:R-:W-:Y:S02]  /*1b9f0*/  @!P6 IADD3 R3, -R3, RZ, RZ ;  /* 0x000000ff0303e210 */ /* 0x000fe40007ffe1ff */
        /* <DEDUP_REMOVED lines=11> */
[----:B------:R-:W-:Y:S02]  /*1bab0*/  SHF.R.S32.HI R5, RZ, 0x1f, R4 ;  /* 0x0000001fff057819 */ /* 0x000fe40000011404 */
[----:B------:R-:W-:-:S07]  /*1bac0*/  SHF.R.S32.HI R7, RZ, 0x1f, R6 ;  /* 0x0000001fff077819 */ /* 0x000fce0000011406 */
.L_x_330:
[----:B------:R-:W-:Y:S05]  /*1bad0*/  BSYNC B0 ;  /* 0x0000000000007941 */ /* 0x000fea0003800000 */
.L_x_329:
[----:B------:R-:W1:Y:S04]  /*1bae0*/  SHFL.UP PT, R3, R6, 0x1, RZ ;  /* 0x0420000006037989 */ /* 0x000e6800000e00ff */
[----:B------:R-:W2:Y:S01]  /*1baf0*/  SHFL.UP PT, R2, R7, 0x1, RZ ;  /* 0x0420000007027989 */ /* 0x000ea200000e00ff */
[----:B-1----:R-:W-:Y:S02]  /*1bb00*/  SEL R3, R3, RZ, P1 ;  /* 0x000000ff03037207 */ /* 0x002fe40000800000 */
[----:B--2---:R-:W-:Y:S02]  /*1bb10*/  SEL R2, R2, RZ, P1 ;  /* 0x000000ff02027207 */ /* 0x004fe40000800000 */
[----:B------:R-:W-:-:S04]  /*1bb20*/  IADD3 R18, P6, R3, R6, RZ ;  /* 0x0000000603127210 */ /* 0x000fc80007fde0ff */
[----:B------:R-:W-:Y:S01]  /*1bb30*/  IADD3.X R17, R2, R7, RZ, P6, !PT ;  /* 0x0000000702117210 */ /* 0x000fe200037fe4ff */
[----:B------:R-:W1:Y:S04]  /*1bb40*/  SHFL.UP PT, R3, R18, 0x2, RZ ;  /* 0x0440000012037989 */ /* 0x000e6800000e00ff */
[----:B------:R-:W2:Y:S01]  /*1bb50*/  SHFL.UP PT, R2, R17, 0x2, RZ ;  /* 0x0440000011027989 */ /* 0x000ea200000e00ff */
[----:B-1----:R-:W-:Y:S02]  /*1bb60*/  SEL R3, R3, RZ, P2 ;  /* 0x000000ff03037207 */ /* 0x002fe40001000000 */
[----:B--2---:R-:W-:Y:S02]  /*1bb70*/  SEL R2, R2, RZ, P2 ;  /* 0x000000ff02027207 */ /* 0x004fe40001000000 */
[----:B------:R-:W-:-:S05]  /*1bb80*/  IADD3 R16, P6, R3, R18, RZ ;  /* 0x0000001203107210 */ /* 0x000fca0007fde0ff */
[----:B------:R-:W-:Y:S01]  /*1bb90*/  IMAD.X R23, R2, 0x1, R17, P6 ;  /* 0x0000000102177824 */ /* 0x000fe200030e0611 */
        /* <DEDUP_REMOVED lines=17> */
[----:B------:R-:W-:Y:S02]  /*1bcb0*/  IADD3.X R3, R16, R17, RZ, P6, !PT ;  /* 0x0000001110037210 */ /* 0x000fe400037fe4ff */
[----:B------:R-:W-:-:S04]  /*1bcc0*/  IADD3 R19, P6, R2, UR5, RZ ;  /* 0x0000000502137c10 */ /* 0x000fc8000ffde0ff */
[----:B------:R-:W-:Y:S02]  /*1bcd0*/  IADD3.X R20, R3, UR6, RZ, P6, !PT ;  /* 0x0000000603147c10 */ /* 0x000fe4000b7fe4ff */
[----:B------:R-:W-:-:S04]  /*1bce0*/  ISETP.GT.U32.AND P6, PT, R19, UR8, PT ;  /* 0x0000000813007c0c */ /* 0x000fc8000bfc4070 */
[----:B------:R-:W-:-:S13]  /*1bcf0*/  ISETP.GT.U32.AND.EX P6, PT, R20, UR7, PT, P6 ;  /* 0x0000000714007c0c */ /* 0x000fda000bfc4160 */
[----:B------:R-:W-:-:S04]  /*1bd00*/  VOTE.ANY R16, PT, P6 ;  /* 0x0000000000107806 */ /* 0x000fc800030e0100 */
[----:B------:R-:W-:-:S13]  /*1bd10*/  ISETP.NE.AND P6, PT, R16, RZ, PT ;  /* 0x000000ff1000720c */ /* 0x000fda0003fc5270 */
[----:B------:R-:W-:Y:S05]  /*1bd20*/  @!P6 BRA `(.L_x_333) ;  /* 0xfffffff400b4e947 */ /* 0x000fea000383ffff */
[----:B------:R-:W-:Y:S01]  /*1bd30*/  IMAD.MOV.U32 R19, RZ, RZ, R2 ;  /* 0x000000ffff137224 */ /* 0x000fe200078e0002 */
[----:B------:R-:W-:-:S07]  /*1bd40*/  MOV R18, R3 ;  /* 0x0000000300127202 */ /* 0x000fce0000000f00 */
.L_x_328:
[----:B------:R-:W1:Y:S08]  /*1bd50*/  BREV R16, R16 ;  /* 0x0000001000107301 */ /* 0x000e700000000000 */
[----:B-1----:R-:W1:Y:S02]  /*1bd60*/  FLO.U32.SH R17, R16 ;  /* 0x0000001000117300 */ /* 0x002e6400000e0400 */
[----:B-1----:R-:W1:Y:S02]  /*1bd70*/  SHFL.IDX PT, R11, R11, R17, 0x1f ;  /* 0x00001f110b0b7589 */ /* 0x002e6400000e0000 */
[----:B-1----:R-:W-:-:S13]  /*1bd80*/  R2UR UR4, R11 ;  /* 0x000000000b0472ca */ /* 0x002fda00000e0000 */
[----:B------:R-:W-:-:S05]  /*1bd90*/  VIADD R23, R21, UR4 ;  /* 0x0000000415177c36 */ /* 0x000fca0008000000 */
[----:B------:R-:W-:-:S13]  /*1bda0*/  ISETP.GE.AND P1, PT, R23, UR22, PT ;  /* 0x0000001617007c0c */ /* 0x000fda000bf26270 */
[----:B------:R-:W1:Y:S02]  /*1bdb0*/  @!P1 LDC.64 R2, c[0x0][0x918] ;  /* 0x00024600ff029b82 */ /* 0x000e640000000a00 */
[----:B-1----:R-:W-:-:S05]  /*1bdc0*/  @!P1 IMAD.WIDE R2, R23, 0xc, R2 ;  /* 0x0000000c17029825 */ /* 0x002fca00078e0202 */
[----:B-----5:R1:W5:Y:S04]  /*1bdd0*/  @!P1 LDG.E R8, desc[UR38][R2.64] ;  /* 0x0000002602089981 */ /* 0x020368000c1e1900 */
[----:B------:R1:W5:Y:S01]  /*1bde0*/  @!P1 LDG.E R0, desc[UR38][R2.64+0x4] ;  /* 0x0000042602009981 */ /* 0x000362000c1e1900 */
[----:B------:R-:W-:-:S03]  /*1bdf0*/  IADD3 R12, P1, P2, R19, UR5, -R6 ;  /* 0x00000005130c7c10 */ /* 0x000fc6000fa3e806 */
[----:B------:R-:W-:Y:S01]  /*1be00*/  SHFL.IDX PT, R6, R6, R17, 0x1f ;  /* 0x00001f1106067589 */ /* 0x000fe200000e0000 */
[----:B------:R-:W-:-:S03]  /*1be10*/  IADD3.X R18, R18, UR6, ~R7, P1, P2 ;  /* 0x0000000612127c10 */ /* 0x000fc60008fe4c07 */
[----:B------:R-:W2:Y:S04]  /*1be20*/  SHFL.IDX PT, R12, R12, R17, 0x1f ;  /* 0x00001f110c0c7589 */ /* 0x000ea800000e0000 */
[----:B------:R-:W3:Y:S04]  /*1be30*/  SHFL.IDX PT, R18, R18, R17, 0x1f ;  /* 0x00001f1112127589 */ /* 0x000ee800000e0000 */
[----:B------:R1:W4:Y:S04]  /*1be40*/  SHFL.IDX PT, R7, R7, R17, 0x1f ;  /* 0x00001f1107077589 */ /* 0x00032800000e0000 */
[----:B------:R1:W1:Y:S04]  /*1be50*/  SHFL.IDX PT, R5, R5, R17, 0x1f ;  /* 0x00001f1105057589 */ /* 0x00026800000e0000 */
[----:B------:R1:W1:Y:S01]  /*1be60*/  SHFL.IDX PT, R4, R4, R17, 0x1f ;  /* 0x00001f1104047589 */ /* 0x00026200000e0000 */
[----:B--2---:R-:W-:-:S02]  /*1be70*/  R2UR UR5, R12 ;  /* 0x000000000c0572ca */ /* 0x004fc400000e0000 */
[----:B---3--:R-:W-:-:S15]  /*1be80*/  R2UR UR6, R18 ;  /* 0x00000000120672ca */ /* 0x008fde00000e0000 */
.L_x_323:
[----:B-1----:R-:W1:Y:S01]  /*1be90*/  LDC R2, c[0x0][0x910] ;  /* 0x00024400ff027b82 */ /* 0x002e620000000800 */
[----:B------:R-:W-:Y:S01]  /*1bea0*/  UMOV UR22, 0xffffffff ;  /* 0xffffffff00167882 */ /* 0x000fe20000000000 */
[----:B------:R-:W-:Y:S01]  /*1beb0*/  UMOV UR23, 0xffffffff ;  /* 0xffffffff00177882 */ /* 0x000fe20000000000 */
[----:B------:R-:W-:Y:S01]  /*1bec0*/  UMOV UR24, 0xffffffff ;  /* 0xffffffff00187882 */ /* 0x000fe20000000000 */
[----:B------:R-:W-:Y:S02]  /*1bed0*/  MOV R19, RZ ;  /* 0x000000ff00137202 */ /* 0x000fe40000000f00 */
[----:B-1----:R-:W-:-:S13]  /*1bee0*/  ISETP.LE.AND P1, PT, R2, UR4, PT ;  /* 0x0000000402007c0c */ /* 0x002fda000bf23270 */
[----:B------:R-:W-:Y:S05]  /*1bef0*/  @P1 BRA `(.L_x_322) ;  /* 0x0000000000f01947 */ /* 0x000fea0003800000 */
[C---:B------:R-:W-:Y:S01]  /*1bf00*/  R2UR UR22, R4.reuse ;  /* 0x00000000041672ca */ /* 0x040fe200000e0000 */
[----:B------:R-:W-:Y:S01]  /*1bf10*/  UIADD3 UR24, UP1, -UR5, UR8, URZ ;  /* 0x0000000805187290 */ /* 0x000fe2000ff3e13f */
[----:B------:R-:W-:Y:S01]  /*1bf20*/  R2UR UR23, R5 ;  /* 0x00000000051772ca */ /* 0x000fe200000e0000 */
[----:B------:R-:W-:Y:S01]  /*1bf30*/  ULDC UR30, c[0x0][0x8c0] ;  /* 0x00023000001e7ab9 */ /* 0x000fe20000000800 */
[----:B------:R-:W-:Y:S01]  /*1bf40*/  ULDC UR32, c[0x0][0x8b0] ;  /* 0x00022c0000207ab9 */ /* 0x000fe20000000800 */
[----:B------:R-:W-:Y:S01]  /*1bf50*/  ULDC UR33, c[0x0][0x904] ;  /* 0x0002410000217ab9 */ /* 0x000fe20000000800 */
[----:B------:R-:W-:-:S03]  /*1bf60*/  SHF.R.U64 R2, R4, UR32, R5 ;  /* 0x0000002004027c19 */ /* 0x000fc60008001205 */
[----:B------:R-:W-:-:S04]  /*1bf70*/  UIADD3.X UR22, ~UR6, UR7, URZ, UP1, !UPT ;  /* 0x0000000706167290 */ /* 0x000fc80008ffe53f */
[----:B------:R-:W-:Y:S02]  /*1bf80*/  USHF.R.U32.HI UR31, URZ, UR30, UR22 ;  /* 0x0000001e3f1f7299 */ /* 0x000fe40008011616 */
[----:B------:R-:W-:Y:S02]  /*1bf90*/  USHF.R.U32.HI UR27, URZ, UR32, UR23 ;  /* 0x000000203f1b7299 */ /* 0x000fe40008011617 */
[----:B------:R-:W-:Y:S02]  /*1bfa0*/  USHF.R.U32.HI UR25, URZ, UR32, UR31 ;  /* 0x000000203f197299 */ /* 0x000fe4000801161f */
[----:B------:R-:W-:Y:S01]  /*1bfb0*/  USHF.R.U64 UR22, UR24, UR30, UR22 ;  /* 0x0000001e18167299 */ /* 0x000fe20008001216 */
[----:B------:R-:W-:Y:S01]  /*1bfc0*/  R2UR UR24, R2 ;  /* 0x00000000021872ca */ /* 0x000fe200000e0000 */
[----:B------:R-:W-:Y:S02]  /*1bfd0*/  USHF.R.U32.HI UR26, URZ, UR33, UR25 ;  /* 0x000000213f1a7299 */ /* 0x000fe40008011619 */
[----:B------:R-:W-:-:S02]  /*1bfe0*/  USHF.R.U64 UR23, UR22, UR32, UR31 ;  /* 0x0000002016177299 */ /* 0x000fc4000800121f */
[----:B------:R-:W-:Y:S02]  /*1bff0*/  ULOP3.LUT UR30, UR26, UR27, URZ, 0xfc, !UPT ;  /* 0x0000001b1a1e7292 */ /* 0x000fe4000f8efc3f */
[----:B------:R-:W-:-:S04]  /*1c000*/  USHF.R.U64 UR25, UR23, UR33, UR25 ;  /* 0x0000002117197299 */ /* 0x000fc80008001219 */
[----:B------:R-:W-:-:S13]  /*1c010*/  ISETP.NE.U32.AND P1, PT, RZ, UR30, PT ;  /* 0x0000001eff007c0c */ /* 0x000fda000bf25070 */
[----:B------:R-:W-:Y:S05]  /*1c020*/  @!P1 BRA `(.L_x_334) ;  /* 0x0000000000189947 */ /* 0x000fea0003800000 */
[----:B------:R-:W-:-:S07]  /*1c030*/  MOV R12, 0x1c050 ;  /* 0x0001c050000c7802 */ /* 0x000fce0000000f00 */
[----:B--2-45:R-:W-:Y:S05]  /*1c040*/  CALL.REL.NOINC `(.L_x_335) ;  /* 0x00000024002c7944 */ /* 0x034fea0003c00000 */
[----:B------:R-:W-:-:S04]  /*1c050*/  UIADD3 UR26, -UR27, URZ, URZ ;  /* 0x0000003f1b1a7290 */ /* 0x000fc8000fffe13f */
[----:B------:R-:W-:-:S03]  /*1c060*/  UIMAD UR25, UR24, UR26, UR25 ;  /* 0x0000001a181972a4 */ /* 0x000fc6000f8e0219 */
[----:B------:R-:W-:Y:S01]  /*1c070*/  UMOV UR24, UR27 ;  /* 0x0000001b00187c82 */ /* 0x000fe20008000000 */
[----:B------:R-:W-:Y:S08]  /*1c080*/  BRA `(.L_x_336) ;  /* 0x0000000000587947 */ /* 0x000ff00003800000 */
.L_x_334:
[----:B------:R-:W1:Y:S01]  /*1c090*/  I2F.U32.RP R2, UR24 ;  /* 0x0000001800027d06 */ /* 0x000e620008209000 */
[----:B------:R-:W-:Y:S01]  /*1c0a0*/  UMOV UR26, URZ ;  /* 0x0000003f001a7c82 */ /* 0x000fe20008000000 */
[----:B------:R-:W-:-:S06]  /*1c0b0*/  UISETP.NE.U32.AND UP4, UPT, UR24, URZ, UPT ;  /* 0x0000003f1800728c */ /* 0x000fcc000bf85070 */
[----:B-1----:R-:W1:Y:S02]  /*1c0c0*/  MUFU.RCP R2, R2 ;  /* 0x0000000200027308 */ /* 0x002e640000001000 */
[----:B-1----:R-:W-:-:S06]  /*1c0d0*/  VIADD R3, R2, 0xffffffe ;  /* 0x0ffffffe02037836 */ /* 0x002fcc0000000000 */
[----:B------:R-:W1:Y:S02]  /*1c0e0*/  F2I.FTZ.U32.TRUNC.NTZ R3, R3 ;  /* 0x0000000300037305 */ /* 0x000e64000021f000 */
[----:B-1----:R-:W-:-:S13]  /*1c0f0*/  R2UR UR27, R3 ;  /* 0x00000000031b72ca */ /* 0x002fda00000e0000 */
[----:B------:R-:W-:-:S04]  /*1c100*/  UIADD3 UR30, URZ, -UR27, URZ ;  /* 0x8000001b3f1e7290 */ /* 0x000fc8000fffe03f */
[----:B------:R-:W-:-:S04]  /*1c110*/  UIMAD UR30, UR30, UR24, URZ ;  /* 0x000000181e1e72a4 */ /* 0x000fc8000f8e023f */
[----:B------:R-:W-:-:S04]  /*1c120*/  UIMAD.WIDE.U32 UR26, UR27, UR30, UR26 ;  /* 0x0000001e1b1a72a5 */ /* 0x000fc8000f8e001a */
[----:B------:R-:W-:-:S04]  /*1c130*/  UIMAD.WIDE.U32 UR26, UR27, UR25, URZ ;  /* 0x000000191b1a72a5 */ /* 0x000fc8000f8e003f */
[----:B------:R-:W-:-:S04]  /*1c140*/  UIADD3 UR26, -UR27, URZ, URZ ;  /* 0x0000003f1b1a7290 */ /* 0x000fc8000fffe13f */
[----:B------:R-:W-:-:S04]  /*1c150*/  UIMAD UR26, UR24, UR26, UR25 ;  /* 0x0000001a181a72a4 */ /* 0x000fc8000f8e0219 */
[----:B------:R-:W-:-:S11]  /*1c160*/  UISETP.GE.U32.AND UP1, UPT, UR26, UR24, UPT ;  /* 0x000000181a00728c */ /* 0x000fd6000bf26070 */
[----:B------:R-:W-:Y:S02]  /*1c170*/  @UP1 UIADD3 UR26, UR26, -UR24, URZ ;  /* 0x800000181a1a1290 */ /* 0x000fe4000fffe03f */
[----:B------:R-:W-:Y:S02]  /*1c180*/  @UP1 UIADD3 UR27, UR27, 0x1, URZ ;  /* 0x000000011b1b1890 */ /* 0x000fe4000fffe03f */
[----:B------:R-:W-:-:S11]  /*1c190*/  UISETP.GE.U32.AND UP2, UPT, UR26, UR24, UPT ;  /* 0x000000181a00728c */ /* 0x000fd6000bf46070 */
[----:B------:R-:W-:Y:S02]  /*1c1a0*/  @UP2 UIADD3 UR27, UR27, 0x1, URZ ;  /* 0x000000011b1b2890 */ /* 0x000fe4000fffe03f */
[----:B------:R-:W-:-:S04]  /*1c1b0*/  @!UP4 ULOP3.LUT UR27, URZ, UR24, URZ, 0x33, !UPT ;  /* 0x000000183f1bc292 */ /* 0x000fc8000f8e333f */
[----:B------:R-:W-:-:S04]  /*1c1c0*/  UIADD3 UR26, -UR27, URZ, URZ ;  /* 0x0000003f1b1a7290 */ /* 0x000fc8000fffe13f */
[----:B------:R-:W-:-:S03]  /*1c1d0*/  UIMAD UR25, UR24, UR26, UR25 ;  /* 0x0000001a181972a4 */ /* 0x000fc6000f8e0219 */
[----:B------:R-:W-:-:S09]  /*1c1e0*/  UMOV UR24, UR27 ;  /* 0x0000001b00187c82 */ /* 0x000fd20008000000 */
.L_x_336:
[----:B------:R-:W-:Y:S01]  /*1c1f0*/  ULOP3.LUT UR23, UR23, UR20, URZ, 0xc0, !UPT ;  /* 0x0000001417177292 */ /* 0x000fe2000f8ec03f */
[----:B------:R-:W-:Y:S01]  /*1c200*/  MOV R19, 0x1 ;  /* 0x0000000100137802 */ /* 0x000fe20000000f00 */
[----:B------:R-:W-:Y:S02]  /*1c210*/  ULOP3.LUT UR22, UR22, UR18, URZ, 0xc0, !UPT ;  /* 0x0000001216167292 */ /* 0x000fe4000f8ec03f */
[----:B------:R-:W-:Y:S01]  /*1c220*/  UIMAD UR23, UR19, UR24, UR23 ;  /* 0x00000018131772a4 */ /* 0x000fe2000f8e0217 */
[----:B------:R-:W-:Y:S01]  /*1c230*/  ULDC UR27, c[0x0][0x8a8] ;  /* 0x00022a00001b7ab9 */ /* 0x000fe20000000800 */
[----:B------:R-:W-:Y:S01]  /*1c240*/  ULDC UR26, c[0x0][0x8b8] ;  /* 0x00022e00001a7ab9 */ /* 0x000fe20000000800 */
[----:B------:R-:W-:Y:S02]  /*1c250*/  UIMAD UR25, UR25, UR27, UR22 ;  /* 0x0000001b191972a4 */ /* 0x000fe4000f8e0216 */
[----:B------:R-:W-:Y:S01]  /*1c260*/  UIMAD UR23, UR23, UR26, UR52 ;  /* 0x0000001a171772a4 */ /* 0x000fe2000f8e0234 */
[----:B------:R-:W-:Y:S01]  /*1c270*/  @UP3 UMOV UR24, UR4 ;  /* 0x0000000400183c82 */ /* 0x000fe20008000000 */
[----:B------:R-:W-:-:S03]  /*1c280*/  @!UP3 UMOV UR24, UR4 ;  /* 0x000000040018bc82 */ /* 0x000fc60008000000 */
[----:B------:R-:W-:Y:S02]  /*1c290*/  @UP3 UMOV UR22, UR25 ;  /* 0x0000001900163c82 */ /* 0x000fe40008000000 */
[----:B------:R-:W-:Y:S01]  /*1c2a0*/  @!UP3 UMOV UR22, UR23 ;  /* 0x000000170016bc82 */ /* 0x000fe20008000000 */
[----:B------:R-:W-:-:S05]  /*1c2b0*/  @!UP3 UMOV UR23, UR25 ;  /* 0x000000190017bc82 */ /* 0x000fca0008000000 */
.L_x_322:
[----:B------:R-:W-:-:S06]  /*1c2c0*/  UISETP.NE.AND UP1, UPT, UR15, 0x3, UPT ;  /* 0x000000030f00788c */ /* 0x000fcc000bf25270 */
[----:B------:R-:W-:-:S13]  /*1c2d0*/  PLOP3.LUT P1, PT, PT, PT, UP1, 0x80, 0x0 ;  /* 0x000000000000781c */ /* 0x000fda0003f2f018 */
[----:B------:R-:W-:Y:S05]  /*1c2e0*/  @!P1 BRA `(.L_x_337) ;  /* 0x0000000000049947 */ /* 0x000fea0003800000 */
[----:B--2---:R-:W-:Y:S01]  /*1c2f0*/  BPT.TRAP 0x1 ;  /* 0x000000040000795c */ /* 0x004fe20000300000 */
.L_x_337:
[----:B------:R-:W1:Y:S01]  /*1c300*/  S2R R3, SR_CgaCtaId ;  /* 0x0000000000037919 */ /* 0x000e620000008800 */
[----:B------:R-:W-:-:S04]  /*1c310*/  MOV R2, 0x400 ;  /* 0x0000040000027802 */ /* 0x000fc80000000f00 */
[----:B-1----:R-:W-:Y:S02]  /*1c320*/  LEA R2, R3, R2, 0x18 ;  /* 0x0000000203027211 */ /* 0x002fe400078ec0ff */
[----:B------:R-:W-:-:S03]  /*1c330*/  SHF.L.U32 R3, R14, 0x1f, RZ ;  /* 0x0000001f0e037819 */ /* 0x000fc600000006ff */
[----:B------:R-:W-:-:S04]  /*1c340*/  IMAD R12, R13, 0x8, R2 ;  /* 0x000000080d0c7824 */ /* 0x000fc800078e0202 */
[----:B------:R-:W1:Y:S02]  /*1c350*/  SYNCS.PHASECHK.TRANS64.TRYWAIT P2, [R12+URZ+0x34440], R3 ;  /* 0x034440030c0075a7 */ /* 0x000e64000804017f */
[----:B-1----:R-:W-:Y:S05]  /*1c360*/  @!P2 BRA `(.L_x_338) ;  /* 0x0000001800c8a947 */ /* 0x002fea0003800000 */
.L_x_419:
[----:B------:R-:W-:Y:S01]  /*1c370*/  ELECT P2, URZ, PT ;  /* 0x00000000003f782f */ /* 0x000fe20003840000 */
[----:B------:R-:W-:-:S12]  /*1c380*/  BSSY B0, `(.L_x_339) ;  /* 0x0000010000007945 */ /* 0x000fd80003800000 */
[----:B------:R-:W-:Y:S05]  /*1c390*/  @!P2 BRA `(.L_x_340) ;  /* 0x000000000038a947 */ /* 0x000fea0003800000 */
[----:B-1----:R-:W-:Y:S01]  /*1c3a0*/  LEA R3, R13, R2, 0x4 ;  /* 0x000000020d037211 */ /* 0x002fe200078e20ff */
[----:B------:R-:W-:Y:S01]  /*1c3b0*/  IMAD.U32 R18, RZ, RZ, UR24 ;  /* 0x00000018ff127e24 */ /* 0x000fe2000f8e00ff */
[----:B------:R-:W-:Y:S01]  /*1c3c0*/  MOV R17, UR23 ;  /* 0x0000001700117c02 */ /* 0x000fe20008000f00 */
[----:B------:R-:W-:-:S05]  /*1c3d0*/  IMAD.U32 R16, RZ, RZ, UR22 ;  /* 0x00000016ff107e24 */ /* 0x000fca000f8e00ff */
[----:B------:R1:W-:Y:S01]  /*1c3e0*/  STS.128 [R3+0x34510], R16 ;  /* 0x0345101003007388 */ /* 0x0003e20000000c00 */
[----:B------:R-:W-:Y:S01]  /*1c3f0*/  @!PT LDS RZ, [RZ] ;  /* 0x00000000fffff984 */ /* 0x000fe20000000800 */
[----:B------:R-:W-:Y:S01]  /*1c400*/  @!PT LDS RZ, [RZ] ;  /* 0x00000000fffff984 */ /* 0x000fe20000000800 */
[----:B------:R-:W-:Y:S01]  /*1c410*/  @!PT LDS RZ, [RZ] ;  /* 0x00000000fffff984 */ /* 0x000fe20000000800 */
[----:B------:R-:W-:Y:S01]  /*1c420*/  @!PT LDS RZ, [RZ] ;  /* 0x00000000fffff984 */ /* 0x000fe20000000800 */
[----:B------:R3:W-:Y:S06]  /*1c430*/  MEMBAR.ALL.CTA ;  /* 0x0000000000007992 */ /* 0x0007ec0000008000 */
[----:B---3--:R-:W3:Y:S01]  /*1c440*/  FENCE.VIEW.ASYNC.S ;  /* 0x00000000000073c6 */ /* 0x008ee20000000000 */
[----:B------:R-:W-:Y:S05]  /*1c450*/  @!P1 BRA `(.L_x_341) ;  /* 0x0000000000049947 */ /* 0x000fea0003800000 */
[----:B--2---:R-:W-:Y:S01]  /*1c460*/  BPT.TRAP 0x1 ;  /* 0x000000040000795c */ /* 0x004fe20000300000 */
.L_x_341:
[----:B---3--:R3:W-:Y:S02]  /*1c470*/  SYNCS.ARRIVE.TRANS64.A1T0 RZ, [R12+URZ+0x34400], RZ ;  /* 0x034400ff0cff79a7 */ /* 0x0087e4000810003f */
.L_x_340:
[----:B--2---:R-:W-:Y:S05]  /*1c480*/  BSYNC B0 ;  /* 0x0000000000007941 */ /* 0x004fea0003800000 */
.L_x_339:
[----:B------:R-:W-:Y:S02]  /*1c490*/  ISETP.NE.AND P3, PT, R19, RZ, PT ;  /* 0x000000ff1300720c */ /* 0x000fe40003f65270 */
[----:B------:R-:W-:-:S04]  /*1c4a0*/  IADD3 R13, R13, 0x1, RZ ;  /* 0x000000010d0d7810 */ /* 0x000fc80007ffe0ff */
[----:B------:R-:W-:-:S04]  /*1c4b0*/  ISETP.NE.AND P2, PT, R13, 0x8, PT ;  /* 0x000000080d00780c */ /* 0x000fc80003f45270 */
[----:B-1----:R-:W-:Y:S02]  /*1c4c0*/  SEL R3, RZ, 0x1, P2 ;  /* 0x00000001ff037807 */ /* 0x002fe40001000000 */
[----:B------:R-:W-:Y:S02]  /*1c4d0*/  SEL R13, R13, RZ, P2 ;  /* 0x000000ff0d0d7207 */ /* 0x000fe40001000000 */
[----:B------:R-:W-:Y:S01]  /*1c4e0*/  LOP3.LUT R14, R14, R3, RZ, 0x3c, !PT ;  /* 0x000000030e0e7212 */ /* 0x000fe200078e3cff */
[----:B------:R-:W-:Y:S06]  /*1c4f0*/  @P3 BRA `(.L_x_342) ;  /* 0xffffffe000fc3947 */ /* 0x000fec000383ffff */
[----:B------:R-:W-:Y:S05]  /*1c500*/  @!P1 BRA `(.L_x_343) ;  /* 0x0000000000049947 */ /* 0x000fea0003800000 */
[----:B------:R-:W-:Y:S01]  /*1c510*/  BPT.TRAP 0x1 ;  /* 0x000000040000795c */ /* 0x000fe20000300000 */
.L_x_343:
[----:B------:R-:W-:Y:S01]  /*1c520*/  IMAD R3, R13, 0x8, R2 ;  /* 0x000000080d037824 */ /* 0x000fe200078e0202 */
[----:B-----5:R-:W-:-:S04]  /*1c530*/  SHF.L.U32 R0, R14, 0x1f, RZ ;  /* 0x0000001f0e007819 */ /* 0x020fc800000006ff */
[----:B------:R-:W1:Y:S02]  /*1c540*/  SYNCS.PHASECHK.TRANS64.TRYWAIT P0, [R3+URZ+0x34440], R0 ;  /* 0x03444000030075a7 */ /* 0x000e64000800017f */
[----:B-1----:R-:W-:Y:S05]  /*1c550*/  @!P0 BRA `(.L_x_344) ;  /* 0x0000001800608947 */ /* 0x002fea0003800000 */
.L_x_420:
[----:B------:R-:W-:Y:S05]  /*1c560*/  @!P1 BRA `(.L_x_345) ;  /* 0x0000000000049947 */ /* 0x000fea0003800000 */
[----:B------:R-:W-:Y:S01]  /*1c570*/  BPT.TRAP 0x1 ;  /* 0x000000040000795c */ /* 0x000fe20000300000 */
.L_x_345:
[----:B------:R-:W-:-:S04]  /*1c580*/  IADD3 R13, R13, 0x1, RZ ;  /* 0x000000010d0d7810 */ /* 0x000fc80007ffe0ff */
[----:B------:R-:W-:-:S04]  /*1c590*/  ISETP.NE.AND P0, PT, R13, 0x8, PT ;  /* 0x000000080d00780c */ /* 0x000fc80003f05270 */
[----:B-1----:R-:W-:Y:S02]  /*1c5a0*/  SEL R3, RZ, 0x1, P0 ;  /* 0x00000001ff037807 */ /* 0x002fe40000000000 */
[----:B------:R-:W-:Y:S02]  /*1c5b0*/  SEL R13, R13, RZ, P0 ;  /* 0x000000ff0d0d7207 */ /* 0x000fe40000000000 */
[----:B------:R-:W-:-:S03]  /*1c5c0*/  LOP3.LUT R14, R14, R3, RZ, 0x3c, !PT ;  /* 0x000000030e0e7212 */ /* 0x000fc600078e3cff */
[----:B------:R-:W-:Y:S01]  /*1c5d0*/  IMAD R3, R13, 0x8, R2 ;  /* 0x000000080d037824 */ /* 0x000fe200078e0202 */
[----:B------:R-:W-:-:S04]  /*1c5e0*/  SHF.L.U32 R0, R14, 0x1f, RZ ;  /* 0x0000001f0e007819 */ /* 0x000fc800000006ff */
[----:B------:R-:W1:Y:S02]  /*1c5f0*/  SYNCS.PHASECHK.TRANS64.TRYWAIT P0, [R3+URZ+0x34440], R0 ;  /* 0x03444000030075a7 */ /* 0x000e64000800017f */
[----:B-1----:R-:W-:Y:S05]  /*1c600*/  @!P0 BRA `(.L_x_346) ;  /* 0x0000001800488947 */ /* 0x002fea0003800000 */
.L_x_421:
[----:B------:R-:W-:Y:S05]  /*1c610*/  @!P1 BRA `(.L_x_347) ;  /* 0x0000000000049947 */ /* 0x000fea0003800000 */
[----:B------:R-:W-:Y:S01]  /*1c620*/  BPT.TRAP 0x1 ;  /* 0x000000040000795c */ /* 0x000fe20000300000 */
.L_x_347:
[----:B-1----:R-:W-:-:S04]  /*1c630*/  IADD3 R0, R13, 0x1, RZ ;  /* 0x000000010d007810 */ /* 0x002fc80007ffe0ff */
[----:B------:R-:W-:-:S04]  /*1c640*/  ISETP.NE.AND P0, PT, R0, 0x8, PT ;  /* 0x000000080000780c */ /* 0x000fc80003f05270 */
[----:B------:R-:W-:Y:S02]  /*1c650*/  SEL R3, RZ, 0x1, P0 ;  /* 0x00000001ff037807 */ /* 0x000fe40000000000 */
[----:B------:R-:W-:Y:S02]  /*1c660*/  SEL R5, R0, RZ, P0 ;  /* 0x000000ff00057207 */ /* 0x000fe40000000000 */
[----:B------:R-:W-:-:S03]  /*1c670*/  LOP3.LUT R14, R14, R3, RZ, 0x3c, !PT ;  /* 0x000000030e0e7212 */ /* 0x000fc600078e3cff */
[----:B------:R-:W-:Y:S01]  /*1c680*/  IMAD R3, R5, 0x8, R2 ;  /* 0x0000000805037824 */ /* 0x000fe200078e0202 */
[----:B------:R-:W-:-:S04]  /*1c690*/  SHF.L.U32 R0, R14, 0x1f, RZ ;  /* 0x0000001f0e007819 */ /* 0x000fc800000006ff */
[----:B------:R-:W1:Y:S02]  /*1c6a0*/  SYNCS.PHASECHK.TRANS64.TRYWAIT P0, [R3+URZ+0x34440], R0 ;  /* 0x03444000030075a7 */ /* 0x000e64000800017f */
[----:B-1----:R-:W-:Y:S05]  /*1c6b0*/  @!P0 BRA `(.L_x_348) ;  /* 0x0000001800308947 */ /* 0x002fea0003800000 */
.L_x_422:
[----:B------:R-:W-:Y:S05]  /*1c6c0*/  @!P1 BRA `(.L_x_349) ;  /* 0x0000000000049947 */ /* 0x000fea0003800000 */
[----:B------:R-:W-:Y:S01]  /*1c6d0*/  BPT.TRAP 0x1 ;  /* 0x000000040000795c */ /* 0x000fe20000300000 */
.L_x_349:
        /* <DEDUP_REMOVED lines=9> */
.L_x_423:
[----:B------:R-:W-:Y:S05]  /*1c770*/  @!P1 BRA `(.L_x_351) ;  /* 0x0000000000049947 */ /* 0x000fea0003800000 */
[----:B------:R-:W-:Y:S01]  /*1c780*/  BPT.TRAP 0x1 ;  /* 0x000000040000795c */ /* 0x000fe20000300000 */
.L_x_351:
        /* <DEDUP_REMOVED lines=9> */
.L_x_424:
[----:B------:R-:W-:Y:S05]  /*1c820*/  @!P1 BRA `(.L_x_353) ;  /* 0x0000000000049947 */ /* 0x000fea0003800000 */
[----:B------:R-:W-:Y:S01]  /*1c830*/  BPT.TRAP 0x1 ;  /* 0x000000040000795c */ /* 0x000fe20000300000 */
.L_x_353:
        /* <DEDUP_REMOVED lines=9> */
.L_x_425:
[----:B------:R-:W-:Y:S05]  /*1c8d0*/  @!P1 BRA `(.L_x_355) ;  /* 0x0000000000049947 */ /* 0x000fea0003800000 */
[----:B------:R-:W-:Y:S01]  /*1c8e0*/  BPT.TRAP 0x1 ;  /* 0x000000040000795c */ /* 0x000fe20000300000 */
.L_x_355:
[----:B-1----:R-:W-:-:S04]  /*1c8f0*/  IADD3 R0, R5, 0x1, RZ ;  /* 0x0000000105007810 */ /* 0x002fc80007ffe0ff */
[----:B------:R-:W-:-:S04]  /*1c900*/  ISETP.NE.AND P0, PT, R0, 0x8, PT ;  /* 0x000000080000780c */ /* 0x000fc80003f05270 */
[----:B------:R-:W-:Y:S02]  /*1c910*/  SEL R3, RZ, 0x1, P0 ;  /* 0x00000001ff037807 */ /* 0x000fe40000000000 */
[----:B------:R-:W-:Y:S02]  /*1c920*/  SEL R5, R0, RZ, P0 ;  /* 0x000000ff00057207 */ /* 0x000fe40000000000 */
[----:B----4-:R-:W-:-:S03]  /*1c930*/  LOP3.LUT R7, R14, R3, RZ, 0x3c, !PT ;  /* 0x000000030e077212 */ /* 0x010fc600078e3cff */
[----:B------:R-:W-:Y:S01]  /*1c940*/  IMAD R3, R5, 0x8, R2 ;  /* 0x0000000805037824 */ /* 0x000fe200078e0202 */
[----:B------:R-:W-:-:S04]  /*1c950*/  SHF.L.U32 R0, R7, 0x1f, RZ ;  /* 0x0000001f07007819 */ /* 0x000fc800000006ff */
[----:B------:R-:W1:Y:S02]  /*1c960*/  SYNCS.PHASECHK.TRANS64.TRYWAIT P0, [R3+URZ+0x34440], R0 ;  /* 0x03444000030075a7 */ /* 0x000e64000800017f */
[----:B-1----:R-:W-:Y:S05]  /*1c970*/  @!P0 BRA `(.L_x_356) ;  /* 0x0000001400d08947 */ /* 0x002fea0003800000 */
.L_x_426:
[----:B------:R-:W-:Y:S05]  /*1c980*/  @!P1 BRA `(.L_x_357) ;  /* 0x0000000000049947 */ /* 0x000fea0003800000 */
[----:B------:R-:W-:Y:S01]  /*1c990*/  BPT.TRAP 0x1 ;  /* 0x000000040000795c */ /* 0x000fe20000300000 */
.L_x_357:
[----:B-1----:R-:W-:-:S04]  /*1c9a0*/  IADD3 R0, R5, 0x1, RZ ;  /* 0x0000000105007810 */ /* 0x002fc80007ffe0ff */
[----:B------:R-:W-:-:S04]  /*1c9b0*/  ISETP.NE.AND P0, PT, R0, 0x8, PT ;  /* 0x000000080000780c */ /* 0x000fc80003f05270 */
[----:B------:R-:W-:Y:S02]  /*1c9c0*/  SEL R4, RZ, 0x1, P0 ;  /* 0x00000001ff047807 */ /* 0x000fe40000000000 */
[----:B------:R-:W-:Y:S02]  /*1c9d0*/  SEL R3, R0, RZ, P0 ;  /* 0x000000ff00037207 */ /* 0x000fe40000000000 */
[----:B------:R-:W-:-:S03]  /*1c9e0*/  LOP3.LUT R0, R7, R4, RZ, 0x3c, !PT ;  /* 0x0000000407007212 */ /* 0x000fc600078e3cff */
[----:B------:R-:W-:Y:S01]  /*1c9f0*/  IMAD R3, R3, 0x8, R2 ;  /* 0x0000000803037824 */ /* 0x000fe200078e0202 */
[----:B------:R-:W-:-:S07]  /*1ca00*/  SHF.L.U32 R0, R0, 0x1f, RZ ;  /* 0x0000001f00007819 */ /* 0x000fce00000006ff */
.L_x_358:
[----:B-1----:R1:W2:Y:S02]  /*1ca10*/  SYNCS.PHASECHK.TRANS64.TRYWAIT P0, [R3+URZ+0x34440], R0 ;  /* 0x03444000030075a7 */ /* 0x0022a4000800017f */
[----:B--2---:R-:W-:Y:S05]  /*1ca20*/  @!P0 NANOSLEEP.SYNCS 0x989680 ;  /* 0x009896800000895d */ /* 0x004fea0003900000 */
[----:B------:R-:W2:Y:S02]  /*1ca30*/  @!P0 SYNCS.PHASECHK.TRANS64 P0, [R3+URZ+0x34440], R0 ;  /* 0x03444000030085a7 */ /* 0x000ea4000800007f */
[----:B--2---:R-:W-:Y:S05]  /*1ca40*/  @P0 EXIT ;  /* 0x000000000000094d */ /* 0x004fea0003800000 */
[----:B------:R-:W-:Y:S05]  /*1ca50*/  BRA `(.L_x_358) ;  /* 0xfffffffc00ec7947 */ /* 0x000fea000383ffff */
.L_x_25:
[----:B-1----:R-:W-:-:S04]  /*1ca60*/  MOV R13, UR11 ;  /* 0x0000000b000d7c02 */ /* 0x002fc80008000f00 */
[----:B------:R1:W2:Y:S03]  /*1ca70*/  SYNCS.PHASECHK.TRANS64.TRYWAIT P1, [R13+URZ+0x34400], R12 ;  /* 0x0344000c0d0075a7 */ /* 0x0002a6000802017f */
[----:B--2---:R-:W-:Y:S05]  /*1ca80*/  @!P1 NANOSLEEP.SYNCS 0x989680 ;  /* 0x009896800000995d */ /* 0x004fea0003900000 */
[----:B------:R-:W2:Y:S02]  /*1ca90*/  @!P1 SYNCS.PHASECHK.TRANS64 P1, [R13+URZ+0x34400], R12 ;  /* 0x0344000c0d0095a7 */ /* 0x000ea4000802007f */
[----:B--2---:R-:W-:Y:S05]  /*1caa0*/  @!P1 BRA `(.L_x_25) ;  /* 0xfffffffc00ec9947 */ /* 0x004fea000383ffff */
[----:B------:R-:W-:Y:S05]  /*1cab0*/  BRA `(.L_x_359) ;  /* 0xfffffe6400887947 */ /* 0x000fea000383ffff */
.L_x_37:
[----:B------:R-:W-:-:S06]  /*1cac0*/  UIADD3 UR4, UR50, UR48, URZ ;  /* 0x0000003032047290 */ /* 0x000fcc000fffe03f */
[----:B-1----:R-:W-:-:S04]  /*1cad0*/  IMAD.U32 R0, RZ, RZ, UR4 ;  /* 0x00000004ff007e24 */ /* 0x002fc8000f8e00ff */
[----:B------:R1:W2:Y:S03]  /*1cae0*/  SYNCS.PHASECHK.TRANS64.TRYWAIT P0, [R0+URZ], R11 ;  /* 0x0000000b000075a7 */ /* 0x0002a6000800017f */
[----:B--2---:R-:W-:Y:S05]  /*1caf0*/  @!P0 NANOSLEEP.SYNCS 0x989680 ;  /* 0x009896800000895d */ /* 0x004fea0003900000 */
[----:B------:R-:W2:Y:S02]  /*1cb00*/  @!P0 SYNCS.PHASECHK.TRANS64 P0, [R0+URZ], R11 ;  /* 0x0000000b000085a7 */ /* 0x000ea4000800007f */
[----:B--2---:R-:W-:Y:S05]  /*1cb10*/  @!P0 BRA `(.L_x_37) ;  /* 0xfffffffc00e88947 */ /* 0x004fea000383ffff */
[----:B------:R-:W-:Y:S05]  /*1cb20*/  BRA `(.L_x_360) ;  /* 0xfffffe7000b87947 */ /* 0x000fea000383ffff */
.L_x_42:
[----:B---3--:R-:W-:-:S04]  /*1cb30*/  MOV R3, UR4 ;  /* 0x0000000400037c02 */ /* 0x008fc80008000f00 */
[----:B------:R3:W4:Y:S03]  /*1cb40*/  SYNCS.PHASECHK.TRANS64.TRYWAIT P0, [R3+URZ+0x34480], R0 ;  /* 0x03448000030075a7 */ /* 0x000726000800017f */
[----:B----4-:R-:W-:Y:S05]  /*1cb50*/  @!P0 NANOSLEEP.SYNCS 0x989680 ;  /* 0x009896800000895d */ /* 0x010fea0003900000 */
[----:B------:R-:W4:Y:S02]  /*1cb60*/  @!P0 SYNCS.PHASECHK.TRANS64 P0, [R3+URZ+0x34480], R0 ;  /* 0x03448000030085a7 */ /* 0x000f24000800007f */
[----:B----4-:R-:W-:Y:S05]  /*1cb70*/  @!P0 BRA `(.L_x_42) ;  /* 0xfffffffc00ec8947 */ /* 0x010fea000383ffff */
[----:B------:R-:W-:Y:S05]  /*1cb80*/  BRA `(.L_x_41) ;  /* 0xfffffe7c00707947 */ /* 0x000fea000383ffff */
.L_x_47:
[----:B---3--:R-:W-:-:S04]  /*1cb90*/  IMAD.U32 R9, RZ, RZ, UR6 ;  /* 0x00000006ff097e24 */ /* 0x008fc8000f8e00ff */
[----:B------:R3:W4:Y:S03]  /*1cba0*/  SYNCS.PHASECHK.TRANS64.TRYWAIT P0, [R9+URZ+0x34480], R4 ;  /* 0x03448004090075a7 */ /* 0x000726000800017f */
[----:B----4-:R-:W-:Y:S05]  /*1cbb0*/  @!P0 NANOSLEEP.SYNCS 0x989680 ;  /* 0x009896800000895d */ /* 0x010fea0003900000 */
[----:B------:R-:W4:Y:S02]  /*1cbc0*/  @!P0 SYNCS.PHASECHK.TRANS64 P0, [R9+URZ+0x34480], R4 ;  /* 0x03448004090085a7 */ /* 0x000f24000800007f */
[----:B----4-:R-:W-:Y:S05]  /*1cbd0*/  @!P0 BRA `(.L_x_47) ;  /* 0xfffffffc00ec8947 */ /* 0x010fea000383ffff */
[----:B------:R-:W-:Y:S05]  /*1cbe0*/  BRA `(.L_x_46) ;  /* 0xfffffed000647947 */ /* 0x000fea000383ffff */
.L_x_53:
[----:B------:R-:W-:-:S06]  /*1cbf0*/  UIADD3 UR4, UR50, UR48, URZ ;  /* 0x0000003032047290 */ /* 0x000fcc000fffe03f */
[----:B-1----:R-:W-:-:S04]  /*1cc00*/  MOV R2, UR4 ;  /* 0x0000000400027c02 */ /* 0x002fc80008000f00 */
[----:B------:R1:W3:Y:S03]  /*1cc10*/  SYNCS.PHASECHK.TRANS64.TRYWAIT P0, [R2+URZ+0x10], R0 ;  /* 0x00001000020075a7 */ /* 0x0002e6000800017f */
[----:B---3--:R-:W-:Y:S05]  /*1cc20*/  @!P0 NANOSLEEP.SYNCS 0x989680 ;  /* 0x009896800000895d */ /* 0x008fea0003900000 */
[----:B------:R-:W3:Y:S02]  /*1cc30*/  @!P0 SYNCS.PHASECHK.TRANS64 P0, [R2+URZ+0x10], R0 ;  /* 0x00001000020085a7 */ /* 0x000ee4000800007f */
[----:B---3--:R-:W-:Y:S05]  /*1cc40*/  @!P0 BRA `(.L_x_53) ;  /* 0xfffffffc00e88947 */ /* 0x008fea000383ffff */
[----:B------:R-:W-:Y:S05]  /*1cc50*/  BRA `(.L_x_361) ;  /* 0xffffff2c00107947 */ /* 0x000fea000383ffff */
.L_x_65:
[----:B------:R-:W-:-:S07]  /*1cc60*/  IMAD.MOV.U32 R15, RZ, RZ, -0x1 ;  /* 0xffffffffff0f7424 */ /* 0x000fce00078e00ff */
[----:B-123-5:R-:W-:Y:S05]  /*1cc70*/  WARPSYNC.COLLECTIVE R15, `(.L_x_362) ;  /* 0x000000000f0c7348 */ /* 0x02efea0003c00000 */
[----:B------:R-:W-:Y:S02]  /*1cc80*/  ELECT P6, UR62, PT ;  /* 0x00000000003e782f */ /* 0x000fe400038c0000 */
[----:B------:R-:W-:Y:S01]  /*1cc90*/  MOV R14, UR62 ;  /* 0x0000003e000e7c02 */ /* 0x000fe20008000f00 */
[----:B-123-5:R-:W-:Y:S10]  /*1cca0*/  ENDCOLLECTIVE ;  /* 0x000000000000791b */ /* 0x02eff40003800000 */
.L_x_362:
[----:B------:R-:W-:Y:S05]  /*1ccb0*/  BRA `(.L_x_363) ;  /* 0xffffff3000987947 */ /* 0x000fea000383ffff */
.L_x_67:
[----:B-1----:R-:W-:-:S04]  /*1ccc0*/  MOV R4, UR47 ;  /* 0x0000002f00047c02 */ /* 0x002fc80008000f00 */
[----:B------:R1:W3:Y:S03]  /*1ccd0*/  SYNCS.PHASECHK.TRANS64.TRYWAIT P2, [R4+URZ+0x344a0], R223 ;  /* 0x0344a0df040075a7 */ /* 0x0002e6000804017f */
[----:B---3--:R-:W-:Y:S05]  /*1cce0*/  @!P2 NANOSLEEP.SYNCS 0x989680 ;  /* 0x009896800000a95d */ /* 0x008fea0003900000 */
[----:B------:R-:W3:Y:S02]  /*1ccf0*/  @!P2 SYNCS.PHASECHK.TRANS64 P2, [R4+URZ+0x344a0], R223 ;  /* 0x0344a0df0400a5a7 */ /* 0x000ee4000804007f */
[----:B---3--:R-:W-:Y:S05]  /*1cd00*/  @!P2 BRA `(.L_x_67) ;  /* 0xfffffffc00eca947 */ /* 0x008fea000383ffff */
[----:B------:R-:W-:Y:S05]  /*1cd10*/  BRA `(.L_x_364) ;  /* 0xffffff3000a87947 */ /* 0x000fea000383ffff */
.L_x_73:
[----:B-1----:R-:W-:-:S04]  /*1cd20*/  IMAD.U32 R12, RZ, RZ, UR47 ;  /* 0x0000002fff0c7e24 */ /* 0x002fc8000f8e00ff */
[----:B------:R1:W2:Y:S03]  /*1cd30*/  SYNCS.PHASECHK.TRANS64.TRYWAIT P3, [R12+URZ+0x344a8], R223 ;  /* 0x0344a8df0c0075a7 */ /* 0x0002a6000806017f */
[----:B--2---:R-:W-:Y:S05]  /*1cd40*/  @!P3 NANOSLEEP.SYNCS 0x989680 ;  /* 0x009896800000b95d */ /* 0x004fea0003900000 */
[----:B------:R-:W2:Y:S02]  /*1cd50*/  @!P3 SYNCS.PHASECHK.TRANS64 P3, [R12+URZ+0x344a8], R223 ;  /* 0x0344a8df0c00b5a7 */ /* 0x000ea4000806007f */
[----:B--2---:R-:W-:Y:S05]  /*1cd60*/  @!P3 BRA `(.L_x_73) ;  /* 0xfffffffc00ecb947 */ /* 0x004fea000383ffff */
[----:B------:R-:W-:Y:S05]  /*1cd70*/  BRA `(.L_x_365) ;  /* 0xffffff3800487947 */ /* 0x000fea000383ffff */
.L_x_78:
[----:B-1----:R-:W-:-:S04]  /*1cd80*/  MOV R12, UR47 ;  /* 0x0000002f000c7c02 */ /* 0x002fc80008000f00 */
[----:B------:R1:W2:Y:S03]  /*1cd90*/  SYNCS.PHASECHK.TRANS64.TRYWAIT P3, [R12+URZ+0x344b0], R223 ;  /* 0x0344b0df0c0075a7 */ /* 0x0002a6000806017f */
[----:B--2---:R-:W-:Y:S05]  /*1cda0*/  @!P3 NANOSLEEP.SYNCS 0x989680 ;  /* 0x009896800000b95d */ /* 0x004fea0003900000 */
[----:B------:R-:W2:Y:S02]  /*1cdb0*/  @!P3 SYNCS.PHASECHK.TRANS64 P3, [R12+URZ+0x344b0], R223 ;  /* 0x0344b0df0c00b5a7 */ /* 0x000ea4000806007f */
[----:B--2---:R-:W-:Y:S05]  /*1cdc0*/  @!P3 BRA `(.L_x_78) ;  /* 0xfffffffc00ecb947 */ /* 0x004fea000383ffff */
[----:B------:R-:W-:Y:S05]  /*1cdd0*/  BRA `(.L_x_366) ;  /* 0xffffff3c00907947 */ /* 0x000fea000383ffff */
.L_x_83:
[----:B-1----:R-:W-:-:S04]  /*1cde0*/  IMAD.U32 R12, RZ, RZ, UR47 ;  /* 0x0000002fff0c7e24 */ /* 0x002fc8000f8e00ff */
[----:B------:R1:W2:Y:S03]  /*1cdf0*/  SYNCS.PHASECHK.TRANS64.TRYWAIT P3, [R12+URZ+0x344b8], R223 ;  /* 0x0344b8df0c0075a7 */ /* 0x0002a6000806017f */
[----:B--2---:R-:W-:Y:S05]  /*1ce00*/  @!P3 NANOSLEEP.SYNCS 0x989680 ;  /* 0x009896800000b95d */ /* 0x004fea0003900000 */
[----:B------:R-:W2:Y:S02]  /*1ce10*/  @!P3 SYNCS.PHASECHK.TRANS64 P3, [R12+URZ+0x344b8], R223 ;  /* 0x0344b8df0c00b5a7 */ /* 0x000ea4000806007f */
[----:B--2---:R-:W-:Y:S05]  /*1ce20*/  @!P3 BRA `(.L_x_83) ;  /* 0xfffffffc00ecb947 */ /* 0x004fea000383ffff */
[----:B------:R-:W-:Y:S05]  /*1ce30*/  BRA `(.L_x_367) ;  /* 0xffffff4000d87947 */ /* 0x000fea000383ffff */
.L_x_88:
[----:B-1----:R-:W-:-:S04]  /*1ce40*/  MOV R13, UR47 ;  /* 0x0000002f000d7c02 */ /* 0x002fc80008000f00 */
[----:B------:R1:W2:Y:S03]  /*1ce50*/  SYNCS.PHASECHK.TRANS64.TRYWAIT P3, [R13+URZ+0x344a0], R20 ;  /* 0x0344a0140d0075a7 */ /* 0x0002a6000806017f */
[----:B--2---:R-:W-:Y:S05]  /*1ce60*/  @!P3 NANOSLEEP.SYNCS 0x989680 ;  /* 0x009896800000b95d */ /* 0x004fea0003900000 */
[----:B------:R-:W2:Y:S02]  /*1ce70*/  @!P3 SYNCS.PHASECHK.TRANS64 P3, [R13+URZ+0x344a0], R20 ;  /* 0x0344a0140d00b5a7 */ /* 0x000ea4000806007f */
[----:B--2---:R-:W-:Y:S05]  /*1ce80*/  @!P3 BRA `(.L_x_88) ;  /* 0xfffffffc00ecb947 */ /* 0x004fea000383ffff */
[----:B------:R-:W-:Y:S05]  /*1ce90*/  BRA `(.L_x_368) ;  /* 0xffffff4800287947 */ /* 0x000fea000383ffff */
.L_x_93:
[----:B-1----:R-:W-:-:S04]  /*1cea0*/  IMAD.U32 R13, RZ, RZ, UR47 ;  /* 0x0000002fff0d7e24 */ /* 0x002fc8000f8e00ff */
[----:B------:R1:W2:Y:S03]  /*1ceb0*/  SYNCS.PHASECHK.TRANS64.TRYWAIT P3, [R13+URZ+0x344a8], R20 ;  /* 0x0344a8140d0075a7 */ /* 0x0002a6000806017f */
[----:B--2---:R-:W-:Y:S05]  /*1cec0*/  @!P3 NANOSLEEP.SYNCS 0x989680 ;  /* 0x009896800000b95d */ /* 0x004fea0003900000 */
[----:B------:R-:W2:Y:S02]  /*1ced0*/  @!P3 SYNCS.PHASECHK.TRANS64 P3, [R13+URZ+0x344a8], R20 ;  /* 0x0344a8140d00b5a7 */ /* 0x000ea4000806007f */
[----:B--2---:R-:W-:Y:S05]  /*1cee0*/  @!P3 BRA `(.L_x_93) ;  /* 0xfffffffc00ecb947 */ /* 0x004fea000383ffff */
[----:B------:R-:W-:Y:S05]  /*1cef0*/  BRA `(.L_x_369) ;  /* 0xffffff4c00b07947 */ /* 0x000fea000383ffff */
.L_x_98:
[----:B-1----:R-:W-:-:S04]  /*1cf00*/  MOV R13, UR47 ;  /* 0x0000002f000d7c02 */ /* 0x002fc80008000f00 */
[----:B------:R1:W2:Y:S03]  /*1cf10*/  SYNCS.PHASECHK.TRANS64.TRYWAIT P3, [R13+URZ+0x344b0], R20 ;  /* 0x0344b0140d0075a7 */ /* 0x0002a6000806017f */
[----:B--2---:R-:W-:Y:S05]  /*1cf20*/  @!P3 NANOSLEEP.SYNCS 0x989680 ;  /* 0x009896800000b95d */ /* 0x004fea0003900000 */
[----:B------:R-:W2:Y:S02]  /*1cf30*/  @!P3 SYNCS.PHASECHK.TRANS64 P3, [R13+URZ+0x344b0], R20 ;  /* 0x0344b0140d00b5a7 */ /* 0x000ea4000806007f */
[----:B--2---:R-:W-:Y:S05]  /*1cf40*/  @!P3 BRA `(.L_x_98) ;  /* 0xfffffffc00ecb947 */ /* 0x004fea000383ffff */
[----:B------:R-:W-:Y:S05]  /*1cf50*/  BRA `(.L_x_370) ;  /* 0xffffff5000f07947 */ /* 0x000fea000383ffff */
.L_x_103:
[----:B-1----:R-:W-:-:S04]  /*1cf60*/  IMAD.U32 R13, RZ, RZ, UR47 ;  /* 0x0000002fff0d7e24 */ /* 0x002fc8000f8e00ff */
[----:B------:R1:W2:Y:S03]  /*1cf70*/  SYNCS.PHASECHK.TRANS64.TRYWAIT P3, [R13+URZ+0x344b8], R20 ;  /* 0x0344b8140d0075a7 */ /* 0x0002a6000806017f */
[----:B--2---:R-:W-:Y:S05]  /*1cf80*/  @!P3 NANOSLEEP.SYNCS 0x989680 ;  /* 0x009896800000b95d */ /* 0x004fea0003900000 */
[----:B------:R-:W2:Y:S02]  /*1cf90*/  @!P3 SYNCS.PHASECHK.TRANS64 P3, [R13+URZ+0x344b8], R20 ;  /* 0x0344b8140d00b5a7 */ /* 0x000ea4000806007f */
[----:B--2---:R-:W-:Y:S05]  /*1cfa0*/  @!P3 BRA `(.L_x_103) ;  /* 0xfffffffc00ecb947 */ /* 0x004fea000383ffff */
[----:B------:R-:W-:Y:S05]  /*1cfb0*/  BRA `(.L_x_371) ;  /* 0xffffff5800307947 */ /* 0x000fea000383ffff */
.L_x_108:
[----:B-1----:R-:W-:-:S04]  /*1cfc0*/  MOV R12, UR47 ;  /* 0x0000002f000c7c02 */ /* 0x002fc80008000f00 */
[----:B------:R1:W2:Y:S03]  /*1cfd0*/  SYNCS.PHASECHK.TRANS64.TRYWAIT P3, [R12+URZ+0x344a0], R223 ;  /* 0x0344a0df0c0075a7 */ /* 0x0002a6000806017f */
[----:B--2---:R-:W-:Y:S05]  /*1cfe0*/  @!P3 NANOSLEEP.SYNCS 0x989680 ;  /* 0x009896800000b95d */ /* 0x004fea0003900000 */
[----:B------:R-:W2:Y:S02]  /*1cff0*/  @!P3 SYNCS.PHASECHK.TRANS64 P3, [R12+URZ+0x344a0], R223 ;  /* 0x0344a0df0c00b5a7 */ /* 0x000ea4000806007f */
[----:B--2---:R-:W-:Y:S05]  /*1d000*/  @!P3 BRA `(.L_x_108) ;  /* 0xfffffffc00ecb947 */ /* 0x004fea000383ffff */
[----:B------:R-:W-:Y:S05]  /*1d010*/  BRA `(.L_x_372) ;  /* 0xffffff5c00707947 */ /* 0x000fea000383ffff */
.L_x_113:
[----:B-1----:R-:W-:-:S04]  /*1d020*/  IMAD.U32 R12, RZ, RZ, UR47 ;  /* 0x0000002fff0c7e24 */ /* 0x002fc8000f8e00ff */
[----:B------:R1:W2:Y:S03]  /*1d030*/  SYNCS.PHASECHK.TRANS64.TRYWAIT P3, [R12+URZ+0x344a8], R223 ;  /* 0x0344a8df0c0075a7 */ /* 0x0002a6000806017f */
[----:B--2---:R-:W-:Y:S05]  /*1d040*/  @!P3 NANOSLEEP.SYNCS 0x989680 ;  /* 0x009896800000b95d */ /* 0x004fea0003900000 */
[----:B------:R-:W2:Y:S02]  /*1d050*/  @!P3 SYNCS.PHASECHK.TRANS64 P3, [R12+URZ+0x344a8], R223 ;  /* 0x0344a8df0c00b5a7 */ /* 0x000ea4000806007f */
[----:B--2---:R-:W-:Y:S05]  /*1d060*/  @!P3 BRA `(.L_x_113) ;  /* 0xfffffffc00ecb947 */ /* 0x004fea000383ffff */
[----:B------:R-:W-:Y:S05]  /*1d070*/  BRA `(.L_x_373) ;  /* 0xffffff6000f07947 */ /* 0x000fea000383ffff */
.L_x_118:
[----:B-1----:R-:W-:-:S04]  /*1d080*/  MOV R12, UR47 ;  /* 0x0000002f000c7c02 */ /* 0x002fc80008000f00 */
[----:B------:R1:W2:Y:S03]  /*1d090*/  SYNCS.PHASECHK.TRANS64.TRYWAIT P3, [R12+URZ+0x344b0], R223 ;  /* 0x0344b0df0c0075a7 */ /* 0x0002a6000806017f */
[----:B--2---:R-:W-:Y:S05]  /*1d0a0*/  @!P3 NANOSLEEP.SYNCS 0x989680 ;  /* 0x009896800000b95d */ /* 0x004fea0003900000 */
[----:B------:R-:W2:Y:S02]  /*1d0b0*/  @!P3 SYNCS.PHASECHK.TRANS64 P3, [R12+URZ+0x344b0], R223 ;  /* 0x0344b0df0c00b5a7 */ /* 0x000ea4000806007f */
[----:B--2---:R-:W-:Y:S05]  /*1d0c0*/  @!P3 BRA `(.L_x_118) ;  /* 0xfffffffc00ecb947 */ /* 0x004fea000383ffff */
[----:B------:R-:W-:Y:S05]  /*1d0d0*/  BRA `(.L_x_374) ;  /* 0xffffff6800307947 */ /* 0x000fea000383ffff */
.L_x_123:
[----:B-1----:R-:W-:-:S04]  /*1d0e0*/  IMAD.U32 R12, RZ, RZ, UR47 ;  /* 0x0000002fff0c7e24 */ /* 0x002fc8000f8e00ff */
[----:B------:R1:W2:Y:S03]  /*1d0f0*/  SYNCS.PHASECHK.TRANS64.TRYWAIT P3, [R12+URZ+0x344b8], R223 ;  /* 0x0344b8df0c0075a7 */ /* 0x0002a6000806017f */
[----:B--2---:R-:W-:Y:S05]  /*1d100*/  @!P3 NANOSLEEP.SYNCS 0x989680 ;  /* 0x009896800000b95d */ /* 0x004fea0003900000 */
[----:B------:R-:W2:Y:S02]  /*1d110*/  @!P3 SYNCS.PHASECHK.TRANS64 P3, [R12+URZ+0x344b8], R223 ;  /* 0x0344b8df0c00b5a7 */ /* 0x000ea4000806007f */
[----:B--2---:R-:W-:Y:S05]  /*1d120*/  @!P3 BRA `(.L_x_123) ;  /* 0xfffffffc00ecb947 */ /* 0x004fea000383ffff */
[----:B------:R-:W-:Y:S05]  /*1d130*/  BRA `(.L_x_375) ;  /* 0xffffff6c00707947 */ /* 0x000fea000383ffff */
.L_x_128:
[----:B-1----:R-:W-:-:S04]  /*1d140*/  MOV R13, UR47 ;  /* 0x0000002f000d7c02 */ /* 0x002fc80008000f00 */
[----:B------:R1:W2:Y:S03]  /*1d150*/  SYNCS.PHASECHK.TRANS64.TRYWAIT P3, [R13+URZ+0x344a0], R20 ;  /* 0x0344a0140d0075a7 */ /* 0x0002a6000806017f */
[----:B--2---:R-:W-:Y:S05]  /*1d160*/  @!P3 NANOSLEEP.SYNCS 0x989680 ;  /* 0x009896800000b95d */ /* 0x004fea0003900000 */
[----:B------:R-:W2:Y:S02]  /*1d170*/  @!P3 SYNCS.PHASECHK.TRANS64 P3, [R13+URZ+0x344a0], R20 ;  /* 0x0344a0140d00b5a7 */ /* 0x000ea4000806007f */
[----:B--2---:R-:W-:Y:S05]  /*1d180*/  @!P3 BRA `(.L_x_128) ;  /* 0xfffffffc00ecb947 */ /* 0x004fea000383ffff */
[----:B------:R-:W-:Y:S05]  /*1d190*/  BRA `(.L_x_376) ;  /* 0xffffff7000b07947 */ /* 0x000fea000383ffff */
.L_x_133:
[----:B-1----:R-:W-:-:S04]  /*1d1a0*/  IMAD.U32 R13, RZ, RZ, UR47 ;  /* 0x0000002fff0d7e24 */ /* 0x002fc8000f8e00ff */
[----:B------:R1:W2:Y:S03]  /*1d1b0*/  SYNCS.PHASECHK.TRANS64.TRYWAIT P3, [R13+URZ+0x344a8], R20 ;  /* 0x0344a8140d0075a7 */ /* 0x0002a6000806017f */
[----:B--2---:R-:W-:Y:S05]  /*1d1c0*/  @!P3 NANOSLEEP.SYNCS 0x989680 ;  /* 0x009896800000b95d */ /* 0x004fea0003900000 */
[----:B------:R-:W2:Y:S02]  /*1d1d0*/  @!P3 SYNCS.PHASECHK.TRANS64 P3, [R13+URZ+0x344a8], R20 ;  /* 0x0344a8140d00b5a7 */ /* 0x000ea4000806007f */
[----:B--2---:R-:W-:Y:S05]  /*1d1e0*/  @!P3 BRA `(.L_x_133) ;  /* 0xfffffffc00ecb947 */ /* 0x004fea000383ffff */
[----:B------:R-:W-:Y:S05]  /*1d1f0*/  BRA `(.L_x_377) ;  /* 0xffffff7800307947 */ /* 0x000fea000383ffff */
.L_x_138:
[----:B-1----:R-:W-:-:S04]  /*1d200*/  MOV R13, UR47 ;  /* 0x0000002f000d7c02 */ /* 0x002fc80008000f00 */
[----:B------:R1:W2:Y:S03]  /*1d210*/  SYNCS.PHASECHK.TRANS64.TRYWAIT P3, [R13+URZ+0x344b0], R20 ;  /* 0x0344b0140d0075a7 */ /* 0x0002a6000806017f */
[----:B--2---:R-:W-:Y:S05]  /*1d220*/  @!P3 NANOSLEEP.SYNCS 0x989680 ;  /* 0x009896800000b95d */ /* 0x004fea0003900000 */
[----:B------:R-:W2:Y:S02]  /*1d230*/  @!P3 SYNCS.PHASECHK.TRANS64 P3, [R13+URZ+0x344b0], R20 ;  /* 0x0344b0140d00b5a7 */ /* 0x000ea4000806007f */
[----:B--2---:R-:W-:Y:S05]  /*1d240*/  @!P3 BRA `(.L_x_138) ;  /* 0xfffffffc00ecb947 */ /* 0x004fea000383ffff */
[----:B------:R-:W-:Y:S05]  /*1d250*/  BRA `(.L_x_378) ;  /* 0xffffff7c00707947 */ /* 0x000fea000383ffff */
.L_x_143:
[----:B-1----:R-:W-:-:S04]  /*1d260*/  IMAD.U32 R13, RZ, RZ, UR47 ;  /* 0x0000002fff0d7e24 */ /* 0x002fc8000f8e00ff */
[----:B------:R1:W2:Y:S03]  /*1d270*/  SYNCS.PHASECHK.TRANS64.TRYWAIT P3, [R13+URZ+0x344b8], R20 ;  /* 0x0344b8140d0075a7 */ /* 0x0002a6000806017f */
[----:B--2---:R-:W-:Y:S05]  /*1d280*/  @!P3 NANOSLEEP.SYNCS 0x989680 ;  /* 0x009896800000b95d */ /* 0x004fea0003900000 */
[----:B------:R-:W2:Y:S02]  /*1d290*/  @!P3 SYNCS.PHASECHK.TRANS64 P3, [R13+URZ+0x344b8], R20 ;  /* 0x0344b8140d00b5a7 */ /* 0x000ea4000806007f */
[----:B--2---:R-:W-:Y:S05]  /*1d2a0*/  @!P3 BRA `(.L_x_143) ;  /* 0xfffffffc00ecb947 */ /* 0x004fea000383ffff */
[----:B------:R-:W-:Y:S05]  /*1d2b0*/  BRA `(.L_x_379) ;  /* 0xffffff8000b07947 */ /* 0x000fea000383ffff */
.L_x_148:
[----:B-1----:R-:W-:-:S04]  /*1d2c0*/  MOV R3, UR4 ;  /* 0x0000000400037c02 */ /* 0x002fc80008000f00 */
[----:B------:R1:W2:Y:S03]  /*1d2d0*/  SYNCS.PHASECHK.TRANS64.TRYWAIT P2, [R3+URZ+0x34400], R0 ;  /* 0x03440000030075a7 */ /* 0x0002a6000804017f */
[----:B--2---:R-:W-:Y:S05]  /*1d2e0*/  @!P2 NANOSLEEP.SYNCS 0x989680 ;  /* 0x009896800000a95d */ /* 0x004fea0003900000 */
[----:B------:R-:W2:Y:S02]  /*1d2f0*/  @!P2 SYNCS.PHASECHK.TRANS64 P2, [R3+URZ+0x34400], R0 ;  /* 0x034400000300a5a7 */ /* 0x000ea4000804007f */
[----:B--2---:R-:W-:Y:S05]  /*1d300*/  @!P2 BRA `(.L_x_148) ;  /* 0xfffffffc00eca947 */ /* 0x004fea000383ffff */
[----:B------:R-:W-:Y:S05]  /*1d310*/  BRA `(.L_x_380) ;  /* 0xffffff88000c7947 */ /* 0x000fea000383ffff */
.L_x_152:
[----:B--2---:R-:W-:-:S04]  /*1d320*/  IMAD.U32 R3, RZ, RZ, UR4 ;  /* 0x00000004ff037e24 */ /* 0x004fc8000f8e00ff */
[----:B------:R2:W3:Y:S03]  /*1d330*/  SYNCS.PHASECHK.TRANS64.TRYWAIT P2, [R3+URZ+0x34400], R2 ;  /* 0x03440002030075a7 */ /* 0x0004e6000804017f */
[----:B---3--:R-:W-:Y:S05]  /*1d340*/  @!P2 NANOSLEEP.SYNCS 0x989680 ;  /* 0x009896800000a95d */ /* 0x008fea0003900000 */
[----:B------:R-:W3:Y:S02]  /*1d350*/  @!P2 SYNCS.PHASECHK.TRANS64 P2, [R3+URZ+0x34400], R2 ;  /* 0x034400020300a5a7 */ /* 0x000ee4000804007f */
[----:B---3--:R-:W-:Y:S05]  /*1d360*/  @!P2 BRA `(.L_x_152) ;  /* 0xfffffffc00eca947 */ /* 0x008fea000383ffff */
[----:B------:R-:W-:Y:S05]  /*1d370*/  BRA `(.L_x_381) ;  /* 0xffffff8800b47947 */ /* 0x000fea000383ffff */
.L_x_170:
[----:B-1----:R-:W-:-:S04]  /*1d380*/  MOV R3, UR6 ;  /* 0x0000000600037c02 */ /* 0x002fc80008000f00 */
[----:B------:R1:W2:Y:S03]  /*1d390*/  SYNCS.PHASECHK.TRANS64.TRYWAIT P0, [R3+URZ+0x344e8], R0 ;  /* 0x0344e800030075a7 */ /* 0x0002a6000800017f */
[----:B--2---:R-:W-:Y:S05]  /*1d3a0*/  @!P0 NANOSLEEP.SYNCS 0x989680 ;  /* 0x009896800000895d */ /* 0x004fea0003900000 */
[----:B------:R-:W2:Y:S02]  /*1d3b0*/  @!P0 SYNCS.PHASECHK.TRANS64 P0, [R3+URZ+0x344e8], R0 ;  /* 0x0344e800030085a7 */ /* 0x000ea4000800007f */
[----:B--2---:R-:W-:Y:S05]  /*1d3c0*/  @!P0 BRA `(.L_x_170) ;  /* 0xfffffffc00ec8947 */ /* 0x004fea000383ffff */
[----:B------:R-:W-:Y:S05]  /*1d3d0*/  BRA `(.L_x_382) ;  /* 0xffffff98000c7947 */ /* 0x000fea000383ffff */
.L_x_172:
[----:B-1----:R-:W-:-:S04]  /*1d3e0*/  IMAD.U32 R6, RZ, RZ, UR7 ;  /* 0x00000007ff067e24 */ /* 0x002fc8000f8e00ff */
[----:B------:R1:W2:Y:S03]  /*1d3f0*/  SYNCS.PHASECHK.TRANS64.TRYWAIT P0, [R6+URZ+0x34400], R3 ;  /* 0x03440003060075a7 */ /* 0x0002a6000800017f */
[----:B--2---:R-:W-:Y:S05]  /*1d400*/  @!P0 NANOSLEEP.SYNCS 0x989680 ;  /* 0x009896800000895d */ /* 0x004fea0003900000 */
[----:B------:R-:W2:Y:S02]  /*1d410*/  @!P0 SYNCS.PHASECHK.TRANS64 P0, [R6+URZ+0x34400], R3 ;  /* 0x03440003060085a7 */ /* 0x000ea4000800007f */
[----:B--2---:R-:W-:Y:S05]  /*1d420*/  @!P0 BRA `(.L_x_172) ;  /* 0xfffffffc00ec8947 */ /* 0x004fea000383ffff */
[----:B------:R-:W-:Y:S05]  /*1d430*/  BRA `(.L_x_383) ;  /* 0xffffff9800387947 */ /* 0x000fea000383ffff */
.L_x_178:
[----:B--2---:R-:W-:-:S04]  /*1d440*/  MOV R3, UR6 ;  /* 0x0000000600037c02 */ /* 0x004fc80008000f00 */
[----:B------:R2:W3:Y:S03]  /*1d450*/  SYNCS.PHASECHK.TRANS64.TRYWAIT P1, [R3+URZ+0x344c0], R8 ;  /* 0x0344c008030075a7 */ /* 0x0004e6000802017f */
[----:B---3--:R-:W-:Y:S05]  /*1d460*/  @!P1 NANOSLEEP.SYNCS 0x989680 ;  /* 0x009896800000995d */ /* 0x008fea0003900000 */
[----:B------:R-:W3:Y:S02]  /*1d470*/  @!P1 SYNCS.PHASECHK.TRANS64 P1, [R3+URZ+0x344c0], R8 ;  /* 0x0344c008030095a7 */ /* 0x000ee4000802007f */
[----:B---3--:R-:W-:Y:S05]  /*1d480*/  @!P1 BRA `(.L_x_178) ;  /* 0xfffffffc00ec9947 */ /* 0x008fea000383ffff */
[----:B------:R-:W-:Y:S05]  /*1d490*/  BRA `(.L_x_384) ;  /* 0xffffff9800e47947 */ /* 0x000fea000383ffff */
.L_x_184:
[----:B--2---:R-:W-:-:S04]  /*1d4a0*/  IMAD.U32 R3, RZ, RZ, UR6 ;  /* 0x00000006ff037e24 */ /* 0x004fc8000f8e00ff */
[----:B------:R2:W4:Y:S03]  /*1d4b0*/  SYNCS.PHASECHK.TRANS64.TRYWAIT P1, [R3+URZ+0x344c8], R8 ;  /* 0x0344c808030075a7 */ /* 0x000526000802017f */
[----:B----4-:R-:W-:Y:S05]  /*1d4c0*/  @!P1 NANOSLEEP.SYNCS 0x989680 ;  /* 0x009896800000995d */ /* 0x010fea0003900000 */
[----:B------:R-:W4:Y:S02]  /*1d4d0*/  @!P1 SYNCS.PHASECHK.TRANS64 P1, [R3+URZ+0x344c8], R8 ;  /* 0x0344c808030095a7 */ /* 0x000f24000802007f */
[----:B----4-:R-:W-:Y:S05]  /*1d4e0*/  @!P1 BRA `(.L_x_184) ;  /* 0xfffffffc00ec9947 */ /* 0x010fea000383ffff */
[----:B------:R-:W-:Y:S05]  /*1d4f0*/  BRA `(.L_x_385) ;  /* 0xffffff9c00207947 */ /* 0x000fea000383ffff */
.L_x_190:
[----:B-12---:R-:W-:-:S04]  /*1d500*/  MOV R3, UR6 ;  /* 0x0000000600037c02 */ /* 0x006fc80008000f00 */
[----:B------:R1:W2:Y:S03]  /*1d510*/  SYNCS.PHASECHK.TRANS64.TRYWAIT P1, [R3+URZ+0x344d0], R8 ;  /* 0x0344d008030075a7 */ /* 0x0002a6000802017f */
[----:B--2---:R-:W-:Y:S05]  /*1d520*/  @!P1 NANOSLEEP.SYNCS 0x989680 ;  /* 0x009896800000995d */ /* 0x004fea0003900000 */
[----:B------:R-:W2:Y:S02]  /*1d530*/  @!P1 SYNCS.PHASECHK.TRANS64 P1, [R3+URZ+0x344d0], R8 ;  /* 0x0344d008030095a7 */ /* 0x000ea4000802007f */
[----:B--2---:R-:W-:Y:S05]  /*1d540*/  @!P1 BRA `(.L_x_190) ;  /* 0xfffffffc00ec9947 */ /* 0x004fea000383ffff */
[----:B------:R-:W-:Y:S05]  /*1d550*/  BRA `(.L_x_386) ;  /* 0xffffff9c00647947 */ /* 0x000fea000383ffff */
.L_x_196:
[----:B-12---:R-:W-:-:S04]  /*1d560*/  IMAD.U32 R3, RZ, RZ, UR6 ;  /* 0x00000006ff037e24 */ /* 0x006fc8000f8e00ff */
[----:B------:R1:W2:Y:S03]  /*1d570*/  SYNCS.PHASECHK.TRANS64.TRYWAIT P1, [R3+URZ+0x344d8], R8 ;  /* 0x0344d808030075a7 */ /* 0x0002a6000802017f */
[----:B--2---:R-:W-:Y:S05]  /*1d580*/  @!P1 NANOSLEEP.SYNCS 0x989680 ;  /* 0x009896800000995d */ /* 0x004fea0003900000 */
[----:B------:R-:W2:Y:S02]  /*1d590*/  @!P1 SYNCS.PHASECHK.TRANS64 P1, [R3+URZ+0x344d8], R8 ;  /* 0x0344d808030095a7 */ /* 0x000ea4000802007f */
[----:B--2---:R-:W-:Y:S05]  /*1d5a0*/  @!P1 BRA `(.L_x_196) ;  /* 0xfffffffc00ec9947 */ /* 0x004fea000383ffff */
[----:B------:R-:W-:Y:S05]  /*1d5b0*/  BRA `(.L_x_387) ;  /* 0xffffff9c00a87947 */ /* 0x000fea000383ffff */
.L_x_202:
[----:B-12---:R-:W-:-:S04]  /*1d5c0*/  MOV R3, UR6 ;  /* 0x0000000600037c02 */ /* 0x006fc80008000f00 */
[----:B------:R1:W2:Y:S03]  /*1d5d0*/  SYNCS.PHASECHK.TRANS64.TRYWAIT P1, [R3+URZ+0x344c0], R2 ;  /* 0x0344c002030075a7 */ /* 0x0002a6000802017f */
[----:B--2---:R-:W-:Y:S05]  /*1d5e0*/  @!P1 NANOSLEEP.SYNCS 0x989680 ;  /* 0x009896800000995d */ /* 0x004fea0003900000 */
[----:B------:R-:W2:Y:S02]  /*1d5f0*/  @!P1 SYNCS.PHASECHK.TRANS64 P1, [R3+URZ+0x344c0], R2 ;  /* 0x0344c002030095a7 */ /* 0x000ea4000802007f */
[----:B--2---:R-:W-:Y:S05]  /*1d600*/  @!P1 BRA `(.L_x_202) ;  /* 0xfffffffc00ec9947 */ /* 0x004fea000383ffff */
[----:B------:R-:W-:Y:S05]  /*1d610*/  BRA `(.L_x_388) ;  /* 0xffffff9c00f47947 */ /* 0x000fea000383ffff */
.L_x_208:
[----:B-123--:R-:W-:-:S04]  /*1d620*/  IMAD.U32 R3, RZ, RZ, UR6 ;  /* 0x00000006ff037e24 */ /* 0x00efc8000f8e00ff */
[----:B------:R1:W2:Y:S03]  /*1d630*/  SYNCS.PHASECHK.TRANS64.TRYWAIT P1, [R3+URZ+0x344c8], R2 ;  /* 0x0344c802030075a7 */ /* 0x0002a6000802017f */
[----:B--2---:R-:W-:Y:S05]  /*1d640*/  @!P1 NANOSLEEP.SYNCS 0x989680 ;  /* 0x009896800000995d */ /* 0x004fea0003900000 */
[----:B------:R-:W2:Y:S02]  /*1d650*/  @!P1 SYNCS.PHASECHK.TRANS64 P1, [R3+URZ+0x344c8], R2 ;  /* 0x0344c802030095a7 */ /* 0x000ea4000802007f */
[----:B--2---:R-:W-:Y:S05]  /*1d660*/  @!P1 BRA `(.L_x_208) ;  /* 0xfffffffc00ec9947 */ /* 0x004fea000383ffff */
[----:B------:R-:W-:Y:S05]  /*1d670*/  BRA `(.L_x_389) ;  /* 0xffffffa000287947 */ /* 0x000fea000383ffff */
.L_x_214:
[----:B-1234-:R-:W-:-:S04]  /*1d680*/  MOV R3, UR6 ;  /* 0x0000000600037c02 */ /* 0x01efc80008000f00 */
[----:B------:R1:W2:Y:S03]  /*1d690*/  SYNCS.PHASECHK.TRANS64.TRYWAIT P1, [R3+URZ+0x344d0], R2 ;  /* 0x0344d002030075a7 */ /* 0x0002a6000802017f */
[----:B--2---:R-:W-:Y:S05]  /*1d6a0*/  @!P1 NANOSLEEP.SYNCS 0x989680 ;  /* 0x009896800000995d */ /* 0x004fea0003900000 */
[----:B------:R-:W2:Y:S02]  /*1d6b0*/  @!P1 SYNCS.PHASECHK.TRANS64 P1, [R3+URZ+0x344d0], R2 ;  /* 0x0344d002030095a7 */ /* 0x000ea4000802007f */
[----:B--2---:R-:W-:Y:S05]  /*1d6c0*/  @!P1 BRA `(.L_x_214) ;  /* 0xfffffffc00ec9947 */ /* 0x004fea000383ffff */
[----:B------:R-:W-:Y:S05]  /*1d6d0*/  BRA `(.L_x_390) ;  /* 0xffffffa000607947 */ /* 0x000fea000383ffff */
.L_x_220:
[----:B-1234-:R-:W-:-:S04]  /*1d6e0*/  IMAD.U32 R3, RZ, RZ, UR6 ;  /* 0x00000006ff037e24 */ /* 0x01efc8000f8e00ff */
[----:B------:R1:W2:Y:S03]  /*1d6f0*/  SYNCS.PHASECHK.TRANS64.TRYWAIT P1, [R3+URZ+0x344d8], R2 ;  /* 0x0344d802030075a7 */ /* 0x0002a6000802017f */
[----:B--2---:R-:W-:Y:S05]  /*1d700*/  @!P1 NANOSLEEP.SYNCS 0x989680 ;  /* 0x009896800000995d */ /* 0x004fea0003900000 */
[----:B------:R-:W2:Y:S02]  /*1d710*/  @!P1 SYNCS.PHASECHK.TRANS64 P1, [R3+URZ+0x344d8], R2 ;  /* 0x0344d802030095a7 */ /* 0x000ea4000802007f */
[----:B--2---:R-:W-:Y:S05]  /*1d720*/  @!P1 BRA `(.L_x_220) ;  /* 0xfffffffc00ec9947 */ /* 0x004fea000383ffff */
[----:B------:R-:W-:Y:S05]  /*1d730*/  BRA `(.L_x_391) ;  /* 0xffffffa000987947 */ /* 0x000fea000383ffff */
.L_x_226:
[----:B-1234-:R-:W-:-:S04]  /*1d740*/  MOV R3, UR6 ;  /* 0x0000000600037c02 */ /* 0x01efc80008000f00 */
[----:B------:R1:W2:Y:S03]  /*1d750*/  SYNCS.PHASECHK.TRANS64.TRYWAIT P1, [R3+URZ+0x344c0], R8 ;  /* 0x0344c008030075a7 */ /* 0x0002a6000802017f */
[----:B--2---:R-:W-:Y:S05]  /*1d760*/  @!P1 NANOSLEEP.SYNCS 0x989680 ;  /* 0x009896800000995d */ /* 0x004fea0003900000 */
[----:B------:R-:W2:Y:S02]  /*1d770*/  @!P1 SYNCS.PHASECHK.TRANS64 P1, [R3+URZ+0x344c0], R8 ;  /* 0x0344c008030095a7 */ /* 0x000ea4000802007f */
[----:B--2---:R-:W-:Y:S05]  /*1d780*/  @!P1 BRA `(.L_x_226) ;  /* 0xfffffffc00ec9947 */ /* 0x004fea000383ffff */
[----:B------:R-:W-:Y:S05]  /*1d790*/  BRA `(.L_x_392) ;  /* 0xffffffa000d47947 */ /* 0x000fea000383ffff */
.L_x_232:
[----:B-1234-:R-:W-:-:S04]  /*1d7a0*/  IMAD.U32 R3, RZ, RZ, UR6 ;  /* 0x00000006ff037e24 */ /* 0x01efc8000f8e00ff */
[----:B------:R1:W2:Y:S03]  /*1d7b0*/  SYNCS.PHASECHK.TRANS64.TRYWAIT P1, [R3+URZ+0x344c8], R8 ;  /* 0x0344c808030075a7 */ /* 0x0002a6000802017f */
[----:B--2---:R-:W-:Y:S05]  /*1d7c0*/  @!P1 NANOSLEEP.SYNCS 0x989680 ;  /* 0x009896800000995d */ /* 0x004fea0003900000 */
[----:B------:R-:W2:Y:S02]  /*1d7d0*/  @!P1 SYNCS.PHASECHK.TRANS64 P1, [R3+URZ+0x344c8], R8 ;  /* 0x0344c808030095a7 */ /* 0x000ea4000802007f */
[----:B--2---:R-:W-:Y:S05]  /*1d7e0*/  @!P1 BRA `(.L_x_232) ;  /* 0xfffffffc00ec9947 */ /* 0x004fea000383ffff */
[----:B------:R-:W-:Y:S05]  /*1d7f0*/  BRA `(.L_x_393) ;  /* 0xffffffa400087947 */ /* 0x000fea000383ffff */
.L_x_238:
[----:B-1234-:R-:W-:-:S04]  /*1d800*/  MOV R3, UR6 ;  /* 0x0000000600037c02 */ /* 0x01efc80008000f00 */
[----:B------:R1:W2:Y:S03]  /*1d810*/  SYNCS.PHASECHK.TRANS64.TRYWAIT P1, [R3+URZ+0x344d0], R8 ;  /* 0x0344d008030075a7 */ /* 0x0002a6000802017f */
[----:B--2---:R-:W-:Y:S05]  /*1d820*/  @!P1 NANOSLEEP.SYNCS 0x989680 ;  /* 0x009896800000995d */ /* 0x004fea0003900000 */
[----:B------:R-:W2:Y:S02]  /*1d830*/  @!P1 SYNCS.PHASECHK.TRANS64 P1, [R3+URZ+0x344d0], R8 ;  /* 0x0344d008030095a7 */ /* 0x000ea4000802007f */
[----:B--2---:R-:W-:Y:S05]  /*1d840*/  @!P1 BRA `(.L_x_238) ;  /* 0xfffffffc00ec9947 */ /* 0x004fea000383ffff */
[----:B------:R-:W-:Y:S05]  /*1d850*/  BRA `(.L_x_394) ;  /* 0xffffffa400407947 */ /* 0x000fea000383ffff */
.L_x_244:
[----:B-1234-:R-:W-:-:S04]  /*1d860*/  IMAD.U32 R3, RZ, RZ, UR6 ;  /* 0x00000006ff037e24 */ /* 0x01efc8000f8e00ff */
[----:B------:R1:W2:Y:S03]  /*1d870*/  SYNCS.PHASECHK.TRANS64.TRYWAIT P1, [R3+URZ+0x344d8], R8 ;  /* 0x0344d808030075a7 */ /* 0x0002a6000802017f */
[----:B--2---:R-:W-:Y:S05]  /*1d880*/  @!P1 NANOSLEEP.SYNCS 0x989680 ;  /* 0x009896800000995d */ /* 0x004fea0003900000 */
[----:B------:R-:W2:Y:S02]  /*1d890*/  @!P1 SYNCS.PHASECHK.TRANS64 P1, [R3+URZ+0x344d8], R8 ;  /* 0x0344d808030095a7 */ /* 0x000ea4000802007f */
[----:B--2---:R-:W-:Y:S05]  /*1d8a0*/  @!P1 BRA `(.L_x_244) ;  /* 0xfffffffc00ec9947 */ /* 0x004fea000383ffff */
[----:B------:R-:W-:Y:S05]  /*1d8b0*/  BRA `(.L_x_395) ;  /* 0xffffffa400787947 */ /* 0x000fea000383ffff */
.L_x_250:
[----:B-1234-:R-:W-:-:S04]  /*1d8c0*/  MOV R3, UR6 ;  /* 0x0000000600037c02 */ /* 0x01efc80008000f00 */
[----:B------:R1:W2:Y:S03]  /*1d8d0*/  SYNCS.PHASECHK.TRANS64.TRYWAIT P1, [R3+URZ+0x344c0], R2 ;  /* 0x0344c002030075a7 */ /* 0x0002a6000802017f */
[----:B--2---:R-:W-:Y:S05]  /*1d8e0*/  @!P1 NANOSLEEP.SYNCS 0x989680 ;  /* 0x009896800000995d */ /* 0x004fea0003900000 */
[----:B------:R-:W2:Y:S02]  /*1d8f0*/  @!P1 SYNCS.PHASECHK.TRANS64 P1, [R3+URZ+0x344c0], R2 ;  /* 0x0344c002030095a7 */ /* 0x000ea4000802007f */
[----:B--2---:R-:W-:Y:S05]  /*1d900*/  @!P1 BRA `(.L_x_250) ;  /* 0xfffffffc00ec9947 */ /* 0x004fea000383ffff */
[----:B------:R-:W-:Y:S05]  /*1d910*/  BRA `(.L_x_396) ;  /* 0xffffffa400b47947 */ /* 0x000fea000383ffff */
.L_x_256:
[----:B-1234-:R-:W-:-:S04]  /*1d920*/  IMAD.U32 R3, RZ, RZ, UR6 ;  /* 0x00000006ff037e24 */ /* 0x01efc8000f8e00ff */
[----:B------:R1:W2:Y:S03]  /*1d930*/  SYNCS.PHASECHK.TRANS64.TRYWAIT P1, [R3+URZ+0x344c8], R2 ;  /* 0x0344c802030075a7 */ /* 0x0002a6000802017f */
[----:B--2---:R-:W-:Y:S05]  /*1d940*/  @!P1 NANOSLEEP.SYNCS 0x989680 ;  /* 0x009896800000995d */ /* 0x004fea0003900000 */
[----:B------:R-:W2:Y:S02]  /*1d950*/  @!P1 SYNCS.PHASECHK.TRANS64 P1, [R3+URZ+0x344c8], R2 ;  /* 0x0344c802030095a7 */ /* 0x000ea4000802007f */
[----:B--2---:R-:W-:Y:S05]  /*1d960*/  @!P1 BRA `(.L_x_256) ;  /* 0xfffffffc00ec9947 */ /* 0x004fea000383ffff */
[----:B------:R-:W-:Y:S05]  /*1d970*/  BRA `(.L_x_397) ;  /* 0xffffffa400e87947 */ /* 0x000fea000383ffff */
.L_x_262:
[----:B-1234-:R-:W-:-:S04]  /*1d980*/  MOV R3, UR6 ;  /* 0x0000000600037c02 */ /* 0x01efc80008000f00 */
[----:B------:R1:W2:Y:S03]  /*1d990*/  SYNCS.PHASECHK.TRANS64.TRYWAIT P1, [R3+URZ+0x344d0], R2 ;  /* 0x0344d002030075a7 */ /* 0x0002a6000802017f */
[----:B--2---:R-:W-:Y:S05]  /*1d9a0*/  @!P1 NANOSLEEP.SYNCS 0x989680 ;  /* 0x009896800000995d */ /* 0x004fea0003900000 */
[----:B------:R-:W2:Y:S02]  /*1d9b0*/  @!P1 SYNCS.PHASECHK.TRANS64 P1, [R3+URZ+0x344d0], R2 ;  /* 0x0344d002030095a7 */ /* 0x000ea4000802007f */
[----:B--2---:R-:W-:Y:S05]  /*1d9c0*/  @!P1 BRA `(.L_x_262) ;  /* 0xfffffffc00ec9947 */ /* 0x004fea000383ffff */
[----:B------:R-:W-:Y:S05]  /*1d9d0*/  BRA `(.L_x_398) ;  /* 0xffffffa800247947 */ /* 0x000fea000383ffff */
.L_x_268:
[----:B-1234-:R-:W-:-:S04]  /*1d9e0*/  IMAD.U32 R3, RZ, RZ, UR6 ;  /* 0x00000006ff037e24 */ /* 0x01efc8000f8e00ff */
[----:B------:R1:W2:Y:S03]  /*1d9f0*/  SYNCS.PHASECHK.TRANS64.TRYWAIT P1, [R3+URZ+0x344d8], R2 ;  /* 0x0344d802030075a7 */ /* 0x0002a6000802017f */
[----:B--2---:R-:W-:Y:S05]  /*1da00*/  @!P1 NANOSLEEP.SYNCS 0x989680 ;  /* 0x009896800000995d */ /* 0x004fea0003900000 */
[----:B------:R-:W2:Y:S02]  /*1da10*/  @!P1 SYNCS.PHASECHK.TRANS64 P1, [R3+URZ+0x344d8], R2 ;  /* 0x0344d802030095a7 */ /* 0x000ea4000802007f */
[----:B--2---:R-:W-:Y:S05]  /*1da20*/  @!P1 BRA `(.L_x_268) ;  /* 0xfffffffc00ec9947 */ /* 0x004fea000383ffff */
[----:B------:R-:W-:Y:S05]  /*1da30*/  BRA `(.L_x_399) ;  /* 0xffffffa800607947 */ /* 0x000fea000383ffff */
.L_x_283:
[----:B-1----:R-:W-:-:S04]  /*1da40*/  MOV R3, UR6 ;  /* 0x0000000600037c02 */ /* 0x002fc80008000f00 */
[----:B------:R1:W2:Y:S03]  /*1da50*/  SYNCS.PHASECHK.TRANS64.TRYWAIT P0, [R3+URZ+0x344c0], R8 ;  /* 0x0344c008030075a7 */ /* 0x0002a6000800017f */
[----:B--2---:R-:W-:Y:S05]  /*1da60*/  @!P0 NANOSLEEP.SYNCS 0x989680 ;  /* 0x009896800000895d */ /* 0x004fea0003900000 */
[----:B------:R-:W2:Y:S02]  /*1da70*/  @!P0 SYNCS.PHASECHK.TRANS64 P0, [R3+URZ+0x344c0], R8 ;  /* 0x0344c008030085a7 */ /* 0x000ea4000800007f */
[----:B--2---:R-:W-:Y:S05]  /*1da80*/  @!P0 BRA `(.L_x_283) ;  /* 0xfffffffc00ec8947 */ /* 0x004fea000383ffff */
[----:B------:R-:W-:Y:S05]  /*1da90*/  BRA `(.L_x_400) ;  /* 0xffffffac00f07947 */ /* 0x000fea000383ffff */
.L_x_285:
[----:B-1----:R-:W-:-:S04]  /*1daa0*/  IMAD.U32 R3, RZ, RZ, UR6 ;  /* 0x00000006ff037e24 */ /* 0x002fc8000f8e00ff */
[----:B------:R1:W2:Y:S03]  /*1dab0*/  SYNCS.PHASECHK.TRANS64.TRYWAIT P0, [R3+URZ+0x344c8], R8 ;  /* 0x0344c808030075a7 */ /* 0x0002a6000800017f */
[----:B--2---:R-:W-:Y:S05]  /*1dac0*/  @!P0 NANOSLEEP.SYNCS 0x989680 ;  /* 0x009896800000895d */ /* 0x004fea0003900000 */
[----:B------:R-:W2:Y:S02]  /*1dad0*/  @!P0 SYNCS.PHASECHK.TRANS64 P0, [R3+URZ+0x344c8], R8 ;  /* 0x0344c808030085a7 */ /* 0x000ea4000800007f */
[----:B--2---:R-:W-:Y:S05]  /*1dae0*/  @!P0 BRA `(.L_x_285) ;  /* 0xfffffffc00ec8947 */ /* 0x004fea000383ffff */
[----:B------:R-:W-:Y:S05]  /*1daf0*/  BRA `(.L_x_401) ;  /* 0xffffffac00e87947 */ /* 0x000fea000383ffff */
.L_x_287:
[----:B-1----:R-:W-:-:S04]  /*1db00*/  MOV R3, UR6 ;  /* 0x0000000600037c02 */ /* 0x002fc80008000f00 */
[----:B------:R1:W2:Y:S03]  /*1db10*/  SYNCS.PHASECHK.TRANS64.TRYWAIT P0, [R3+URZ+0x344d0], R8 ;  /* 0x0344d008030075a7 */ /* 0x0002a6000800017f */
[----:B--2---:R-:W-:Y:S05]  /*1db20*/  @!P0 NANOSLEEP.SYNCS 0x989680 ;  /* 0x009896800000895d */ /* 0x004fea0003900000 */
[----:B------:R-:W2:Y:S02]  /*1db30*/  @!P0 SYNCS.PHASECHK.TRANS64 P0, [R3+URZ+0x344d0], R8 ;  /* 0x0344d008030085a7 */ /* 0x000ea4000800007f */
[----:B--2---:R-:W-:Y:S05]  /*1db40*/  @!P0 BRA `(.L_x_287) ;  /* 0xfffffffc00ec8947 */ /* 0x004fea000383ffff */
[----:B------:R-:W-:Y:S05]  /*1db50*/  BRA `(.L_x_402) ;  /* 0xffffffac00e07947 */ /* 0x000fea000383ffff */
.L_x_299:
[----:B------:R-:W-:Y:S01]  /*1db60*/  BSSY B1, `(.L_x_403) ;  /* 0x0000006000017945 */ /* 0x000fe20003800000 */
[----:B------:R-:W-:-:S07]  /*1db70*/  IMAD.MOV.U32 R15, RZ, RZ, -0x1 ;  /* 0xffffffffff0f7424 */ /* 0x000fce00078e00ff */
[----:B------:R-:W-:Y:S05]  /*1db80*/  WARPSYNC.COLLECTIVE R15, `(.L_x_404) ;  /* 0x000000000f0c7348 */ /* 0x000fea0003c00000 */
[----:B------:R-:W-:Y:S02]  /*1db90*/  ELECT P6, UR62, PT ;  /* 0x00000000003e782f */ /* 0x000fe400038c0000 */
[----:B------:R-:W-:Y:S01]  /*1dba0*/  MOV R14, UR62 ;  /* 0x0000003e000e7c02 */ /* 0x000fe20008000f00 */
[----:B------:R-:W-:Y:S10]  /*1dbb0*/  ENDCOLLECTIVE ;  /* 0x000000000000791b */ /* 0x000ff40003800000 */
.L_x_404:
[----:B------:R-:W-:Y:S05]  /*1dbc0*/  BSYNC B1 ;  /* 0x0000000000017941 */ /* 0x000fea0003800000 */
.L_x_403:
[----:B------:R-:W-:Y:S05]  /*1dbd0*/  BRA `(.L_x_405) ;  /* 0xffffffb800f07947 */ /* 0x000fea000383ffff */
.L_x_302:
[----:B-1----:R1:W3:Y:S02]  /*1dbe0*/  SYNCS.PHASECHK.TRANS64.TRYWAIT P0, [R8+URZ+0x34490], R5 ;  /* 0x03449005080075a7 */ /* 0x0022e4000800017f */
[----:B---3--:R-:W-:Y:S05]  /*1dbf0*/  @!P0 NANOSLEEP.SYNCS 0x989680 ;  /* 0x009896800000895d */ /* 0x008fea0003900000 */
[----:B------:R-:W3:Y:S02]  /*1dc00*/  @!P0 SYNCS.PHASECHK.TRANS64 P0, [R8+URZ+0x34490], R5 ;  /* 0x03449005080085a7 */ /* 0x000ee4000800007f */
[----:B---3--:R-:W-:Y:S05]  /*1dc10*/  @!P0 BRA `(.L_x_302) ;  /* 0xfffffffc00f08947 */ /* 0x008fea000383ffff */
[----:B------:R-:W-:Y:S05]  /*1dc20*/  BRA `(.L_x_406) ;  /* 0xffffffbc001c7947 */ /* 0x000fea000383ffff */
.L_x_307:
[----:B--2---:R2:W3:Y:S02]  /*1dc30*/  SYNCS.PHASECHK.TRANS64.TRYWAIT P0, [R3+URZ+0x34400], R2 ;  /* 0x03440002030075a7 */ /* 0x0044e4000800017f */
[----:B---3--:R-:W-:Y:S05]  /*1dc40*/  @!P0 NANOSLEEP.SYNCS 0x989680 ;  /* 0x009896800000895d */ /* 0x008fea0003900000 */
[----:B------:R-:W3:Y:S02]  /*1dc50*/  @!P0 SYNCS.PHASECHK.TRANS64 P0, [R3+URZ+0x34400], R2 ;  /* 0x03440002030085a7 */ /* 0x000ee4000800007f */
[----:B---3--:R-:W-:Y:S05]  /*1dc60*/  @!P0 BRA `(.L_x_307) ;  /* 0xfffffffc00f08947 */ /* 0x008fea000383ffff */
[----:B------:R-:W-:Y:S05]  /*1dc70*/  BRA `(.L_x_407) ;  /* 0xffffffc000147947 */ /* 0x000fea000383ffff */
.L_x_310:
[----:B------:R-:W-:Y:S01]  /*1dc80*/  BSSY B1, `(.L_x_408) ;  /* 0x0000006000017945 */ /* 0x000fe20003800000 */
[----:B------:R-:W-:-:S07]  /*1dc90*/  MOV R15, 0xffffffff ;  /* 0xffffffff000f7802 */ /* 0x000fce0000000f00 */
[----:B-1---5:R-:W-:Y:S05]  /*1dca0*/  WARPSYNC.COLLECTIVE R15, `(.L_x_409) ;  /* 0x000000000f0c7348 */ /* 0x022fea0003c00000 */
[----:B------:R-:W-:Y:S02]  /*1dcb0*/  ELECT P6, UR62, PT ;  /* 0x00000000003e782f */ /* 0x000fe400038c0000 */
[----:B------:R-:W-:Y:S01]  /*1dcc0*/  MOV R14, UR62 ;  /* 0x0000003e000e7c02 */ /* 0x000fe20008000f00 */
[----:B-1---5:R-:W-:Y:S10]  /*1dcd0*/  ENDCOLLECTIVE ;  /* 0x000000000000791b */ /* 0x022ff40003800000 */
.L_x_409:
[----:B------:R-:W-:Y:S05]  /*1dce0*/  BSYNC B1 ;  /* 0x0000000000017941 */ /* 0x000fea0003800000 */
.L_x_408:
[----:B------:R-:W-:Y:S05]  /*1dcf0*/  BRA `(.L_x_410) ;  /* 0xffffffc0005c7947 */ /* 0x000fea000383ffff */
.L_x_313:
[----:B------:R-:W-:Y:S01]  /*1dd00*/  BSSY B1, `(.L_x_411) ;  /* 0x0000005000017945 */ /* 0x000fe20003800000 */
[----:B--2---:R-:W-:-:S07]  /*1dd10*/  IMAD.MOV.U32 R15, RZ, RZ, -0x1 ;  /* 0xffffffffff0f7424 */ /* 0x004fce00078e00ff */
[----:B-1---5:R-:W-:Y:S05]  /*1dd20*/  WARPSYNC.COLLECTIVE R15, `(.L_x_412) ;  /* 0x000000000f087348 */ /* 0x022fea0003c00000 */
[----:B------:R-:W-:Y:S01]  /*1dd30*/  NOP ;  /* 0x0000000000007918 */ /* 0x000fe20000000000 */
[----:B-1---5:R-:W-:Y:S01]  /*1dd40*/  ENDCOLLECTIVE ;  /* 0x000000000000791b */ /* 0x022fe20003800000 */
.L_x_412:
[----:B------:R-:W-:Y:S05]  /*1dd50*/  BSYNC B1 ;  /* 0x0000000000017941 */ /* 0x000fea0003800000 */
.L_x_411:
[----:B------:R-:W-:-:S07]  /*1dd60*/  MOV R15, 0xffffffff ;  /* 0xffffffff000f7802 */ /* 0x000fce0000000f00 */
[----:B------:R-:W-:Y:S05]  /*1dd70*/  WARPSYNC.COLLECTIVE R15, `(.L_x_413) ;  /* 0x000000000f0c7348 */ /* 0x000fea0003c00000 */
[----:B------:R-:W-:Y:S02]  /*1dd80*/  ELECT P6, UR62, PT ;  /* 0x00000000003e782f */ /* 0x000fe400038c0000 */
[----:B------:R-:W-:Y:S01]  /*1dd90*/  MOV R14, UR62 ;  /* 0x0000003e000e7c02 */ /* 0x000fe20008000f00 */
[----:B------:R-:W-:Y:S10]  /*1dda0*/  ENDCOLLECTIVE ;  /* 0x000000000000791b */ /* 0x000ff40003800000 */
.L_x_413:
[----:B------:R-:W-:Y:S05]  /*1ddb0*/  BRA `(.L_x_414) ;  /* 0xffffffc4007c7947 */ /* 0x000fea000383ffff */
.L_x_316:
[----:B------:R-:W-:Y:S01]  /*1ddc0*/  BSSY B0, `(.L_x_415) ;  /* 0x0000006000007945 */ /* 0x000fe20003800000 */
[----:B------:R-:W-:-:S07]  /*1ddd0*/  IMAD.MOV.U32 R15, RZ, RZ, -0x1 ;  /* 0xffffffffff0f7424 */ /* 0x000fce00078e00ff */
[----:B-1---5:R-:W-:Y:S05]  /*1dde0*/  WARPSYNC.COLLECTIVE R15, `(.L_x_416) ;  /* 0x000000000f0c7348 */ /* 0x022fea0003c00000 */
[----:B-----5:R-:W-:Y:S02]  /*1ddf0*/  ELECT P6, UR62, PT ;  /* 0x00000000003e782f */ /* 0x020fe400038c0000 */
[----:B------:R-:W-:Y:S01]  /*1de00*/  MOV R14, UR62 ;  /* 0x0000003e000e7c02 */ /* 0x000fe20008000f00 */
[----:B-1----:R-:W-:Y:S10]  /*1de10*/  ENDCOLLECTIVE ;  /* 0x000000000000791b */ /* 0x002ff40003800000 */
.L_x_416:
[----:B------:R-:W-:Y:S05]  /*1de20*/  BSYNC B0 ;  /* 0x0000000000007941 */ /* 0x000fea0003800000 */
.L_x_415:
[----:B------:R-:W-:Y:S05]  /*1de30*/  BRA `(.L_x_417) ;  /* 0xffffffc400d47947 */ /* 0x000fea000383ffff */
.L_x_320:
[----:B--2---:R2:W3:Y:S02]  /*1de40*/  SYNCS.PHASECHK.TRANS64.TRYWAIT P0, [R7+URZ], R2 ;  /* 0x00000002070075a7 */ /* 0x0044e4000800017f */
[----:B---3--:R-:W-:Y:S05]  /*1de50*/  @!P0 NANOSLEEP.SYNCS 0x989680 ;  /* 0x009896800000895d */ /* 0x008fea0003900000 */
[----:B------:R-:W3:Y:S02]  /*1de60*/  @!P0 SYNCS.PHASECHK.TRANS64 P0, [R7+URZ], R2 ;  /* 0x00000002070085a7 */ /* 0x000ee4000800007f */
[----:B---3--:R-:W-:Y:S05]  /*1de70*/  @!P0 BRA `(.L_x_320) ;  /* 0xfffffffc00f08947 */ /* 0x008fea000383ffff */
[----:B------:R-:W-:Y:S05]  /*1de80*/  BRA `(.L_x_418) ;  /* 0xffffffc800087947 */ /* 0x000fea000383ffff */
.L_x_338:
[----:B-1----:R1:W3:Y:S02]  /*1de90*/  SYNCS.PHASECHK.TRANS64.TRYWAIT P2, [R12+URZ+0x34440], R3 ;  /* 0x034440030c0075a7 */ /* 0x0022e4000804017f */
[----:B---3--:R-:W-:Y:S05]  /*1dea0*/  @!P2 NANOSLEEP.SYNCS 0x989680 ;  /* 0x009896800000a95d */ /* 0x008fea0003900000 */
[----:B------:R-:W3:Y:S02]  /*1deb0*/  @!P2 SYNCS.PHASECHK.TRANS64 P2, [R12+URZ+0x34440], R3 ;  /* 0x034440030c00a5a7 */ /* 0x000ee4000804007f */
[----:B---3--:R-:W-:Y:S05]  /*1dec0*/  @!P2 BRA `(.L_x_338) ;  /* 0xfffffffc00f0a947 */ /* 0x008fea000383ffff */
[----:B------:R-:W-:Y:S05]  /*1ded0*/  BRA `(.L_x_419) ;  /* 0xffffffe400247947 */ /* 0x000fea000383ffff */
.L_x_344:
[----:B-1----:R1:W2:Y:S02]  /*1dee0*/  SYNCS.PHASECHK.TRANS64.TRYWAIT P0, [R3+URZ+0x34440], R0 ;  /* 0x03444000030075a7 */ /* 0x0022a4000800017f */
[----:B--2---:R-:W-:Y:S05]  /*1def0*/  @!P0 NANOSLEEP.SYNCS 0x989680 ;  /* 0x009896800000895d */ /* 0x004fea0003900000 */
[----:B------:R-:W2:Y:S02]  /*1df00*/  @!P0 SYNCS.PHASECHK.TRANS64 P0, [R3+URZ+0x34440], R0 ;  /* 0x03444000030085a7 */ /* 0x000ea4000800007f */
[----:B--2---:R-:W-:Y:S05]  /*1df10*/  @!P0 BRA `(.L_x_344) ;  /* 0xfffffffc00f08947 */ /* 0x004fea000383ffff */
[----:B------:R-:W-:Y:S05]  /*1df20*/  BRA `(.L_x_420) ;  /* 0xffffffe4008c7947 */ /* 0x000fea000383ffff */
.L_x_346:
[----:B-1----:R1:W2:Y:S02]  /*1df30*/  SYNCS.PHASECHK.TRANS64.TRYWAIT P0, [R3+URZ+0x34440], R0 ;  /* 0x03444000030075a7 */ /* 0x0022a4000800017f */
[----:B--2---:R-:W-:Y:S05]  /*1df40*/  @!P0 NANOSLEEP.SYNCS 0x989680 ;  /* 0x009896800000895d */ /* 0x004fea0003900000 */
[----:B------:R-:W2:Y:S02]  /*1df50*/  @!P0 SYNCS.PHASECHK.TRANS64 P0, [R3+URZ+0x34440], R0 ;  /* 0x03444000030085a7 */ /* 0x000ea4000800007f */
[----:B--2---:R-:W-:Y:S05]  /*1df60*/  @!P0 BRA `(.L_x_346) ;  /* 0xfffffffc00f08947 */ /* 0x004fea000383ffff */
[----:B------:R-:W-:Y:S05]  /*1df70*/  BRA `(.L_x_421) ;  /* 0xffffffe400a47947 */ /* 0x000fea000383ffff */
.L_x_348:
[----:B-1----:R1:W2:Y:S02]  /*1df80*/  SYNCS.PHASECHK.TRANS64.TRYWAIT P0, [R3+URZ+0x34440], R0 ;  /* 0x03444000030075a7 */ /* 0x0022a4000800017f */
[----:B--2---:R-:W-:Y:S05]  /*1df90*/  @!P0 NANOSLEEP.SYNCS 0x989680 ;  /* 0x009896800000895d */ /* 0x004fea0003900000 */
[----:B------:R-:W2:Y:S02]  /*1dfa0*/  @!P0 SYNCS.PHASECHK.TRANS64 P0, [R3+URZ+0x34440], R0 ;  /* 0x03444000030085a7 */ /* 0x000ea4000800007f */
[----:B--2---:R-:W-:Y:S05]  /*1dfb0*/  @!P0 BRA `(.L_x_348) ;  /* 0xfffffffc00f08947 */ /* 0x004fea000383ffff */
[----:B------:R-:W-:Y:S05]  /*1dfc0*/  BRA `(.L_x_422) ;  /* 0xffffffe400bc7947 */ /* 0x000fea000383ffff */
.L_x_350:
[----:B-1----:R1:W2:Y:S02]  /*1dfd0*/  SYNCS.PHASECHK.TRANS64.TRYWAIT P0, [R3+URZ+0x34440], R0 ;  /* 0x03444000030075a7 */ /* 0x0022a4000800017f */
[----:B--2---:R-:W-:Y:S05]  /*1dfe0*/  @!P0 NANOSLEEP.SYNCS 0x989680 ;  /* 0x009896800000895d */ /* 0x004fea0003900000 */
[----:B------:R-:W2:Y:S02]  /*1dff0*/  @!P0 SYNCS.PHASECHK.TRANS64 P0, [R3+URZ+0x34440], R0 ;  /* 0x03444000030085a7 */ /* 0x000ea4000800007f */
[----:B--2---:R-:W-:Y:S05]  /*1e000*/  @!P0 BRA `(.L_x_350) ;  /* 0xfffffffc00f08947 */ /* 0x004fea000383ffff */
[----:B------:R-:W-:Y:S05]  /*1e010*/  BRA `(.L_x_423) ;  /* 0xffffffe400d47947 */ /* 0x000fea000383ffff */
.L_x_352:
[----:B-1----:R1:W2:Y:S02]  /*1e020*/  SYNCS.PHASECHK.TRANS64.TRYWAIT P0, [R3+URZ+0x34440], R0 ;  /* 0x03444000030075a7 */ /* 0x0022a4000800017f */
[----:B--2---:R-:W-:Y:S05]  /*1e030*/  @!P0 NANOSLEEP.SYNCS 0x989680 ;  /* 0x009896800000895d */ /* 0x004fea0003900000 */
[----:B------:R-:W2:Y:S02]  /*1e040*/  @!P0 SYNCS.PHASECHK.TRANS64 P0, [R3+URZ+0x34440], R0 ;  /* 0x03444000030085a7 */ /* 0x000ea4000800007f */
[----:B--2---:R-:W-:Y:S05]  /*1e050*/  @!P0 BRA `(.L_x_352) ;  /* 0xfffffffc00f08947 */ /* 0x004fea000383ffff */
[----:B------:R-:W-:Y:S05]  /*1e060*/  BRA `(.L_x_424) ;  /* 0xffffffe400ec7947 */ /* 0x000fea000383ffff */
.L_x_354:
[----:B-1----:R1:W2:Y:S02]  /*1e070*/  SYNCS.PHASECHK.TRANS64.TRYWAIT P0, [R3+URZ+0x34440], R0 ;  /* 0x03444000030075a7 */ /* 0x0022a4000800017f */
[----:B--2---:R-:W-:Y:S05]  /*1e080*/  @!P0 NANOSLEEP.SYNCS 0x989680 ;  /* 0x009896800000895d */ /* 0x004fea0003900000 */
[----:B------:R-:W2:Y:S02]  /*1e090*/  @!P0 SYNCS.PHASECHK.TRANS64 P0, [R3+URZ+0x34440], R0 ;  /* 0x03444000030085a7 */ /* 0x000ea4000800007f */
[----:B--2---:R-:W-:Y:S05]  /*1e0a0*/  @!P0 BRA `(.L_x_354) ;  /* 0xfffffffc00f08947 */ /* 0x004fea000383ffff */
[----:B------:R-:W-:Y:S05]  /*1e0b0*/  BRA `(.L_x_425) ;  /* 0xffffffe800047947 */ /* 0x000fea000383ffff */
.L_x_356:
[----:B-1----:R1:W2:Y:S02]  /*1e0c0*/  SYNCS.PHASECHK.TRANS64.TRYWAIT P0, [R3+URZ+0x34440], R0 ;  /* 0x03444000030075a7 */ /* 0x0022a4000800017f */
[----:B--2---:R-:W-:Y:S05]  /*1e0d0*/  @!P0 NANOSLEEP.SYNCS 0x989680 ;  /* 0x009896800000895d */ /* 0x004fea0003900000 */
[----:B------:R-:W2:Y:S02]  /*1e0e0*/  @!P0 SYNCS.PHASECHK.TRANS64 P0, [R3+URZ+0x34440], R0 ;  /* 0x03444000030085a7 */ /* 0x000ea4000800007f */
[----:B--2---:R-:W-:Y:S05]  /*1e0f0*/  @!P0 BRA `(.L_x_356) ;  /* 0xfffffffc00f08947 */ /* 0x004fea000383ffff */
[----:B------:R-:W-:Y:S05]  /*1e100*/  BRA `(.L_x_426) ;  /* 0xffffffe8001c7947 */ /* 0x000fea000383ffff */
        .weak           $__internal_0_$__cuda_sm20_div_u64
        .type           $__internal_0_$__cuda_sm20_div_u64,@function
        .size           $__internal_0_$__cuda_sm20_div_u64,(.L_x_335 - $__internal_0_$__cuda_sm20_div_u64)
$__internal_0_$__cuda_sm20_div_u64:
[----:B------:R-:W-:-:S04]  /*1e110*/  MOV R26, R28 ;  /* 0x0000001c001a7202 */ /* 0x000fc80000000f00 */
[----:B------:R-:W1:Y:S08]  /*1e120*/  I2F.U64.RP R11, R26 ;  /* 0x0000001a000b7312 */ /* 0x000e700000309000 */
[----:B-1----:R-:W1:Y:S02]  /*1e130*/  MUFU.RCP R11, R11 ;  /* 0x0000000b000b7308 */ /* 0x002e640000001000 */
[----:B-1----:R-:W-:-:S06]  /*1e140*/  VIADD R16, R11, 0x1ffffffe ;  /* 0x1ffffffe0b107836 */ /* 0x002fcc0000000000 */
[----:B------:R-:W1:Y:S02]  /*1e150*/  F2I.U64.TRUNC R16, R16 ;  /* 0x0000001000107311 */ /* 0x000e64000020d800 */
[----:B-1----:R-:W-:-:S04]  /*1e160*/  IMAD.WIDE.U32 R18, R16, R28, RZ ;  /* 0x0000001c10127225 */ /* 0x002fc800078e00ff */
[C---:B------:R-:W-:Y:S01]  /*1e170*/  IMAD R13, R16.reuse, R27, R19 ;  /* 0x0000001b100d7224 */ /* 0x040fe200078e0213 */
[----:B------:R-:W-:Y:S01]  /*1e180*/  IADD3 R25, P1, RZ, -R18, RZ ;  /* 0x80000012ff197210 */ /* 0x000fe20007f3e0ff */
[----:B------:R-:W-:Y:S02]  /*1e190*/  IMAD.MOV.U32 R19, RZ, RZ, R16 ;  /* 0x000000ffff137224 */ /* 0x000fe400078e0010 */
[----:B------:R-:W-:Y:S02]  /*1e1a0*/  IMAD R13, R17, R28, R13 ;  /* 0x0000001c110d7224 */ /* 0x000fe400078e020d */
[----:B------:R-:W-:-:S03]  /*1e1b0*/  IMAD.HI.U32 R18, R16, R25, RZ ;  /* 0x0000001910127227 */ /* 0x000fc600078e00ff */
[----:B------:R-:W-:-:S05]  /*1e1c0*/  IADD3.X R13, RZ, ~R13, RZ, P1, !PT ;  /* 0x8000000dff0d7210 */ /* 0x000fca0000ffe4ff */
[----:B------:R-:W-:-:S04]  /*1e1d0*/  IMAD.WIDE.U32 R18, P1, R16, R13, R18 ;  /* 0x0000000d10127225 */ /* 0x000fc80007820012 */
[C---:B------:R-:W-:Y:S02]  /*1e1e0*/  IMAD R29, R17.reuse, R13, RZ ;  /* 0x0000000d111d7224 */ /* 0x040fe400078e02ff */
[----:B------:R-:W-:-:S04]  /*1e1f0*/  IMAD.HI.U32 R18, P2, R17, R25, R18 ;  /* 0x0000001911127227 */ /* 0x000fc80007840012 */
[----:B------:R-:W-:Y:S01]  /*1e200*/  IMAD.HI.U32 R11, R17, R13, RZ ;  /* 0x0000000d110b7227 */ /* 0x000fe200078e00ff */
[----:B------:R-:W-:-:S04]  /*1e210*/  IADD3 R19, P3, R29, R18, RZ ;  /* 0x000000121d137210 */ /* 0x000fc80007f7e0ff */
[----:B------:R-:W-:Y:S01]  /*1e220*/  IADD3.X R11, R11, R17, RZ, P1, !PT ;  /* 0x000000110b0b7210 */ /* 0x000fe20000ffe4ff */
[----:B------:R-:W-:-:S03]  /*1e230*/  IMAD.WIDE.U32 R16, R19, R28, RZ ;  /* 0x0000001c13107225 */ /* 0x000fc600078e00ff */
[----:B------:R-:W-:Y:S01]  /*1e240*/  IADD3.X R11, RZ, RZ, R11, P3, P2 ;  /* 0x000000ffff0b7210 */ /* 0x000fe20001fe440b */
[----:B------:R-:W-:Y:S01]  /*1e250*/  IMAD R18, R19, R27, R17 ;  /* 0x0000001b13127224 */ /* 0x000fe200078e0211 */
[----:B------:R-:W-:-:S03]  /*1e260*/  IADD3 R17, P1, RZ, -R16, RZ ;  /* 0x80000010ff117210 */ /* 0x000fc60007f3e0ff */
[----:B------:R-:W-:Y:S02]  /*1e270*/  IMAD R13, R11, R28, R18 ;  /* 0x0000001c0b0d7224 */ /* 0x000fe400078e0212 */
[----:B------:R-:W-:-:S04]  /*1e280*/  IMAD.HI.U32 R18, R19, R17, RZ ;  /* 0x0000001113127227 */ /* 0x000fc800078e00ff */
[----:B------:R-:W-:-:S04]  /*1e290*/  IMAD.X R16, RZ, RZ, ~R13, P1 ;  /* 0x000000ffff107224 */ /* 0x000fc800008e0e0d */
[----:B------:R-:W-:-:S04]  /*1e2a0*/  IMAD.WIDE.U32 R18, P1, R19, R16, R18 ;  /* 0x0000001013127225 */ /* 0x000fc80007820012 */
[C---:B------:R-:W-:Y:S02]  /*1e2b0*/  IMAD R26, R11.reuse, R16, RZ ;  /* 0x000000100b1a7224 */ /* 0x040fe400078e02ff */
[----:B------:R-:W-:-:S04]  /*1e2c0*/  IMAD.HI.U32 R13, P2, R11, R17, R18 ;  /* 0x000000110b0d7227 */ /* 0x000fc80007840012 */
[----:B------:R-:W-:Y:S01]  /*1e2d0*/  IMAD.HI.U32 R16, R11, R16, RZ ;  /* 0x000000100b107227 */ /* 0x000fe200078e00ff */
[----:B------:R-:W-:-:S03]  /*1e2e0*/  IADD3 R13, P3, R26, R13, RZ ;  /* 0x0000000d1a0d7210 */ /* 0x000fc60007f7e0ff */
[----:B------:R-:W-:Y:S01]  /*1e2f0*/  IMAD.MOV.U32 R17, RZ, RZ, RZ ;  /* 0x000000ffff117224 */ /* 0x000fe200078e00ff */
[----:B------:R-:W-:Y:S01]  /*1e300*/  IADD3.X R11, R16, R11, RZ, P1, !PT ;  /* 0x0000000b100b7210 */ /* 0x000fe20000ffe4ff */
[----:B------:R-:W-:-:S03]  /*1e310*/  IMAD.HI.U32 R16, R13, UR14, RZ ;  /* 0x0000000e0d107c27 */ /* 0x000fc6000f8e00ff */
[----:B------:R-:W-:Y:S01]  /*1e320*/  IADD3.X R11, RZ, RZ, R11, P3, P2 ;  /* 0x000000ffff0b7210 */ /* 0x000fe20001fe440b */
[----:B------:R-:W-:-:S04]  /*1e330*/  IMAD.WIDE.U32 R16, R13, UR22, R16 ;  /* 0x000000160d107c25 */ /* 0x000fc8000f8e0010 */
[C---:B------:R-:W-:Y:S02]  /*1e340*/  IMAD R18, R11.reuse, UR22, RZ ;  /* 0x000000160b127c24 */ /* 0x040fe4000f8e02ff */
[----:B------:R-:W-:-:S04]  /*1e350*/  IMAD.HI.U32 R13, P1, R11, UR14, R16 ;  /* 0x0000000e0b0d7c27 */ /* 0x000fc8000f820010 */
[----:B------:R-:W-:Y:S01]  /*1e360*/  IMAD.HI.U32 R11, R11, UR22, RZ ;  /* 0x000000160b0b7c27 */ /* 0x000fe2000f8e00ff */
[----:B------:R-:W-:-:S04]  /*1e370*/  IADD3 R13, P2, R18, R13, RZ ;  /* 0x0000000d120d7210 */ /* 0x000fc80007f5e0ff */
[----:B------:R-:W-:Y:S01]  /*1e380*/  IADD3.X R11, R11, RZ, RZ, P1, !PT ;  /* 0x000000ff0b0b7210 */ /* 0x000fe20000ffe4ff */
[----:B------:R-:W-:-:S04]  /*1e390*/  IMAD.WIDE.U32 R16, R13, R28, RZ ;  /* 0x0000001c0d107225 */ /* 0x000fc800078e00ff */
[----:B------:R-:W-:Y:S01]  /*1e3a0*/  IMAD.X R11, RZ, RZ, R11, P2 ;  /* 0x000000ffff0b7224 */ /* 0x000fe200010e060b */
[----:B------:R-:W-:Y:S01]  /*1e3b0*/  IADD3 R26, P2, -R16, UR14, RZ ;  /* 0x0000000e101a7c10 */ /* 0x000fe2000ff5e1ff */
[C---:B------:R-:W-:Y:S02]  /*1e3c0*/  IMAD R18, R13.reuse, R27, R17 ;  /* 0x0000001b0d127224 */ /* 0x040fe400078e0211 */
[----:B------:R-:W-:Y:S01]  /*1e3d0*/  VIADD R16, R13, 0x1 ;  /* 0x000000010d107836 */ /* 0x000fe20000000000 */
[-C--:B------:R-:W-:Y:S01]  /*1e3e0*/  ISETP.GE.U32.AND P1, PT, R26, R28.reuse, PT ;  /* 0x0000001c1a00720c */ /* 0x080fe20003f26070 */
[----:B------:R-:W-:-:S05]  /*1e3f0*/  IMAD R11, R11, R28, R18 ;  /* 0x0000001c0b0b7224 */ /* 0x000fca00078e0212 */
[----:B------:R-:W-:Y:S02]  /*1e400*/  IADD3.X R18, ~R11, UR22, RZ, P2, !PT ;  /* 0x000000160b127c10 */ /* 0x000fe400097fe5ff */
[----:B------:R-:W-:Y:S02]  /*1e410*/  IADD3 R11, P2, -R28, R26, RZ ;  /* 0x0000001a1c0b7210 */ /* 0x000fe40007f5e1ff */
[----:B------:R-:W-:Y:S02]  /*1e420*/  ISETP.GE.U32.AND.EX P1, PT, R18, R27, PT, P1 ;  /* 0x0000001b1200720c */ /* 0x000fe40003f26110 */
[----:B------:R-:W-:Y:S02]  /*1e430*/  IADD3.X R17, ~R27, R18, RZ, P2, !PT ;  /* 0x000000121b117210 */ /* 0x000fe400017fe5ff */
[----:B------:R-:W-:Y:S02]  /*1e440*/  SEL R11, R11, R26, P1 ;  /* 0x0000001a0b0b7207 */ /* 0x000fe40000800000 */
[----:B------:R-:W-:-:S02]  /*1e450*/  SEL R17, R17, R18, P1 ;  /* 0x0000001211117207 */ /* 0x000fc40000800000 */
[----:B------:R-:W-:Y:S01]  /*1e460*/  SEL R16, R16, R13, P1 ;  /* 0x0000000d10107207 */ /* 0x000fe20000800000 */
[----:B------:R-:W-:Y:S01]  /*1e470*/  IMAD.MOV.U32 R13, RZ, RZ, 0x0 ;  /* 0x00000000ff0d7424 */ /* 0x000fe200078e00ff */
[----:B------:R-:W-:Y:S02]  /*1e480*/  ISETP.GE.U32.AND P1, PT, R11, R28, PT ;  /* 0x0000001c0b00720c */ /* 0x000fe40003f26070 */
[----:B------:R-:W-:Y:S02]  /*1e490*/  ISETP.NE.U32.AND P2, PT, R28, RZ, PT ;  /* 0x000000ff1c00720c */ /* 0x000fe40003f45070 */
[----:B------:R-:W-:Y:S02]  /*1e4a0*/  IADD3 R11, R16, 0x1, RZ ;  /* 0x00000001100b7810 */ /* 0x000fe40007ffe0ff */
[----:B------:R-:W-:Y:S02]  /*1e4b0*/  ISETP.GE.U32.AND.EX P1, PT, R17, R27, PT, P1 ;  /* 0x0000001b1100720c */ /* 0x000fe40003f26110 */
[----:B------:R-:W-:-:S02]  /*1e4c0*/  ISETP.NE.AND.EX P2, PT, R27, RZ, PT, P2 ;  /* 0x000000ff1b00720c */ /* 0x000fc40003f45320 */
[----:B------:R-:W-:-:S04]  /*1e4d0*/  SEL R11, R11, R16, P1 ;  /* 0x000000100b0b7207 */ /* 0x000fc80000800000 */
[----:B------:R-:W-:Y:S01]  /*1e4e0*/  SEL R11, R11, 0xffffffff, P2 ;  /* 0xffffffff0b0b7807 */ /* 0x000fe20001000000 */
[----:B------:R-:W-:Y:S06]  /*1e4f0*/  RET.REL.NODEC R12 `(_ZN7cutlass13device_kernelINS_4gemm6kernel13GemmUniversalINS1_17GroupProblemShapeIN4cute5tupleIJiiiEEEEENS1_10collective13CollectiveMmaINS1_39MainloopSm90ArrayTmaGmmaWarpSpecializedILi2ENS6_IJNS5_1CILi2EEENSC_ILi1EEESE_EEENS1_40KernelPtrArrayTmaWarpSpecializedPingpongEEENS6_IJNSC_ILi256EEENSC_ILi128EEESJ_EEENS_6half_tEPNS6_IJlSE_NSC_ILi0EEEEEESL_SO_NS5_8TiledMMAINS5_8MMA_AtomIJNS5_4SM904GMMA26MMA_64x128x16_F32F16F16_SSILNSS_5MajorE0ELSU_0ELNSS_7ScaleInE1ELSV_1EEEEEENS5_6LayoutINS6_IJSE_SE_SE_EEENS6_IJSM_SM_SM_EEEEENS6_IJNS5_10UnderscoreES12_S12_EEEEENS5_13SM90_TMA_LOADENS5_14ComposedLayoutINS5_7SwizzleILi3ELi4ELi3EEENS5_18smem_ptr_flag_bitsILi16EEENSY_INS6_IJNSC_ILi8EEENSC_ILi64EEEEEENS6_IJS1C_SE_EEEEEEEvNS5_8identityENS5_23SM90_TMA_LOAD_MULTICASTES1G_vS1H_EENS_8epilogue10collective18CollectiveEpilogueINS1K_30Sm90PtrArrayTmaWarpSpecializedILi4ELi2ELi16ELb1ELb0ELi2EEEJSK_NS6_IJS1C_NSC_ILi32EEEEEESL_PNS6_IJSE_lSM_EEESL_S1S_NS1K_6fusion15FusionCallbacksIS1O_NS1T_17LinearCombinationISL_fSL_fLNS_15FloatRoundStyleE2EEESK_S1Q_JEEES15_NS16_IS18_S1A_NSY_INS6_IJS1C_S1B_EEENS6_IJSE_S1C_EEEEEEENS5_17SM75_U16x8_LDSM_TENS5_14SM90_TMA_STOREES22_NS5_17SM90_U16x8_STSM_TENS5_9Copy_AtomIJNS5_17SM90_U32x4_STSM_NESL_EEEvEEEvvEEEEvNT_6ParamsE) ;  /* 0xfffffe180cc07950 */ /* 0x000fec0003c3ffff */
.L_x_335:
[----:B------:R-:W-:Y:S01]  /*1e500*/  UMOV UR30, UR24 ;  /* 0x00000018001e7c82 */ /* 0x000fe20008000000 */
[----:B------:R-:W-:Y:S02]  /*1e510*/  UMOV UR31, UR27 ;  /* 0x0000001b001f7c82 */ /* 0x000fe40008000000 */
[----:B------:R-:W1:Y:S08]  /*1e520*/  I2F.U64.RP R11, UR30 ;  /* 0x0000001e000b7d12 */ /* 0x000e700008309000 */
[----:B-1----:R-:W1:Y:S02]  /*1e530*/  MUFU.RCP R11, R11 ;  /* 0x0000000b000b7308 */ /* 0x002e640000001000 */
[----:B-1----:R-:W-:-:S06]  /*1e540*/  IADD3 R2, R11, 0x1ffffffe, RZ ;  /* 0x1ffffffe0b027810 */ /* 0x002fcc0007ffe0ff */
[----:B------:R-:W1:Y:S02]  /*1e550*/  F2I.U64.TRUNC R2, R2 ;  /* 0x0000000200027311 */ /* 0x000e64000020d800 */
[----:B-1----:R-:W-:Y:S01]  /*1e560*/  R2UR UR30, R2 ;  /* 0x00000000021e72ca */ /* 0x002fe200000e0000 */
[----:B------:R-:W-:Y:S01]  /*1e570*/  IMAD.MOV.U32 R2, RZ, RZ, R12 ;  /* 0x000000ffff027224 */ /* 0x000fe200078e000c */
[----:B------:R-:W-:Y:S02]  /*1e580*/  R2UR UR31, R3 ;  /* 0x00000000031f72ca */ /* 0x000fe400000e0000 */
[----:B------:R-:W-:-:S09]  /*1e590*/  MOV R3, 0x0 ;  /* 0x0000000000037802 */ /* 0x000fd20000000f00 */
[----:B------:R-:W-:-:S04]  /*1e5a0*/  UIMAD.WIDE.U32 UR32, UR30, UR24, URZ ;  /* 0x000000181e2072a5 */ /* 0x000fc8000f8e003f */
[----:B------:R-:W-:Y:S02]  /*1e5b0*/  UIMAD UR33, UR30, UR27, UR33 ;  /* 0x0000001b1e2172a4 */ /* 0x000fe4000f8e0221 */
[----:B------:R-:W-:Y:S02]  /*1e5c0*/  UIADD3 UR36, UP1, URZ, -UR32, URZ ;  /* 0x800000203f247290 */ /* 0x000fe4000ff3e03f */
[----:B------:R-:W-:Y:S02]  /*1e5d0*/  UIMAD UR34, UR31, UR24, UR33 ;  /* 0x000000181f2272a4 */ /* 0x000fe4000f8e0221 */
[----:B------:R-:W-:Y:S02]  /*1e5e0*/  UIMAD.WIDE.U32 UR32, UR30, UR36, URZ ;  /* 0x000000241e2072a5 */ /* 0x000fe4000f8e003f */
[----:B------:R-:W-:-:S05]  /*1e5f0*/  UIADD3.X UR37, URZ, ~UR34, URZ, UP1, !UPT ;  /* 0x800000223f257290 */ /* 0x000fca0008ffe43f */
[----:B------:R-:W-:Y:S01]  /*1e600*/  UMOV UR32, UR33 ;  /* 0x0000002100207c82 */ /* 0x000fe20008000000 */
[----:B------:R-:W-:Y:S02]  /*1e610*/  UMOV UR33, UR30 ;  /* 0x0000001e00217c82 */ /* 0x000fe40008000000 */
[----:B------:R-:W-:Y:S02]  /*1e620*/  UIMAD.WIDE.U32 UR34, UP1, UR30, UR37, UR32 ;  /* 0x000000251e2272a5 */ /* 0x000fe4000f820020 */
[----:B------:R-:W-:Y:S02]  /*1e630*/  UIMAD.WIDE.U32 UR32, UR31, UR37, URZ ;  /* 0x000000251f2072a5 */ /* 0x000fe4000f8e003f */
[----:B------:R-:W-:Y:S02]  /*1e640*/  UIMAD.WIDE.U32 UR34, UP2, UR31, UR36, UR34 ;  /* 0x000000241f2272a5 */ /* 0x000fe4000f840022 */
[----:B------:R-:W-:Y:S02]  /*1e650*/  UIMAD UR37, UR31, UR37, URZ ;  /* 0x000000251f2572a4 */ /* 0x000fe4000f8e023f */
[----:B------:R-:W-:-:S02]  /*1e660*/  UIADD3.X UR32, UR33, UR31, URZ, UP1, !UPT ;  /* 0x0000001f21207290 */ /* 0x000fc40008ffe43f */
[----:B------:R-:W-:-:S04]  /*1e670*/  UIADD3 UR35, UP4, UR37, UR35, URZ ;  /* 0x0000002325237290 */ /* 0x000fc8000ff9e03f */
[----:B------:R-:W-:Y:S02]  /*1e680*/  UIMAD.WIDE.U32 UR30, UR35, UR24, URZ ;  /* 0x00000018231e72a5 */ /* 0x000fe4000f8e003f */
[----:B------:R-:W-:Y:S02]  /*1e690*/  UIADD3.X UR36, URZ, URZ, UR32, UP4, UP2 ;  /* 0x0000003f3f247290 */ /* 0x000fe4000a7e4420 */
[----:B------:R-:W-:Y:S02]  /*1e6a0*/  UIMAD UR31, UR35, UR27, UR31 ;  /* 0x0000001b231f72a4 */ /* 0x000fe4000f8e021f */
[----:B------:R-:W-:Y:S02]  /*1e6b0*/  UIADD3 UR37, UP1, URZ, -UR30, URZ ;  /* 0x8000001e3f257290 */ /* 0x000fe4000ff3e03f */
[----:B------:R-:W-:Y:S02]  /*1e6c0*/  UIMAD UR32, UR36, UR24, UR31 ;  /* 0x00000018242072a4 */ /* 0x000fe4000f8e021f */
[----:B------:R-:W-:-:S02]  /*1e6d0*/  UIMAD.WIDE.U32 UR30, UR35, UR37, URZ ;  /* 0x00000025231e72a5 */ /* 0x000fc4000f8e003f */
[----:B------:R-:W-:-:S05]  /*1e6e0*/  UIADD3.X UR41, URZ, ~UR32, URZ, UP1, !UPT ;  /* 0x800000203f297290 */ /* 0x000fca0008ffe43f */
[----:B------:R-:W-:Y:S01]  /*1e6f0*/  UMOV UR34, UR31 ;  /* 0x0000001f00227c82 */ /* 0x000fe20008000000 */
[----:B------:R-:W-:Y:S02]  /*1e700*/  UIMAD.WIDE.U32 UR30, UR36, UR41, URZ ;  /* 0x00000029241e72a5 */ /* 0x000fe4000f8e003f */
[----:B------:R-:W-:Y:S02]  /*1e710*/  UIMAD.WIDE.U32 UR32, UP1, UR35, UR41, UR34 ;  /* 0x00000029232072a5 */ /* 0x000fe4000f820022 */
[----:B------:R-:W-:Y:S02]  /*1e720*/  UIMAD UR34, UR36, UR41, URZ ;  /* 0x00000029242272a4 */ /* 0x000fe4000f8e023f */
[----:B------:R-:W-:Y:S02]  /*1e730*/  UIMAD.WIDE.U32 UR32, UP2, UR36, UR37, UR32 ;  /* 0x00000025242072a5 */ /* 0x000fe4000f840020 */
[----:B------:R-:W-:Y:S02]  /*1e740*/  UIADD3.X UR36, UR31, UR36, URZ, UP1, !UPT ;  /* 0x000000241f247290 */ /* 0x000fe40008ffe43f */
[----:B------:R-:W-:-:S04]  /*1e750*/  UIADD3 UR34, UP4, UR34, UR33, URZ ;  /* 0x0000002122227290 */ /* 0x000fc8000ff9e03f */
[----:B------:R-:W-:Y:S02]  /*1e760*/  UIMAD.WIDE.U32 UR32, UR34, UR25, URZ ;  /* 0x00000019222072a5 */ /* 0x000fe4000f8e003f */
[----:B------:R-:W-:-:S05]  /*1e770*/  UIADD3.X UR36, URZ, URZ, UR36, UP4, UP2 ;  /* 0x0000003f3f247290 */ /* 0x000fca000a7e4424 */
[----:B------:R-:W-:Y:S01]  /*1e780*/  UMOV UR32, UR33 ;  /* 0x0000002100207c82 */ /* 0x000fe20008000000 */
[----:B------:R-:W-:Y:S02]  /*1e790*/  UMOV UR33, URZ ;  /* 0x0000003f00217c82 */ /* 0x000fe40008000000 */
[----:B------:R-:W-:Y:S02]  /*1e7a0*/  UIMAD.WIDE.U32 UR30, UR34, UR26, UR32 ;  /* 0x0000001a221e72a5 */ /* 0x000fe4000f8e0020 */
[----:B------:R-:W-:Y:S02]  /*1e7b0*/  UIMAD UR34, UR36, UR26, URZ ;  /* 0x0000001a242272a4 */ /* 0x000fe4000f8e023f */
[----:B------:R-:W-:Y:S02]  /*1e7c0*/  UIMAD.WIDE.U32 UR30, UP1, UR36, UR25, UR30 ;  /* 0x00000019241e72a5 */ /* 0x000fe4000f82001e */
[----:B------:R-:W-:Y:S02]  /*1e7d0*/  UIMAD.WIDE.U32 UR32, UR36, UR26, URZ ;  /* 0x0000001a242072a5 */ /* 0x000fe4000f8e003f */
[----:B------:R-:W-:-:S02]  /*1e7e0*/  UIADD3 UR34, UP2, UR34, UR31, URZ ;  /* 0x0000001f22227290 */ /* 0x000fc4000ff5e03f */
[----:B------:R-:W-:Y:S02]  /*1e7f0*/  UIADD3.X UR32, UR33, URZ, URZ, UP1, !UPT ;  /* 0x0000003f21207290 */ /* 0x000fe40008ffe43f */
[----:B------:R-:W-:Y:S02]  /*1e800*/  UIMAD.WIDE.U32 UR30, UR34, UR24, URZ ;  /* 0x00000018221e72a5 */ /* 0x000fe4000f8e003f */
[----:B------:R-:W-:Y:S02]  /*1e810*/  UIADD3.X UR32, URZ, UR32, URZ, UP2, !UPT ;  /* 0x000000203f207290 */ /* 0x000fe400097fe43f */
[----:B------:R-:W-:Y:S02]  /*1e820*/  UIMAD UR31, UR34, UR27, UR31 ;  /* 0x0000001b221f72a4 */ /* 0x000fe4000f8e021f */
[----:B------:R-:W-:Y:S02]  /*1e830*/  UIADD3 UR33, UP2, -UR30, UR25, URZ ;  /* 0x000000191e217290 */ /* 0x000fe4000ff5e13f */
[----:B------:R-:W-:-:S02]  /*1e840*/  UIMAD UR31, UR32, UR24, UR31 ;  /* 0x00000018201f72a4 */ /* 0x000fc4000f8e021f */
[----:B------:R-:W-:Y:S02]  /*1e850*/  UISETP.GE.U32.AND UP1, UPT, UR33, UR24, UPT ;  /* 0x000000182100728c */ /* 0x000fe4000bf26070 */
[----:B------:R-:W-:Y:S02]  /*1e860*/  UIADD3.X UR32, ~UR31, UR26, URZ, UP2, !UPT ;  /* 0x0000001a1f207290 */ /* 0x000fe400097fe53f */
[----:B------:R-:W-:Y:S02]  /*1e870*/  UIADD3 UR26, UP2, -UR24, UR33, URZ ;  /* 0x00000021181a7290 */ /* 0x000fe4000ff5e13f */
[----:B------:R-:W-:Y:S02]  /*1e880*/  UISETP.GE.U32.AND.EX UP1, UPT, UR32, UR27, UPT, UP1 ;  /* 0x0000001b2000728c */ /* 0x000fe4000bf26110 */
[----:B------:R-:W-:Y:S02]  /*1e890*/  UIADD3 UR30, UR34, 0x1, URZ ;  /* 0x00000001221e7890 */ /* 0x000fe4000fffe03f */
[----:B------:R-:W-:-:S02]  /*1e8a0*/  UIADD3.X UR31, ~UR27, UR32, URZ, UP2, !UPT ;  /* 0x000000201b1f7290 */ /* 0x000fc400097fe53f */
[----:B------:R-:W-:Y:S02]  /*1e8b0*/  USEL UR26, UR26, UR33, UP1 ;  /* 0x000000211a1a7287 */ /* 0x000fe40008800000 */
[----:B------:R-:W-:Y:S02]  /*1e8c0*/  USEL UR31, UR31, UR32, UP1 ;  /* 0x000000201f1f7287 */ /* 0x000fe40008800000 */
[----:B------:R-:W-:Y:S02]  /*1e8d0*/  USEL UR34, UR30, UR34, UP1 ;  /* 0x000000221e227287 */ /* 0x000fe40008800000 */
[----:B------:R-:W-:Y:S02]  /*1e8e0*/  UISETP.GE.U32.AND UP1, UPT, UR26, UR24, UPT ;  /* 0x000000181a00728c */ /* 0x000fe4000bf26070 */
[----:B------:R-:W-:Y:S02]  /*1e8f0*/  UISETP.NE.U32.AND UP2, UPT, UR24, URZ, UPT ;  /* 0x0000003f1800728c */ /* 0x000fe4000bf45070 */
[----:B------:R-:W-:-:S02]  /*1e900*/  UIADD3 UR26, UR34, 0x1, URZ ;  /* 0x00000001221a7890 */ /* 0x000fc4000fffe03f */
[----:B------:R-:W-:Y:S02]  /*1e910*/  UISETP.GE.U32.AND.EX UP1, UPT, UR31, UR27, UPT, UP1 ;  /* 0x0000001b1f00728c */ /* 0x000fe4000bf26110 */
[----:B------:R-:W-:Y:S02]  /*1e920*/  UISETP.NE.AND.EX UP2, UPT, UR27, URZ, UPT, UP2 ;  /* 0x0000003f1b00728c */ /* 0x000fe4000bf45320 */
[----:B------:R-:W-:-:S04]  /*1e930*/  USEL UR26, UR26, UR34, UP1 ;  /* 0x000000221a1a7287 */ /* 0x000fc80008800000 */
[----:B------:R-:W-:Y:S01]  /*1e940*/  USEL UR27, UR26, 0xffffffff, UP2 ;  /* 0xffffffff1a1b7887 */ /* 0x000fe20009000000 */
[----:B------:R-:W-:Y:S11]  /*1e950*/  RET.REL.NODEC R2 `(_ZN7cutlass13device_kernelINS_4gemm6kernel13GemmUniversalINS1_17GroupProblemShapeIN4cute5tupleIJiiiEEEEENS1_10collective13CollectiveMmaINS1_39MainloopSm90ArrayTmaGmmaWarpSpecializedILi2ENS6_IJNS5_1CILi2EEENSC_ILi1EEESE_EEENS1_40KernelPtrArrayTmaWarpSpecializedPingpongEEENS6_IJNSC_ILi256EEENSC_ILi128EEESJ_EEENS_6half_tEPNS6_IJlSE_NSC_ILi0EEEEEESL_SO_NS5_8TiledMMAINS5_8MMA_AtomIJNS5_4SM904GMMA26MMA_64x128x16_F32F16F16_SSILNSS_5MajorE0ELSU_0ELNSS_7ScaleInE1ELSV_1EEEEEENS5_6LayoutINS6_IJSE_SE_SE_EEENS6_IJSM_SM_SM_EEEEENS6_IJNS5_10UnderscoreES12_S12_EEEEENS5_13SM90_TMA_LOADENS5_14ComposedLayoutINS5_7SwizzleILi3ELi4ELi3EEENS5_18smem_ptr_flag_bitsILi16EEENSY_INS6_IJNSC_ILi8EEENSC_ILi64EEEEEENS6_IJS1C_SE_EEEEEEEvNS5_8identityENS5_23SM90_TMA_LOAD_MULTICASTES1G_vS1H_EENS_8epilogue10collective18CollectiveEpilogueINS1K_30Sm90PtrArrayTmaWarpSpecializedILi4ELi2ELi16ELb1ELb0ELi2EEEJSK_NS6_IJS1C_NSC_ILi32EEEEEESL_PNS6_IJSE_lSM_EEESL_S1S_NS1K_6fusion15FusionCallbacksIS1O_NS1T_17LinearCombinationISL_fSL_fLNS_15FloatRoundStyleE2EEESK_S1Q_JEEES15_NS16_IS18_S1A_NSY_INS6_IJS1C_S1B_EEENS6_IJSE_S1C_EEEEEEENS5_17SM75_U16x8_LDSM_TENS5_14SM90_TMA_STOREES22_NS5_17SM90_U16x8_STSM_TENS5_9Copy_AtomIJNS5_17SM90_U32x4_STSM_NESL_EEEvEEEvvEEEEvNT_6ParamsE) ;  /* 0xfffffe1402a87950 */ /* 0x000ff60003c3ffff */
.L_x_427:
[----:B------:R-:W-:-:S00]  /*1e960*/  BRA `(.L_x_427) ;  /* 0xfffffffc00fc7947 */ /* 0x000fc0000383ffff */
[----:B------:R-:W-:-:S00]  /*1e970*/  NOP ;  /* 0x0000000000007918 */ /* 0x000fc00000000000 */
        /* <DEDUP_REMOVED lines=8> */
.L_x_428:


//--------------------- .nv.global.init           --------------------------
	.section	.nv.global.init,"aw",@progbits
.nv.global.init:
	.type		$str$24,@object
	.size		$str$24,($str$25 - $str$24)
$str$24:
        /*0000*/ 	.byte	0x28, 0x61, 0x64, 0x64, 0x72, 0x65, 0x73, 0x73, 0x20, 0x26, 0x20, 0x6d, 0x61, 0x73, 0x6b, 0x29
        /*0010*/ 	.byte	0x20, 0x3d, 0x3d, 0x20, 0x30, 0x00
	.type		$str$25,@object
	.size		$str$25,(__unnamed_1 - $str$25)
$str$25:
        /*0016*/ 	.byte	0x2f, 0x74, 0x6d, 0x70, 0x2f, 0x63, 0x75, 0x74, 0x6c, 0x61, 0x73, 0x73, 0x5f, 0x73, 0x77, 0x65
        /*0026*/ 	.byte	0x65, 0x70, 0x5f, 0x73, 0x72, 0x63, 0x2f, 0x69, 0x6e, 0x63, 0x6c, 0x75, 0x64, 0x65, 0x2f, 0x63
        /*0036*/ 	.byte	0x75, 0x74, 0x65, 0x2f, 0x70, 0x6f, 0x69, 0x6e, 0x74, 0x65, 0x72, 0x5f, 0x66, 0x6c, 0x61, 0x67
        /*0046*/ 	.byte	0x67, 0x65, 0x64, 0x2e, 0x68, 0x70, 0x70, 0x00
	.type		__unnamed_1,@object
	.size		__unnamed_1,(.L_0 - __unnamed_1)
__unnamed_1:
        /* <DEDUP_REMOVED lines=28> */
        /*020e*/ 	.byte	0x3e, 0x3e, 0x3e, 0x3e, 0x3e, 0x5d, 0x00
.L_0:


//--------------------- .nv.shared._ZN7cutlass13device_kernelINS_4gemm6kernel13GemmUniversalINS1_17GroupProblemShapeIN4cute5tupleIJiiiEEEEENS1_10collective13CollectiveMmaINS1_39MainloopSm90ArrayTmaGmmaWarpSpecializedILi2ENS6_IJNS5_1CILi2EEENSC_ILi1EEESE_EEENS1_40KernelPtrArrayTmaWarpSpecializedPingpongEEENS6_IJNSC_ILi256EEENSC_ILi128EEESJ_EEENS_6half_tEPNS6_IJlSE_NSC_ILi0EEEEEESL_SO_NS5_8TiledMMAINS5_8MMA_AtomIJNS5_4SM904GMMA26MMA_64x128x16_F32F16F16_SSILNSS_5MajorE0ELSU_0ELNSS_7ScaleInE1ELSV_1EEEEEENS5_6LayoutINS6_IJSE_SE_SE_EEENS6_IJSM_SM_SM_EEEEENS6_IJNS5_10UnderscoreES12_S12_EEEEENS5_13SM90_TMA_LOADENS5_14ComposedLayoutINS5_7SwizzleILi3ELi4ELi3EEENS5_18smem_ptr_flag_bitsILi16EEENSY_INS6_IJNSC_ILi8EEENSC_ILi64EEEEEENS6_IJS1C_SE_EEEEEEEvNS5_8identityENS5_23SM90_TMA_LOAD_MULTICASTES1G_vS1H_EENS_8epilogue10collective18CollectiveEpilogueINS1K_30Sm90PtrArrayTmaWarpSpecializedILi4ELi2ELi16ELb1ELb0ELi2EEEJSK_NS6_IJS1C_NSC_ILi32EEEEEESL_PNS6_IJSE_lSM_EEESL_S1S_NS1K_6fusion15FusionCallbacksIS1O_NS1T_17LinearCombinationISL_fSL_fLNS_15FloatRoundStyleE2EEESK_S1Q_JEEES15_NS16_IS18_S1A_NSY_INS6_IJS1C_S1B_EEENS6_IJSE_S1C_EEEEEEENS5_17SM75_U16x8_LDSM_TENS5_14SM90_TMA_STOREES22_NS5_17SM90_U16x8_STSM_TENS5_9Copy_AtomIJNS5_17SM90_U32x4_STSM_NESL_EEEvEEEvvEEEEvNT_6ParamsE --------------------------
	.section	.nv.shared._ZN7cutlass13device_kernelINS_4gemm6kernel13GemmUniversalINS1_17GroupProblemShapeIN4cute5tupleIJiiiEEEEENS1_10collective13CollectiveMmaINS1_39MainloopSm90ArrayTmaGmmaWarpSpecializedILi2ENS6_IJNS5_1CILi2EEENSC_ILi1EEESE_EEENS1_40KernelPtrArrayTmaWarpSpecializedPingpongEEENS6_IJNSC_ILi256EEENSC_ILi128EEESJ_EEENS_6half_tEPNS6_IJlSE_NSC_ILi0EEEEEESL_SO_NS5_8TiledMMAINS5_8MMA_AtomIJNS5_4SM904GMMA26MMA_64x128x16_F32F16F16_SSILNSS_5MajorE0ELSU_0ELNSS_7ScaleInE1ELSV_1EEEEEENS5_6LayoutINS6_IJSE_SE_SE_EEENS6_IJSM_SM_SM_EEEEENS6_IJNS5_10UnderscoreES12_S12_EEEEENS5_13SM90_TMA_LOADENS5_14ComposedLayoutINS5_7SwizzleILi3ELi4ELi3EEENS5_18smem_ptr_flag_bitsILi16EEENSY_INS6_IJNSC_ILi8EEENSC_ILi64EEEEEENS6_IJS1C_SE_EEEEEEEvNS5_8identityENS5_23SM90_TMA_LOAD_MULTICASTES1G_vS1H_EENS_8epilogue10collective18CollectiveEpilogueINS1K_30Sm90PtrArrayTmaWarpSpecializedILi4ELi2ELi16ELb1ELb0ELi2EEEJSK_NS6_IJS1C_NSC_ILi32EEEEEESL_PNS6_IJSE_lSM_EEESL_S1S_NS1K_6fusion15FusionCallbacksIS1O_NS1T_17LinearCombinationISL_fSL_fLNS_15FloatRoundStyleE2EEESK_S1Q_JEEES15_NS16_IS18_S1A_NSY_INS6_IJS1C_S1B_EEENS6_IJSE_S1C_EEEEEEENS5_17SM75_U16x8_LDSM_TENS5_14SM90_TMA_STOREES22_NS5_17SM90_U16x8_STSM_TENS5_9Copy_AtomIJNS5_17SM90_U32x4_STSM_NESL_EEEvEEEvvEEEEvNT_6ParamsE,"aw",@nobits
	.sectionflags	@""
	.align	16
	.zero		1024


//--------------------- .nv.shared.reserved.0     --------------------------
	.section	.nv.shared.reserved.0,"aw",@nobits
	.weak		__nv_reservedSMEM_offset_0_alias
	.size		__nv_reservedSMEM_offset_0_alias, 0, 0
	.other		__nv_reservedSMEM_offset_0_alias,@"STO_CUDA_RESERVED_SHARED STV_DEFAULT"
__nv_reservedSMEM_offset_0_alias:
	.zero		0


//--------------------- .nv.global                --------------------------
	.section	.nv.global,"aw",@nobits
.nv.global:
	.type		_ZN39_INTERNAL_fa7edc0f_4_k_cu_917e95ee_33274cute1_E,@object
	.size		_ZN39_INTERNAL_fa7edc0f_4_k_cu_917e95ee_33274cute1_E,(_ZN39_INTERNAL_fa7edc0f_4_k_cu_917e95ee_33274cuda3std3__45__cpo6cbeginE - _ZN39_INTERNAL_fa7edc0f_4_k_cu_917e95ee_33274cute1_E)
_ZN39_INTERNAL_fa7edc0f_4_k_cu_917e95ee_33274cute1_E:
	.zero		1
	.type		_ZN39_INTERNAL_fa7edc0f_4_k_cu_917e95ee_33274cuda3std3__45__cpo6cbeginE,@object
	.size		_ZN39_INTERNAL_fa7edc0f_4_k_cu_917e95ee_33274cuda3std3__45__cpo6cbeginE,(_ZN39_INTERNAL_fa7edc0f_4_k_cu_917e95ee_33274cuda3std3__48in_placeE - _ZN39_INTERNAL_fa7edc0f_4_k_cu_917e95ee_33274cuda3std3__45__cpo6cbeginE)
_ZN39_INTERNAL_fa7edc0f_4_k_cu_917e95ee_33274cuda3std3__45__cpo6cbeginE:
	.zero		1
	.type		_ZN39_INTERNAL_fa7edc0f_4_k_cu_917e95ee_33274cuda3std3__48in_placeE,@object
	.size		_ZN39_INTERNAL_fa7edc0f_4_k_cu_917e95ee_33274cuda3std3__48in_placeE,(_ZN39_INTERNAL_fa7edc0f_4_k_cu_917e95ee_33274cuda3std6ranges3__45__cpo9iter_moveE - _ZN39_INTERNAL_fa7edc0f_4_k_cu_917e95ee_33274cuda3std3__48in_placeE)
_ZN39_INTERNAL_fa7edc0f_4_k_cu_917e95ee_33274cuda3std3__48in_placeE:
	.zero		1
	.type		_ZN39_INTERNAL_fa7edc0f_4_k_cu_917e95ee_33274cuda3std6ranges3__45__cpo9iter_moveE,@object
	.size		_ZN39_INTERNAL_fa7edc0f_4_k_cu_917e95ee_33274cuda3std6ranges3__45__cpo9iter_moveE,(_ZN39_INTERNAL_fa7edc0f_4_k_cu_917e95ee_33274cuda3std3__45__cpo5beginE - _ZN39_INTERNAL_fa7edc0f_4_k_cu_917e95ee_33274cuda3std6ranges3__45__cpo9iter_moveE)
_ZN39_INTERNAL_fa7edc0f_4_k_cu_917e95ee_33274cuda3std6ranges3__45__cpo9iter_moveE:
	.zero		1
	.type		_ZN39_INTERNAL_fa7edc0f_4_k_cu_917e95ee_33274cuda3std3__45__cpo5beginE,@object
	.size		_ZN39_INTERNAL_fa7edc0f_4_k_cu_917e95ee_33274cuda3std3__45__cpo5beginE,(_ZN39_INTERNAL_fa7edc0f_4_k_cu_917e95ee_33274cuda3std3__441_GLOBAL__N__fa7edc0f_4_k_cu_917e95ee_33276ignoreE - _ZN39_INTERNAL_fa7edc0f_4_k_cu_917e95ee_33274cuda3std3__45__cpo5beginE)
_ZN39_INTERNAL_fa7edc0f_4_k_cu_917e95ee_33274cuda3std3__45__cpo5beginE:
	.zero		1
	.type		_ZN39_INTERNAL_fa7edc0f_4_k_cu_917e95ee_33274cuda3std3__441_GLOBAL__N__fa7edc0f_4_k_cu_917e95ee_33276ignoreE,@object
	.size		_ZN39_INTERNAL_fa7edc0f_4_k_cu_917e95ee_33274cuda3std3__441_GLOBAL__N__fa7edc0f_4_k_cu_917e95ee_33276ignoreE,(_ZN39_INTERNAL_fa7edc0f_4_k_cu_917e95ee_33274cute7productE - _ZN39_INTERNAL_fa7edc0f_4_k_cu_917e95ee_33274cuda3std3__441_GLOBAL__N__fa7edc0f_4_k_cu_917e95ee_33276ignoreE)
_ZN39_INTERNAL_fa7edc0f_4_k_cu_917e95ee_33274cuda3std3__441_GLOBAL__N__fa7edc0f_4_k_cu_917e95ee_33276ignoreE:
	.zero		1
	.type		_ZN39_INTERNAL_fa7edc0f_4_k_cu_917e95ee_33274cute7productE,@object
	.size		_ZN39_INTERNAL_fa7edc0f_4_k_cu_917e95ee_33274cute7productE,(_ZN39_INTERNAL_fa7edc0f_4_k_cu_917e95ee_33274cuda3std3__45__cpo3endE - _ZN39_INTERNAL_fa7edc0f_4_k_cu_917e95ee_33274cute7productE)
_ZN39_INTERNAL_fa7edc0f_4_k_cu_917e95ee_33274cute7productE:
	.zero		1
	.type		_ZN39_INTERNAL_fa7edc0f_4_k_cu_917e95ee_33274cuda3std3__45__cpo3endE,@object
	.size		_ZN39_INTERNAL_fa7edc0f_4_k_cu_917e95ee_33274cuda3std3__45__cpo3endE,(_ZN39_INTERNAL_fa7edc0f_4_k_cu_917e95ee_33274cuda3std3__419piecewise_constructE - _ZN39_INTERNAL_fa7edc0f_4_k_cu_917e95ee_33274cuda3std3__45__cpo3endE)
_ZN39_INTERNAL_fa7edc0f_4_k_cu_917e95ee_33274cuda3std3__45__cpo3endE:
	.zero		1
	.type		_ZN39_INTERNAL_fa7edc0f_4_k_cu_917e95ee_33274cuda3std3__419piecewise_constructE,@object
	.size		_ZN39_INTERNAL_fa7edc0f_4_k_cu_917e95ee_33274cuda3std3__419piecewise_constructE,(_ZN39_INTERNAL_fa7edc0f_4_k_cu_917e95ee_33274cuda3std3__45__cpo4cendE - _ZN39_INTERNAL_fa7edc0f_4_k_cu_917e95ee_33274cuda3std3__419piecewise_constructE)
_ZN39_INTERNAL_fa7edc0f_4_k_cu_917e95ee_33274cuda3std3__419piecewise_constructE:
	.zero		1
	.type		_ZN39_INTERNAL_fa7edc0f_4_k_cu_917e95ee_33274cuda3std3__45__cpo4cendE,@object
	.size		_ZN39_INTERNAL_fa7edc0f_4_k_cu_917e95ee_33274cuda3std3__45__cpo4cendE,(_ZN39_INTERNAL_fa7edc0f_4_k_cu_917e95ee_33274cuda3std6ranges3__45__cpo4swapE - _ZN39_INTERNAL_fa7edc0f_4_k_cu_917e95ee_33274cuda3std3__45__cpo4cendE)
_ZN39_INTERNAL_fa7edc0f_4_k_cu_917e95ee_33274cuda3std3__45__cpo4cendE:
	.zero		1
	.type		_ZN39_INTERNAL_fa7edc0f_4_k_cu_917e95ee_33274cuda3std6ranges3__45__cpo4swapE,@object
	.size		_ZN39_INTERNAL_fa7edc0f_4_k_cu_917e95ee_33274cuda3std6ranges3__45__cpo4swapE,(.L_8 - _ZN39_INTERNAL_fa7edc0f_4_k_cu_917e95ee_33274cuda3std6ranges3__45__cpo4swapE)
_ZN39_INTERNAL_fa7edc0f_4_k_cu_917e95ee_33274cuda3std6ranges3__45__cpo4swapE:
	.zero		1
.L_8:


//--------------------- .nv.constant0._ZN7cutlass13device_kernelINS_4gemm6kernel13GemmUniversalINS1_17GroupProblemShapeIN4cute5tupleIJiiiEEEEENS1_10collective13CollectiveMmaINS1_39MainloopSm90ArrayTmaGmmaWarpSpecializedILi2ENS6_IJNS5_1CILi2EEENSC_ILi1EEESE_EEENS1_40KernelPtrArrayTmaWarpSpecializedPingpongEEENS6_IJNSC_ILi256EEENSC_ILi128EEESJ_EEENS_6half_tEPNS6_IJlSE_NSC_ILi0EEEEEESL_SO_NS5_8TiledMMAINS5_8MMA_AtomIJNS5_4SM904GMMA26MMA_64x128x16_F32F16F16_SSILNSS_5MajorE0ELSU_0ELNSS_7ScaleInE1ELSV_1EEEEEENS5_6LayoutINS6_IJSE_SE_SE_EEENS6_IJSM_SM_SM_EEEEENS6_IJNS5_10UnderscoreES12_S12_EEEEENS5_13SM90_TMA_LOADENS5_14ComposedLayoutINS5_7SwizzleILi3ELi4ELi3EEENS5_18smem_ptr_flag_bitsILi16EEENSY_INS6_IJNSC_ILi8EEENSC_ILi64EEEEEENS6_IJS1C_SE_EEEEEEEvNS5_8identityENS5_23SM90_TMA_LOAD_MULTICASTES1G_vS1H_EENS_8epilogue10collective18CollectiveEpilogueINS1K_30Sm90PtrArrayTmaWarpSpecializedILi4ELi2ELi16ELb1ELb0ELi2EEEJSK_NS6_IJS1C_NSC_ILi32EEEEEESL_PNS6_IJSE_lSM_EEESL_S1S_NS1K_6fusion15FusionCallbacksIS1O_NS1T_17LinearCombinationISL_fSL_fLNS_15FloatRoundStyleE2EEESK_S1Q_JEEES15_NS16_IS18_S1A_NSY_INS6_IJS1C_S1B_EEENS6_IJSE_S1C_EEEEEEENS5_17SM75_U16x8_LDSM_TENS5_14SM90_TMA_STOREES22_NS5_17SM90_U16x8_STSM_TENS5_9Copy_AtomIJNS5_17SM90_U32x4_STSM_NESL_EEEvEEEvvEEEEvNT_6ParamsE --------------------------
	.section	.nv.constant0._ZN7cutlass13device_kernelINS_4gemm6kernel13GemmUniversalINS1_17GroupProblemShapeIN4cute5tupleIJiiiEEEEENS1_10collective13CollectiveMmaINS1_39MainloopSm90ArrayTmaGmmaWarpSpecializedILi2ENS6_IJNS5_1CILi2EEENSC_ILi1EEESE_EEENS1_40KernelPtrArrayTmaWarpSpecializedPingpongEEENS6_IJNSC_ILi256EEENSC_ILi128EEESJ_EEENS_6half_tEPNS6_IJlSE_NSC_ILi0EEEEEESL_SO_NS5_8TiledMMAINS5_8MMA_AtomIJNS5_4SM904GMMA26MMA_64x128x16_F32F16F16_SSILNSS_5MajorE0ELSU_0ELNSS_7ScaleInE1ELSV_1EEEEEENS5_6LayoutINS6_IJSE_SE_SE_EEENS6_IJSM_SM_SM_EEEEENS6_IJNS5_10UnderscoreES12_S12_EEEEENS5_13SM90_TMA_LOADENS5_14ComposedLayoutINS5_7SwizzleILi3ELi4ELi3EEENS5_18smem_ptr_flag_bitsILi16EEENSY_INS6_IJNSC_ILi8EEENSC_ILi64EEEEEENS6_IJS1C_SE_EEEEEEEvNS5_8identityENS5_23SM90_TMA_LOAD_MULTICASTES1G_vS1H_EENS_8epilogue10collective18CollectiveEpilogueINS1K_30Sm90PtrArrayTmaWarpSpecializedILi4ELi2ELi16ELb1ELb0ELi2EEEJSK_NS6_IJS1C_NSC_ILi32EEEEEESL_PNS6_IJSE_lSM_EEESL_S1S_NS1K_6fusion15FusionCallbacksIS1O_NS1T_17LinearCombinationISL_fSL_fLNS_15FloatRoundStyleE2EEESK_S1Q_JEEES15_NS16_IS18_S1A_NSY_INS6_IJS1C_S1B_EEENS6_IJSE_S1C_EEEEEEENS5_17SM75_U16x8_LDSM_TENS5_14SM90_TMA_STOREES22_NS5_17SM90_U16x8_STSM_TENS5_9Copy_AtomIJNS5_17SM90_U32x4_STSM_NESL_EEEvEEEvvEEEEvNT_6ParamsE,"a",@progbits
	.sectionflags	@""
	.align	4
.nv.constant0._ZN7cutlass13device_kernelINS_4gemm6kernel13GemmUniversalINS1_17GroupProblemShapeIN4cute5tupleIJiiiEEEEENS1_10collective13CollectiveMmaINS1_39MainloopSm90ArrayTmaGmmaWarpSpecializedILi2ENS6_IJNS5_1CILi2EEENSC_ILi1EEESE_EEENS1_40KernelPtrArrayTmaWarpSpecializedPingpongEEENS6_IJNSC_ILi256EEENSC_ILi128EEESJ_EEENS_6half_tEPNS6_IJlSE_NSC_ILi0EEEEEESL_SO_NS5_8TiledMMAINS5_8MMA_AtomIJNS5_4SM904GMMA26MMA_64x128x16_F32F16F16_SSILNSS_5MajorE0ELSU_0ELNSS_7ScaleInE1ELSV_1EEEEEENS5_6LayoutINS6_IJSE_SE_SE_EEENS6_IJSM_SM_SM_EEEEENS6_IJNS5_10UnderscoreES12_S12_EEEEENS5_13SM90_TMA_LOADENS5_14ComposedLayoutINS5_7SwizzleILi3ELi4ELi3EEENS5_18smem_ptr_flag_bitsILi16EEENSY_INS6_IJNSC_ILi8EEENSC_ILi64EEEEEENS6_IJS1C_SE_EEEEEEEvNS5_8identityENS5_23SM90_TMA_LOAD_MULTICASTES1G_vS1H_EENS_8epilogue10collective18CollectiveEpilogueINS1K_30Sm90PtrArrayTmaWarpSpecializedILi4ELi2ELi16ELb1ELb0ELi2EEEJSK_NS6_IJS1C_NSC_ILi32EEEEEESL_PNS6_IJSE_lSM_EEESL_S1S_NS1K_6fusion15FusionCallbacksIS1O_NS1T_17LinearCombinationISL_fSL_fLNS_15FloatRoundStyleE2EEESK_S1Q_JEEES15_NS16_IS18_S1A_NSY_INS6_IJS1C_S1B_EEENS6_IJSE_S1C_EEEEEEENS5_17SM75_U16x8_LDSM_TENS5_14SM90_TMA_STOREES22_NS5_17SM90_U16x8_STSM_TENS5_9Copy_AtomIJNS5_17SM90_U32x4_STSM_NESL_EEEvEEEvvEEEEvNT_6ParamsE:
	.zero		2432


//--------------------- SYMBOLS --------------------------

	.type		.nv.reservedSmem.offset0,@object
	.size		.nv.reservedSmem.offset0,0x4
	.type		__assertfail,@function
